// auto-generated by cutlass_sweep.gemm — config: {"arch": "sm_90", "cluster_m": 1, "cluster_n": 1, "dtype": "e4m3", "dtype_b": "e4m3", "layout": "nt", "stages": 0, "tile_k": 32, "tile_m": 512, "tile_n": 112}
#include "cutlass/cutlass.h"
#include "cutlass/gemm/collective/collective_builder.hpp"
#include "cutlass/gemm/device/gemm_universal_adapter.h"
#include "cutlass/gemm/kernel/gemm_universal.hpp"
#include "cutlass/epilogue/collective/collective_builder.hpp"

using ElemA = cutlass::float_e4m3_t;
using ElemB = cutlass::float_e4m3_t;
using ElemCD = cutlass::float_e4m3_t;
using Acc  = float;
using TileShape    = cute::Shape<cute::_512, cute::_112, cute::_32>;
using ClusterShape = cute::Shape<cute::_1, cute::_1, cute::_1>;

using CollectiveEpilogue = typename cutlass::epilogue::collective::CollectiveBuilder<
    cutlass::arch::Sm90, cutlass::arch::OpClassTensorOp,
    TileShape, ClusterShape,
    cutlass::epilogue::collective::EpilogueTileAuto,
    Acc, Acc,
    ElemCD, cutlass::layout::RowMajor, 128 / cutlass::sizeof_bits<ElemCD>::value,
    ElemCD, cutlass::layout::RowMajor, 128 / cutlass::sizeof_bits<ElemCD>::value,
    cutlass::epilogue::collective::EpilogueScheduleAuto
  >::CollectiveOp;

using CollectiveMainloop = typename cutlass::gemm::collective::CollectiveBuilder<
    cutlass::arch::Sm90, cutlass::arch::OpClassTensorOp,
    ElemA, cutlass::layout::RowMajor, 128 / cutlass::sizeof_bits<ElemA>::value,
    ElemB, cutlass::layout::ColumnMajor, 128 / cutlass::sizeof_bits<ElemB>::value,
    Acc,
    TileShape, ClusterShape,
    cutlass::gemm::collective::StageCountAutoCarveout<static_cast<int>(sizeof(typename CollectiveEpilogue::SharedStorage))>,
    cutlass::gemm::collective::KernelScheduleAuto
  >::CollectiveOp;

using GemmKernel = cutlass::gemm::kernel::GemmUniversal<
    cute::Shape<int,int,int,int>,
    CollectiveMainloop,
    CollectiveEpilogue
>;
using Gemm = cutlass::gemm::device::GemmUniversalAdapter<GemmKernel>;

// Force the device kernel symbol into the cubin without needing a host main.
auto* _anchor = &cutlass::device_kernel<GemmKernel>;


// ===== COMPILED SASS (sm_90a) =====

	.target	sm_90a

	.elftype	@"ET_EXEC"


//--------------------- .note.nv.tkinfo           --------------------------
	.section	.note.nv.tkinfo,"",@"SHT_NOTE"
	.sectionflags	@"SHF_NOTE_NV_TKINFO"
	.tkinfo
        /*0018*/ 	.word	0x00000002
        /*0030*/ 	.string	""
        /*0030*/ 	.string	"ptxas"
        /*0030*/ 	.string	"Cuda compilation tools, release 13.0, V13.0.88"
        /*0030*/ 	.string	"Build cuda_13.0.r13.0/compiler.36424714_0"
        /*0030*/ 	.string	"-arch sm_90a -m 64 "



//--------------------- .note.nv.cuinfo           --------------------------
	.section	.note.nv.cuinfo,"",@"SHT_NOTE"
	.sectionflags	@"SHF_NOTE_NV_CUINFO"
        /*0018*/ 	.short	0x0002
        /*001a*/ 	.short	0x005a
        /*001c*/ 	.short	0x0082
	.zero		2


//--------------------- .nv.info                  --------------------------
	.section	.nv.info,"",@"SHT_CUDA_INFO"
	.align	4


	//----- nvinfo : EIATTR_REGCOUNT
	.align		4
        /*0000*/ 	.byte	0x04, 0x2f
        /*0002*/ 	.short	(.L_12 - .L_11)
	.align		4
.L_11:
        /*0004*/ 	.word	index@(_ZN7cutlass13device_kernelINS_4gemm6kernel13GemmUniversalIN4cute5tupleIJiiiiEEENS1_10collective13CollectiveMmaINS1_37MainloopSm90TmaGmmaWarpSpecializedFP8ILi11ENS5_IJNS4_1CILi1EEESB_SB_EEENS1_35KernelTmaWarpSpecializedCooperativeEEENS5_IJNSA_ILi512EEENSA_ILi112EEENSA_ILi32EEEEEENS_12float_e4m3_tENS5_IJlSB_lEEESJ_SK_NS4_8TiledMMAINS4_8MMA_AtomIJNS4_4SM904GMMA30MMA_64x16x32_F32E4M3E4M3_SS_TNILNSO_7ScaleInE1ELSQ_1EEEEEENS4_6LayoutINS5_IJNSA_ILi2EEESB_SB_EEENS5_IJSB_NSA_ILi0EEESW_EEEEENS5_IJNS4_10UnderscoreESZ_SZ_EEEEENS4_13SM90_TMA_LOADENS4_14ComposedLayoutINS4_7SwizzleILi1ELi4ELi3EEENS4_18smem_ptr_flag_bitsILi8EEENST_INS5_IJNSA_ILi8EEESH_EEENS5_IJSH_SB_EEEEEEEvNS4_8identityES12_S1C_vS1D_EENS_8epilogue10collective6detail29Sm90TmaWarpSpecializedAdapterINS1G_15DefaultEpilogueISJ_SK_SK_NS1F_6thread17LinearCombinationISJ_Li1EffLNS1K_9ScaleType4KindE0ELNS_15FloatRoundStyleE2ESJ_EENS1_15EpilogueDefaultEEEEEvvEEEEvNT_6ParamsE)
        /*0008*/ 	.word	0x000000a8


	//----- nvinfo : EIATTR_FRAME_SIZE
	.align		4
.L_12:
        /*000c*/ 	.byte	0x04, 0x11
        /*000e*/ 	.short	(.L_14 - .L_13)
	.align		4
.L_13:
        /*0010*/ 	.word	index@(_ZN7cutlass13device_kernelINS_4gemm6kernel13GemmUniversalIN4cute5tupleIJiiiiEEENS1_10collective13CollectiveMmaINS1_37MainloopSm90TmaGmmaWarpSpecializedFP8ILi11ENS5_IJNS4_1CILi1EEESB_SB_EEENS1_35KernelTmaWarpSpecializedCooperativeEEENS5_IJNSA_ILi512EEENSA_ILi112EEENSA_ILi32EEEEEENS_12float_e4m3_tENS5_IJlSB_lEEESJ_SK_NS4_8TiledMMAINS4_8MMA_AtomIJNS4_4SM904GMMA30MMA_64x16x32_F32E4M3E4M3_SS_TNILNSO_7ScaleInE1ELSQ_1EEEEEENS4_6LayoutINS5_IJNSA_ILi2EEESB_SB_EEENS5_IJSB_NSA_ILi0EEESW_EEEEENS5_IJNS4_10UnderscoreESZ_SZ_EEEEENS4_13SM90_TMA_LOADENS4_14ComposedLayoutINS4_7SwizzleILi1ELi4ELi3EEENS4_18smem_ptr_flag_bitsILi8EEENST_INS5_IJNSA_ILi8EEESH_EEENS5_IJSH_SB_EEEEEEEvNS4_8identityES12_S1C_vS1D_EENS_8epilogue10collective6detail29Sm90TmaWarpSpecializedAdapterINS1G_15DefaultEpilogueISJ_SK_SK_NS1F_6thread17LinearCombinationISJ_Li1EffLNS1K_9ScaleType4KindE0ELNS_15FloatRoundStyleE2ESJ_EENS1_15EpilogueDefaultEEEEEvvEEEEvNT_6ParamsE)
        /*0014*/ 	.word	0x000003f0


	//----- nvinfo : EIATTR_MIN_STACK_SIZE
	.align		4
.L_14:
        /*0018*/ 	.byte	0x04, 0x12
        /*001a*/ 	.short	(.L_16 - .L_15)
	.align		4
.L_15:
        /*001c*/ 	.word	index@(_ZN7cutlass13device_kernelINS_4gemm6kernel13GemmUniversalIN4cute5tupleIJiiiiEEENS1_10collective13CollectiveMmaINS1_37MainloopSm90TmaGmmaWarpSpecializedFP8ILi11ENS5_IJNS4_1CILi1EEESB_SB_EEENS1_35KernelTmaWarpSpecializedCooperativeEEENS5_IJNSA_ILi512EEENSA_ILi112EEENSA_ILi32EEEEEENS_12float_e4m3_tENS5_IJlSB_lEEESJ_SK_NS4_8TiledMMAINS4_8MMA_AtomIJNS4_4SM904GMMA30MMA_64x16x32_F32E4M3E4M3_SS_TNILNSO_7ScaleInE1ELSQ_1EEEEEENS4_6LayoutINS5_IJNSA_ILi2EEESB_SB_EEENS5_IJSB_NSA_ILi0EEESW_EEEEENS5_IJNS4_10UnderscoreESZ_SZ_EEEEENS4_13SM90_TMA_LOADENS4_14ComposedLayoutINS4_7SwizzleILi1ELi4ELi3EEENS4_18smem_ptr_flag_bitsILi8EEENST_INS5_IJNSA_ILi8EEESH_EEENS5_IJSH_SB_EEEEEEEvNS4_8identityES12_S1C_vS1D_EENS_8epilogue10collective6detail29Sm90TmaWarpSpecializedAdapterINS1G_15DefaultEpilogueISJ_SK_SK_NS1F_6thread17LinearCombinationISJ_Li1EffLNS1K_9ScaleType4KindE0ELNS_15FloatRoundStyleE2ESJ_EENS1_15EpilogueDefaultEEEEEvvEEEEvNT_6ParamsE)
        /*0020*/ 	.word	0x000003f0
.L_16:


//--------------------- .nv.compat                --------------------------
	.section	.nv.compat,"",@"SHT_CUDA_COMPAT_INFO"
	.align	4
        /*0000*/ 	.byte	0x02, 0x09, 0x01, 0x00, 0x02, 0x02, 0x04, 0x00, 0x02, 0x05, 0x05, 0x00, 0x03, 0x07, 0x01, 0x01
        /*0010*/ 	.byte	0x02, 0x03, 0x01, 0x00, 0x02, 0x06, 0x01, 0x00, 0x04, 0x0b, 0x08, 0x00, 0x00, 0x00, 0x00, 0x00
        /*0020*/ 	.byte	0x00, 0x00, 0x00, 0x00


//--------------------- .nv.info._ZN7cutlass13device_kernelINS_4gemm6kernel13GemmUniversalIN4cute5tupleIJiiiiEEENS1_10collective13CollectiveMmaINS1_37MainloopSm90TmaGmmaWarpSpecializedFP8ILi11ENS5_IJNS4_1CILi1EEESB_SB_EEENS1_35KernelTmaWarpSpecializedCooperativeEEENS5_IJNSA_ILi512EEENSA_ILi112EEENSA_ILi32EEEEEENS_12float_e4m3_tENS5_IJlSB_lEEESJ_SK_NS4_8TiledMMAINS4_8MMA_AtomIJNS4_4SM904GMMA30MMA_64x16x32_F32E4M3E4M3_SS_TNILNSO_7ScaleInE1ELSQ_1EEEEEENS4_6LayoutINS5_IJNSA_ILi2EEESB_SB_EEENS5_IJSB_NSA_ILi0EEESW_EEEEENS5_IJNS4_10UnderscoreESZ_SZ_EEEEENS4_13SM90_TMA_LOADENS4_14ComposedLayoutINS4_7SwizzleILi1ELi4ELi3EEENS4_18smem_ptr_flag_bitsILi8EEENST_INS5_IJNSA_ILi8EEESH_EEENS5_IJSH_SB_EEEEEEEvNS4_8identityES12_S1C_vS1D_EENS_8epilogue10collective6detail29Sm90TmaWarpSpecializedAdapterINS1G_15DefaultEpilogueISJ_SK_SK_NS1F_6thread17LinearCombinationISJ_Li1EffLNS1K_9ScaleType4KindE0ELNS_15FloatRoundStyleE2ESJ_EENS1_15EpilogueDefaultEEEEEvvEEEEvNT_6ParamsE --------------------------
	.section	.nv.info._ZN7cutlass13device_kernelINS_4gemm6kernel13GemmUniversalIN4cute5tupleIJiiiiEEENS1_10collective13CollectiveMmaINS1_37MainloopSm90TmaGmmaWarpSpecializedFP8ILi11ENS5_IJNS4_1CILi1EEESB_SB_EEENS1_35KernelTmaWarpSpecializedCooperativeEEENS5_IJNSA_ILi512EEENSA_ILi112EEENSA_ILi32EEEEEENS_12float_e4m3_tENS5_IJlSB_lEEESJ_SK_NS4_8TiledMMAINS4_8MMA_AtomIJNS4_4SM904GMMA30MMA_64x16x32_F32E4M3E4M3_SS_TNILNSO_7ScaleInE1ELSQ_1EEEEEENS4_6LayoutINS5_IJNSA_ILi2EEESB_SB_EEENS5_IJSB_NSA_ILi0EEESW_EEEEENS5_IJNS4_10UnderscoreESZ_SZ_EEEEENS4_13SM90_TMA_LOADENS4_14ComposedLayoutINS4_7SwizzleILi1ELi4ELi3EEENS4_18smem_ptr_flag_bitsILi8EEENST_INS5_IJNSA_ILi8EEESH_EEENS5_IJSH_SB_EEEEEEEvNS4_8identityES12_S1C_vS1D_EENS_8epilogue10collective6detail29Sm90TmaWarpSpecializedAdapterINS1G_15DefaultEpilogueISJ_SK_SK_NS1F_6thread17LinearCombinationISJ_Li1EffLNS1K_9ScaleType4KindE0ELNS_15FloatRoundStyleE2ESJ_EENS1_15EpilogueDefaultEEEEEvvEEEEvNT_6ParamsE,"",@"SHT_CUDA_INFO"
	.sectionflags	@""
	.align	4


	//----- nvinfo : EIATTR_CUDA_API_VERSION
	.align		4
        /*0000*/ 	.byte	0x04, 0x37
        /*0002*/ 	.short	(.L_18 - .L_17)
.L_17:
        /*0004*/ 	.word	0x00000082


	//----- nvinfo : EIATTR_KPARAM_INFO
	.align		4
.L_18:
        /*0008*/ 	.byte	0x04, 0x17
        /*000a*/ 	.short	(.L_20 - .L_19)
.L_19:
        /*000c*/ 	.word	0x00000000
        /*0010*/ 	.short	0x0000
        /*0012*/ 	.short	0x0070
        /*0014*/ 	.byte	0x00, 0xf0, 0x01, 0x10


	//----- nvinfo : EIATTR_SPARSE_MMA_MASK
	.align		4
.L_20:
        /*0018*/ 	.byte	0x03, 0x50
        /*001a*/ 	.short	0x0000


	//----- nvinfo : EIATTR_MAXREG_COUNT
	.align		4
        /*001c*/ 	.byte	0x03, 0x1b
        /*001e*/ 	.short	0x00a8


	//----- nvinfo : EIATTR_NUM_BARRIERS
	.align		4
        /*0020*/ 	.byte	0x02, 0x4c
        /*0022*/ 	.byte	0x01
	.zero		1


	//----- nvinfo : EIATTR_ANNOTATIONS
	.align		4
        /*0024*/ 	.byte	0x04, 0x55
        /*0026*/ 	.short	(.L_22 - .L_21)


	//   ....[0]....
.L_21:
        /*0028*/ 	.word	0x00000001
        /*002c*/ 	.byte	0xc0, 0x06, 0x00, 0x00, 0x01, 0x00, 0x00, 0x00, 0xe0, 0x06, 0x00, 0x00, 0x01, 0x00, 0x00, 0x00
        /* <DEDUP_REMOVED lines=1007> */
        /*3f2c*/ 	.byte	0xb0, 0x96, 0x02, 0x00, 0x01, 0x00, 0x00, 0x00, 0x00, 0x97, 0x02, 0x00


	//----- nvinfo : EIATTR_MERCURY_ISA_VERSION
	.align		4
.L_22:
        /*3f38*/ 	.byte	0x03, 0x5f
        /*3f3a*/ 	.short	0x0101


	//----- nvinfo : EIATTR_INT_WARP_WIDE_INSTR_OFFSETS
	.align		4
        /*3f3c*/ 	.byte	0x04, 0x31
        /*3f3e*/ 	.short	(.L_24 - .L_23)


	//   ....[0]....
.L_23:
        /*3f40*/ 	.word	0x000005a0


	//   ....[1]....
        /*3f44*/ 	.word	0x000005c0


	//   ....[2]....
        /*3f48*/ 	.word	0x000006d0


	//----- nvinfo : EIATTR_COOP_GROUP_MASK_REGIDS
	.align		4
.L_24:
        /*3f4c*/ 	.byte	0x04, 0x29
        /*3f4e*/ 	.short	(.L_26 - .L_25)


	//   ....[0]....
.L_25:
        /*3f50*/ 	.word	0xffffffff


	//   ....[1]....
        /*3f54*/ 	.word	0xffffffff


	//   ....[2]....
        /*3f58*/ 	.word	0xffffffff


	//   ....[3]....
        /*3f5c*/ 	.word	0xffffffff


	//   ....[4]....
        /*3f60*/ 	.word	0xffffffff


	//----- nvinfo : EIATTR_COOP_GROUP_INSTR_OFFSETS
	.align		4
.L_26:
        /*3f64*/ 	.byte	0x04, 0x28
        /*3f66*/ 	.short	(.L_28 - .L_27)


	//   ....[0]....
.L_27:
        /*3f68*/ 	.word	0x00000070


	//   ....[1]....
        /*3f6c*/ 	.word	0x00000080


	//   ....[2]....
        /*3f70*/ 	.word	0x000001a0


	//   ....[3]....
        /*3f74*/ 	.word	0x000004d0


	//   ....[4]....
        /*3f78*/ 	.word	0x00002480


	//----- nvinfo : EIATTR_REG_RECONFIG
	.align		4
.L_28:
        /*3f7c*/ 	.byte	0x01, 0x54
	.zero		2


	//----- nvinfo : EIATTR_MBARRIER_INSTR_OFFSETS
	.align		4
        /*3f80*/ 	.byte	0x04, 0x39
        /*3f82*/ 	.short	(.L_30 - .L_29)


	//   ....[0]....
.L_29:
        /*3f84*/ 	.word	0x00000340
        /*3f88*/ 	.word	0x000000ff
        /*3f8c*/ 	.word	0x00000000
        /*3f90*/ 	.short	0x0100
        /*3f92*/ 	.byte	0x0a
	.zero		1


	//   ....[1]....
        /*3f94*/ 	.word	0x00000350
        /*3f98*/ 	.word	0x000000ff
        /*3f9c*/ 	.word	0x00000058
        /*3fa0*/ 	.short	0x0100
        /*3fa2*/ 	.byte	0x0a
	.zero		1


	//   ....[2]....
        /*3fa4*/ 	.word	0x00000360
        /*3fa8*/ 	.word	0x000000ff
        /*3fac*/ 	.word	0x00000008
        /*3fb0*/ 	.short	0x0100
        /*3fb2*/ 	.byte	0x0a
	.zero		1


	//   ....[3]....
        /*3fb4*/ 	.word	0x00000370
        /*3fb8*/ 	.word	0x000000ff
        /*3fbc*/ 	.word	0x00000060
        /*3fc0*/ 	.short	0x0100
        /*3fc2*/ 	.byte	0x0a
	.zero		1


	//   ....[4]....
        /*3fc4*/ 	.word	0x00000380
        /*3fc8*/ 	.word	0x000000ff
        /*3fcc*/ 	.word	0x00000010
        /*3fd0*/ 	.short	0x0100
        /*3fd2*/ 	.byte	0x0a
	.zero		1


	//   ....[5]....
        /*3fd4*/ 	.word	0x00000390
        /*3fd8*/ 	.word	0x000000ff
        /*3fdc*/ 	.word	0x00000068
        /*3fe0*/ 	.short	0x0100
        /*3fe2*/ 	.byte	0x0a
	.zero		1


	//   ....[6]....
        /*3fe4*/ 	.word	0x000003a0
        /*3fe8*/ 	.word	0x000000ff
        /*3fec*/ 	.word	0x00000018
        /*3ff0*/ 	.short	0x0100
        /*3ff2*/ 	.byte	0x0a
	.zero		1


	//   ....[7]....
        /*3ff4*/ 	.word	0x000003b0
        /*3ff8*/ 	.word	0x000000ff
        /*3ffc*/ 	.word	0x00000070
        /*4000*/ 	.short	0x0100
        /*4002*/ 	.byte	0x0a
	.zero		1


	//   ....[8]....
        /*4004*/ 	.word	0x000003c0
        /*4008*/ 	.word	0x000000ff
        /*400c*/ 	.word	0x00000020
        /*4010*/ 	.short	0x0100
        /*4012*/ 	.byte	0x0a
	.zero		1


	//   ....[9]....
        /*4014*/ 	.word	0x000003d0
        /*4018*/ 	.word	0x000000ff
        /*401c*/ 	.word	0x00000078
        /*4020*/ 	.short	0x0100
        /*4022*/ 	.byte	0x0a
	.zero		1


	//   ....[10]....
        /*4024*/ 	.word	0x000003e0
        /*4028*/ 	.word	0x000000ff
        /*402c*/ 	.word	0x00000028
        /*4030*/ 	.short	0x0100
        /*4032*/ 	.byte	0x0a
	.zero		1


	//   ....[11]....
        /*4034*/ 	.word	0x000003f0
        /*4038*/ 	.word	0x000000ff
        /*403c*/ 	.word	0x00000080
        /*4040*/ 	.short	0x0100
        /*4042*/ 	.byte	0x0a
	.zero		1


	//   ....[12]....
        /*4044*/ 	.word	0x00000400
        /*4048*/ 	.word	0x000000ff
        /*404c*/ 	.word	0x00000030
        /*4050*/ 	.short	0x0100
        /*4052*/ 	.byte	0x0a
	.zero		1


	//   ....[13]....
        /*4054*/ 	.word	0x00000410
        /*4058*/ 	.word	0x000000ff
        /*405c*/ 	.word	0x00000088
        /*4060*/ 	.short	0x0100
        /*4062*/ 	.byte	0x0a
	.zero		1


	//   ....[14]....
        /*4064*/ 	.word	0x00000420
        /*4068*/ 	.word	0x000000ff
        /*406c*/ 	.word	0x00000038
        /*4070*/ 	.short	0x0100
        /*4072*/ 	.byte	0x0a
	.zero		1


	//   ....[15]....
        /*4074*/ 	.word	0x00000430
        /*4078*/ 	.word	0x000000ff
        /*407c*/ 	.word	0x00000090
        /*4080*/ 	.short	0x0100
        /*4082*/ 	.byte	0x0a
	.zero		1


	//   ....[16]....
        /*4084*/ 	.word	0x00000440
        /*4088*/ 	.word	0x000000ff
        /*408c*/ 	.word	0x00000040
        /*4090*/ 	.short	0x0100
        /*4092*/ 	.byte	0x0a
	.zero		1


	//   ....[17]....
        /*4094*/ 	.word	0x00000450
        /*4098*/ 	.word	0x000000ff
        /*409c*/ 	.word	0x00000098
        /*40a0*/ 	.short	0x0100
        /*40a2*/ 	.byte	0x0a
	.zero		1


	//   ....[18]....
        /*40a4*/ 	.word	0x00000460
        /*40a8*/ 	.word	0x000000ff
        /*40ac*/ 	.word	0x00000048
        /*40b0*/ 	.short	0x0100
        /*40b2*/ 	.byte	0x0a
	.zero		1


	//   ....[19]....
        /*40b4*/ 	.word	0x00000470
        /*40b8*/ 	.word	0x000000ff
        /*40bc*/ 	.word	0x000000a0
        /*40c0*/ 	.short	0x0100
        /*40c2*/ 	.byte	0x0a
	.zero		1


	//   ....[20]....
        /*40c4*/ 	.word	0x00000480
        /*40c8*/ 	.word	0x000000ff
        /*40cc*/ 	.word	0x00000050
        /*40d0*/ 	.short	0x0100
        /*40d2*/ 	.byte	0x0a
	.zero		1


	//   ....[21]....
        /*40d4*/ 	.word	0x00000490
        /*40d8*/ 	.word	0x000000ff
        /*40dc*/ 	.word	0x000000a8
        /*40e0*/ 	.short	0x0100
        /*40e2*/ 	.byte	0x0a
	.zero		1


	//   ....[22]....
        /*40e4*/ 	.word	0x00000700
        /*40e8*/ 	.word	0x000000ff
        /*40ec*/ 	.word	0x000000c0
        /*40f0*/ 	.short	0x0100
        /*40f2*/ 	.byte	0x08
	.zero		1


	//   ....[23]....
        /*40f4*/ 	.word	0x00000710
        /*40f8*/ 	.word	0x000000ff
        /*40fc*/ 	.word	0x000000c8
        /*4100*/ 	.short	0x0100
        /*4102*/ 	.byte	0x08
	.zero		1


	//   ....[24]....
        /*4104*/ 	.word	0x00002880
        /*4108*/ 	.word	0x000000ff
        /*410c*/ 	.word	0x00000000
        /*4110*/ 	.short	0x010a
        /*4112*/ 	.byte	0x0c
	.zero		1


	//   ....[25]....
        /*4114*/ 	.word	0x000028e0
        /*4118*/ 	.word	0x000000ff
        /*411c*/ 	.word	0x00000000
        /*4120*/ 	.short	0x010a
        /*4122*/ 	.byte	0x0c
	.zero		1


	//   ....[26]....
        /*4124*/ 	.word	0x00005e70
        /*4128*/ 	.word	0x000000ff
        /*412c*/ 	.word	0x00000000
        /*4130*/ 	.short	0x010a
        /*4132*/ 	.byte	0x0e
	.zero		1


	//   ....[27]....
        /*4134*/ 	.word	0x00005eb0
        /*4138*/ 	.word	0x000000ff
        /*413c*/ 	.word	0x00000000
        /*4140*/ 	.short	0x010a
        /*4142*/ 	.byte	0x0e
	.zero		1


	//   ....[28]....
        /*4144*/ 	.word	0x00009750
        /*4148*/ 	.word	0x000000ff
        /*414c*/ 	.word	0x00000000
        /*4150*/ 	.short	0x0101
        /*4152*/ 	.byte	0x0d
	.zero		1


	//   ....[29]....
        /*4154*/ 	.word	0x0000c3e0
        /*4158*/ 	.word	0x000000ff
        /*415c*/ 	.word	0x00000000
        /*4160*/ 	.short	0x0101
        /*4162*/ 	.byte	0x0e
	.zero		1


	//   ....[30]....
        /*4164*/ 	.word	0x00028520
        /*4168*/ 	.word	0x00000010
        /*416c*/ 	.word	0x00000058
        /*4170*/ 	.short	0x010a
        /*4172*/ 	.byte	0x3f
	.zero		1


	//   ....[31]....
        /*4174*/ 	.word	0x00028890
        /*4178*/ 	.word	0x00000002
        /*417c*/ 	.word	0x000000c8
        /*4180*/ 	.short	0x0101
        /*4182*/ 	.byte	0x3f
	.zero		1


	//   ....[32]....
        /*4184*/ 	.word	0x00029050
        /*4188*/ 	.word	0x00000003
        /*418c*/ 	.word	0x00000000
        /*4190*/ 	.short	0x010a
        /*4192*/ 	.byte	0x3f
	.zero		1


	//   ....[33]....
        /*4194*/ 	.word	0x000290e0
        /*4198*/ 	.word	0x00000003
        /*419c*/ 	.word	0x00000000
        /*41a0*/ 	.short	0x010a
        /*41a2*/ 	.byte	0x3f
	.zero		1


	//   ....[34]....
        /*41a4*/ 	.word	0x00029170
        /*41a8*/ 	.word	0x00000003
        /*41ac*/ 	.word	0x00000000
        /*41b0*/ 	.short	0x010a
        /*41b2*/ 	.byte	0x3f
	.zero		1


	//   ....[35]....
        /*41b4*/ 	.word	0x00029200
        /*41b8*/ 	.word	0x00000003
        /*41bc*/ 	.word	0x00000000
        /*41c0*/ 	.short	0x010a
        /*41c2*/ 	.byte	0x3f
	.zero		1


	//   ....[36]....
        /*41c4*/ 	.word	0x00029290
        /*41c8*/ 	.word	0x00000003
        /*41cc*/ 	.word	0x00000000
        /*41d0*/ 	.short	0x010a
        /*41d2*/ 	.byte	0x3f
	.zero		1


	//   ....[37]....
        /*41d4*/ 	.word	0x00029320
        /*41d8*/ 	.word	0x00000003
        /*41dc*/ 	.word	0x00000000
        /*41e0*/ 	.short	0x010a
        /*41e2*/ 	.byte	0x3f
	.zero		1


	//   ....[38]....
        /*41e4*/ 	.word	0x000293b0
        /*41e8*/ 	.word	0x00000003
        /*41ec*/ 	.word	0x00000000
        /*41f0*/ 	.short	0x010a
        /*41f2*/ 	.byte	0x3f
	.zero		1


	//   ....[39]....
        /*41f4*/ 	.word	0x00029440
        /*41f8*/ 	.word	0x00000003
        /*41fc*/ 	.word	0x00000000
        /*4200*/ 	.short	0x010a
        /*4202*/ 	.byte	0x3f
	.zero		1


	//   ....[40]....
        /*4204*/ 	.word	0x000294d0
        /*4208*/ 	.word	0x00000003
        /*420c*/ 	.word	0x00000000
        /*4210*/ 	.short	0x010a
        /*4212*/ 	.byte	0x3f
	.zero		1


	//   ....[41]....
        /*4214*/ 	.word	0x00029560
        /*4218*/ 	.word	0x00000003
        /*421c*/ 	.word	0x00000000
        /*4220*/ 	.short	0x010a
        /*4222*/ 	.byte	0x3f
	.zero		1


	//   ....[42]....
        /*4224*/ 	.word	0x000295f0
        /*4228*/ 	.word	0x00000003
        /*422c*/ 	.word	0x00000000
        /*4230*/ 	.short	0x010a
        /*4232*/ 	.byte	0x3f
	.zero		1


	//   ....[43]....
        /*4234*/ 	.word	0x00029660
        /*4238*/ 	.word	0x00000003
        /*423c*/ 	.word	0x00000000
        /*4240*/ 	.short	0x010a
        /*4242*/ 	.byte	0x3f
	.zero		1


	//   ....[44]....
        /*4244*/ 	.word	0x000296d0
        /*4248*/ 	.word	0x00000000
        /*424c*/ 	.word	0x00000000
        /*4250*/ 	.short	0x010a
        /*4252*/ 	.byte	0x3f
	.zero		1


	//   ....[45]....
        /*4254*/ 	.word	0x000297b0
        /*4258*/ 	.word	0x00000010
        /*425c*/ 	.word	0x00000058
        /*4260*/ 	.short	0x010a
        /*4262*/ 	.byte	0x3f
	.zero		1


	//   ....[46]....
        /*4264*/ 	.word	0x00029890
        /*4268*/ 	.word	0x00000003
        /*426c*/ 	.word	0x00000000
        /*4270*/ 	.short	0x010a
        /*4272*/ 	.byte	0x3f
	.zero		1


	//   ....[47]....
        /*4274*/ 	.word	0x000298e0
        /*4278*/ 	.word	0x00000003
        /*427c*/ 	.word	0x00000000
        /*4280*/ 	.short	0x010a
        /*4282*/ 	.byte	0x3f
	.zero		1


	//   ....[48]....
        /*4284*/ 	.word	0x00029930
        /*4288*/ 	.word	0x00000003
        /*428c*/ 	.word	0x00000000
        /*4290*/ 	.short	0x010a
        /*4292*/ 	.byte	0x3f
	.zero		1


	//   ....[49]....
        /*4294*/ 	.word	0x00029980
        /*4298*/ 	.word	0x00000003
        /*429c*/ 	.word	0x00000000
        /*42a0*/ 	.short	0x010a
        /*42a2*/ 	.byte	0x3f
	.zero		1


	//   ....[50]....
        /*42a4*/ 	.word	0x000299d0
        /*42a8*/ 	.word	0x00000003
        /*42ac*/ 	.word	0x00000000
        /*42b0*/ 	.short	0x010a
        /*42b2*/ 	.byte	0x3f
	.zero		1


	//   ....[51]....
        /*42b4*/ 	.word	0x00029a20
        /*42b8*/ 	.word	0x00000003
        /*42bc*/ 	.word	0x00000000
        /*42c0*/ 	.short	0x010a
        /*42c2*/ 	.byte	0x3f
	.zero		1


	//   ....[52]....
        /*42c4*/ 	.word	0x00029a70
        /*42c8*/ 	.word	0x00000003
        /*42cc*/ 	.word	0x00000000
        /*42d0*/ 	.short	0x010a
        /*42d2*/ 	.byte	0x3f
	.zero		1


	//   ....[53]....
        /*42d4*/ 	.word	0x00029ac0
        /*42d8*/ 	.word	0x00000003
        /*42dc*/ 	.word	0x00000000
        /*42e0*/ 	.short	0x010a
        /*42e2*/ 	.byte	0x3f
	.zero		1


	//   ....[54]....
        /*42e4*/ 	.word	0x00029b10
        /*42e8*/ 	.word	0x00000003
        /*42ec*/ 	.word	0x00000000
        /*42f0*/ 	.short	0x010a
        /*42f2*/ 	.byte	0x3f
	.zero		1


	//   ....[55]....
        /*42f4*/ 	.word	0x00029b60
        /*42f8*/ 	.word	0x00000003
        /*42fc*/ 	.word	0x00000000
        /*4300*/ 	.short	0x010a
        /*4302*/ 	.byte	0x3f
	.zero		1


	//----- nvinfo : EIATTR_NUM_MBARRIERS
	.align		4
.L_30:
        /*4304*/ 	.byte	0x03, 0x38
        /*4306*/ 	.short	0x0018


	//----- nvinfo : EIATTR_EXIT_INSTR_OFFSETS
	.align		4
        /*4308*/ 	.byte	0x04, 0x1c
        /*430a*/ 	.short	(.L_32 - .L_31)


	//   ....[0]....
.L_31:
        /*430c*/ 	.word	0x00000770


	//   ....[1]....
        /*4310*/ 	.word	0x000010d0


	//   ....[2]....
        /*4314*/ 	.word	0x00027b30


	//   ....[3]....
        /*4318*/ 	.word	0x000281b0


	//   ....[4]....
        /*431c*/ 	.word	0x00029640


	//----- nvinfo : EIATTR_MAX_THREADS
	.align		4
.L_32:
        /*4320*/ 	.byte	0x04, 0x05
        /*4322*/ 	.short	(.L_34 - .L_33)
.L_33:
        /*4324*/ 	.word	0x00000180
        /*4328*/ 	.word	0x00000001
        /*432c*/ 	.word	0x00000001


	//----- nvinfo : EIATTR_CRS_STACK_SIZE
	.align		4
.L_34:
        /*4330*/ 	.byte	0x04, 0x1e
        /*4332*/ 	.short	(.L_36 - .L_35)
.L_35:
        /*4334*/ 	.word	0x00000000


	//----- nvinfo : EIATTR_CBANK_PARAM_SIZE
	.align		4
.L_36:
        /*4338*/ 	.byte	0x03, 0x19
        /*433a*/ 	.short	0x0470


	//----- nvinfo : EIATTR_PARAM_CBANK
	.align		4
        /*433c*/ 	.byte	0x04, 0x0a
        /*433e*/ 	.short	(.L_38 - .L_37)
	.align		4
.L_37:
        /*4340*/ 	.word	index@(.nv.constant0._ZN7cutlass13device_kernelINS_4gemm6kernel13GemmUniversalIN4cute5tupleIJiiiiEEENS1_10collective13CollectiveMmaINS1_37MainloopSm90TmaGmmaWarpSpecializedFP8ILi11ENS5_IJNS4_1CILi1EEESB_SB_EEENS1_35KernelTmaWarpSpecializedCooperativeEEENS5_IJNSA_ILi512EEENSA_ILi112EEENSA_ILi32EEEEEENS_12float_e4m3_tENS5_IJlSB_lEEESJ_SK_NS4_8TiledMMAINS4_8MMA_AtomIJNS4_4SM904GMMA30MMA_64x16x32_F32E4M3E4M3_SS_TNILNSO_7ScaleInE1ELSQ_1EEEEEENS4_6LayoutINS5_IJNSA_ILi2EEESB_SB_EEENS5_IJSB_NSA_ILi0EEESW_EEEEENS5_IJNS4_10UnderscoreESZ_SZ_EEEEENS4_13SM90_TMA_LOADENS4_14ComposedLayoutINS4_7SwizzleILi1ELi4ELi3EEENS4_18smem_ptr_flag_bitsILi8EEENST_INS5_IJNSA_ILi8EEESH_EEENS5_IJSH_SB_EEEEEEEvNS4_8identityES12_S1C_vS1D_EENS_8epilogue10collective6detail29Sm90TmaWarpSpecializedAdapterINS1G_15DefaultEpilogueISJ_SK_SK_NS1F_6thread17LinearCombinationISJ_Li1EffLNS1K_9ScaleType4KindE0ELNS_15FloatRoundStyleE2ESJ_EENS1_15EpilogueDefaultEEEEEvvEEEEvNT_6ParamsE)
        /*4344*/ 	.short	0x0210
        /*4346*/ 	.short	0x0470


	//----- nvinfo : EIATTR_SW_WAR
	.align		4
.L_38:
        /*4348*/ 	.byte	0x04, 0x36
        /*434a*/ 	.short	(.L_40 - .L_39)
.L_39:
        /*434c*/ 	.word	0x00000008
.L_40:


//--------------------- .nv.callgraph             --------------------------
	.section	.nv.callgraph,"",@"SHT_CUDA_CALLGRAPH"
	.align	4
	.sectionentsize	8
	.align		4
        /*0000*/ 	.word	0x00000000
	.align		4
        /*0004*/ 	.word	0xffffffff
	.align		4
        /*0008*/ 	.word	0x00000000
	.align		4
        /*000c*/ 	.word	0xfffffffe
	.align		4
        /*0010*/ 	.word	0x00000000
	.align		4
        /*0014*/ 	.word	0xfffffffd
	.align		4
        /*0018*/ 	.word	0x00000000
	.align		4
        /*001c*/ 	.word	0xfffffffc


//--------------------- .nv.constant4             --------------------------
	.section	.nv.constant4,"a",@progbits
	.align	8
	.align		8
.nv.constant4:
        /*0000*/ 	.dword	_ZN39_INTERNAL_5ec39f0f_4_k_cu_b7ba557c_43984cuda3std3__45__cpo5beginE
	.align		8
        /*0008*/ 	.dword	_ZN39_INTERNAL_5ec39f0f_4_k_cu_b7ba557c_43984cuda3std3__45__cpo3endE
	.align		8
        /*0010*/ 	.dword	_ZN39_INTERNAL_5ec39f0f_4_k_cu_b7ba557c_43984cuda3std3__45__cpo6cbeginE
	.align		8
        /*0018*/ 	.dword	_ZN39_INTERNAL_5ec39f0f_4_k_cu_b7ba557c_43984cuda3std3__45__cpo4cendE
	.align		8
        /*0020*/ 	.dword	_ZN39_INTERNAL_5ec39f0f_4_k_cu_b7ba557c_43984cuda3std3__441_GLOBAL__N__5ec39f0f_4_k_cu_b7ba557c_43986ignoreE
	.align		8
        /*0028*/ 	.dword	_ZN39_INTERNAL_5ec39f0f_4_k_cu_b7ba557c_43984cuda3std3__419piecewise_constructE
	.align		8
        /*0030*/ 	.dword	_ZN39_INTERNAL_5ec39f0f_4_k_cu_b7ba557c_43984cuda3std3__48in_placeE
	.align		8
        /*0038*/ 	.dword	_ZN39_INTERNAL_5ec39f0f_4_k_cu_b7ba557c_43984cuda3std6ranges3__45__cpo4swapE
	.align		8
        /*0040*/ 	.dword	_ZN39_INTERNAL_5ec39f0f_4_k_cu_b7ba557c_43984cuda3std6ranges3__45__cpo9iter_moveE
	.align		8
        /*0048*/ 	.dword	_ZN39_INTERNAL_5ec39f0f_4_k_cu_b7ba557c_43984cute7productE
	.align		8
        /*0050*/ 	.dword	_ZN39_INTERNAL_5ec39f0f_4_k_cu_b7ba557c_43984cute1_E


//--------------------- .text._ZN7cutlass13device_kernelINS_4gemm6kernel13GemmUniversalIN4cute5tupleIJiiiiEEENS1_10collective13CollectiveMmaINS1_37MainloopSm90TmaGmmaWarpSpecializedFP8ILi11ENS5_IJNS4_1CILi1EEESB_SB_EEENS1_35KernelTmaWarpSpecializedCooperativeEEENS5_IJNSA_ILi512EEENSA_ILi112EEENSA_ILi32EEEEEENS_12float_e4m3_tENS5_IJlSB_lEEESJ_SK_NS4_8TiledMMAINS4_8MMA_AtomIJNS4_4SM904GMMA30MMA_64x16x32_F32E4M3E4M3_SS_TNILNSO_7ScaleInE1ELSQ_1EEEEEENS4_6LayoutINS5_IJNSA_ILi2EEESB_SB_EEENS5_IJSB_NSA_ILi0EEESW_EEEEENS5_IJNS4_10UnderscoreESZ_SZ_EEEEENS4_13SM90_TMA_LOADENS4_14ComposedLayoutINS4_7SwizzleILi1ELi4ELi3EEENS4_18smem_ptr_flag_bitsILi8EEENST_INS5_IJNSA_ILi8EEESH_EEENS5_IJSH_SB_EEEEEEEvNS4_8identityES12_S1C_vS1D_EENS_8epilogue10collective6detail29Sm90TmaWarpSpecializedAdapterINS1G_15DefaultEpilogueISJ_SK_SK_NS1F_6thread17LinearCombinationISJ_Li1EffLNS1K_9ScaleType4KindE0ELNS_15FloatRoundStyleE2ESJ_EENS1_15EpilogueDefaultEEEEEvvEEEEvNT_6ParamsE --------------------------
	.section	.text._ZN7cutlass13device_kernelINS_4gemm6kernel13GemmUniversalIN4cute5tupleIJiiiiEEENS1_10collective13CollectiveMmaINS1_37MainloopSm90TmaGmmaWarpSpecializedFP8ILi11ENS5_IJNS4_1CILi1EEESB_SB_EEENS1_35KernelTmaWarpSpecializedCooperativeEEENS5_IJNSA_ILi512EEENSA_ILi112EEENSA_ILi32EEEEEENS_12float_e4m3_tENS5_IJlSB_lEEESJ_SK_NS4_8TiledMMAINS4_8MMA_AtomIJNS4_4SM904GMMA30MMA_64x16x32_F32E4M3E4M3_SS_TNILNSO_7ScaleInE1ELSQ_1EEEEEENS4_6LayoutINS5_IJNSA_ILi2EEESB_SB_EEENS5_IJSB_NSA_ILi0EEESW_EEEEENS5_IJNS4_10UnderscoreESZ_SZ_EEEEENS4_13SM90_TMA_LOADENS4_14ComposedLayoutINS4_7SwizzleILi1ELi4ELi3EEENS4_18smem_ptr_flag_bitsILi8EEENST_INS5_IJNSA_ILi8EEESH_EEENS5_IJSH_SB_EEEEEEEvNS4_8identityES12_S1C_vS1D_EENS_8epilogue10collective6detail29Sm90TmaWarpSpecializedAdapterINS1G_15DefaultEpilogueISJ_SK_SK_NS1F_6thread17LinearCombinationISJ_Li1EffLNS1K_9ScaleType4KindE0ELNS_15FloatRoundStyleE2ESJ_EENS1_15EpilogueDefaultEEEEEvvEEEEvNT_6ParamsE,"ax",@progbits
	.align	128
.text._ZN7cutlass13device_kernelINS_4gemm6kernel13GemmUniversalIN4cute5tupleIJiiiiEEENS1_10collective13CollectiveMmaINS1_37MainloopSm90TmaGmmaWarpSpecializedFP8ILi11ENS5_IJNS4_1CILi1EEESB_SB_EEENS1_35KernelTmaWarpSpecializedCooperativeEEENS5_IJNSA_ILi512EEENSA_ILi112EEENSA_ILi32EEEEEENS_12float_e4m3_tENS5_IJlSB_lEEESJ_SK_NS4_8TiledMMAINS4_8MMA_AtomIJNS4_4SM904GMMA30MMA_64x16x32_F32E4M3E4M3_SS_TNILNSO_7ScaleInE1ELSQ_1EEEEEENS4_6LayoutINS5_IJNSA_ILi2EEESB_SB_EEENS5_IJSB_NSA_ILi0EEESW_EEEEENS5_IJNS4_10UnderscoreESZ_SZ_EEEEENS4_13SM90_TMA_LOADENS4_14ComposedLayoutINS4_7SwizzleILi1ELi4ELi3EEENS4_18smem_ptr_flag_bitsILi8EEENST_INS5_IJNSA_ILi8EEESH_EEENS5_IJSH_SB_EEEEEEEvNS4_8identityES12_S1C_vS1D_EENS_8epilogue10collective6detail29Sm90TmaWarpSpecializedAdapterINS1G_15DefaultEpilogueISJ_SK_SK_NS1F_6thread17LinearCombinationISJ_Li1EffLNS1K_9ScaleType4KindE0ELNS_15FloatRoundStyleE2ESJ_EENS1_15EpilogueDefaultEEEEEvvEEEEvNT_6ParamsE:
        .type           _ZN7cutlass13device_kernelINS_4gemm6kernel13GemmUniversalIN4cute5tupleIJiiiiEEENS1_10collective13CollectiveMmaINS1_37MainloopSm90TmaGmmaWarpSpecializedFP8ILi11ENS5_IJNS4_1CILi1EEESB_SB_EEENS1_35KernelTmaWarpSpecializedCooperativeEEENS5_IJNSA_ILi512EEENSA_ILi112EEENSA_ILi32EEEEEENS_12float_e4m3_tENS5_IJlSB_lEEESJ_SK_NS4_8TiledMMAINS4_8MMA_AtomIJNS4_4SM904GMMA30MMA_64x16x32_F32E4M3E4M3_SS_TNILNSO_7ScaleInE1ELSQ_1EEEEEENS4_6LayoutINS5_IJNSA_ILi2EEESB_SB_EEENS5_IJSB_NSA_ILi0EEESW_EEEEENS5_IJNS4_10UnderscoreESZ_SZ_EEEEENS4_13SM90_TMA_LOADENS4_14ComposedLayoutINS4_7SwizzleILi1ELi4ELi3EEENS4_18smem_ptr_flag_bitsILi8EEENST_INS5_IJNSA_ILi8EEESH_EEENS5_IJSH_SB_EEEEEEEvNS4_8identityES12_S1C_vS1D_EENS_8epilogue10collective6detail29Sm90TmaWarpSpecializedAdapterINS1G_15DefaultEpilogueISJ_SK_SK_NS1F_6thread17LinearCombinationISJ_Li1EffLNS1K_9ScaleType4KindE0ELNS_15FloatRoundStyleE2ESJ_EENS1_15EpilogueDefaultEEEEEvvEEEEvNT_6ParamsE,@function
        .size           _ZN7cutlass13device_kernelINS_4gemm6kernel13GemmUniversalIN4cute5tupleIJiiiiEEENS1_10collective13CollectiveMmaINS1_37MainloopSm90TmaGmmaWarpSpecializedFP8ILi11ENS5_IJNS4_1CILi1EEESB_SB_EEENS1_35KernelTmaWarpSpecializedCooperativeEEENS5_IJNSA_ILi512EEENSA_ILi112EEENSA_ILi32EEEEEENS_12float_e4m3_tENS5_IJlSB_lEEESJ_SK_NS4_8TiledMMAINS4_8MMA_AtomIJNS4_4SM904GMMA30MMA_64x16x32_F32E4M3E4M3_SS_TNILNSO_7ScaleInE1ELSQ_1EEEEEENS4_6LayoutINS5_IJNSA_ILi2EEESB_SB_EEENS5_IJSB_NSA_ILi0EEESW_EEEEENS5_IJNS4_10UnderscoreESZ_SZ_EEEEENS4_13SM90_TMA_LOADENS4_14ComposedLayoutINS4_7SwizzleILi1ELi4ELi3EEENS4_18smem_ptr_flag_bitsILi8EEENST_INS5_IJNSA_ILi8EEESH_EEENS5_IJSH_SB_EEEEEEEvNS4_8identityES12_S1C_vS1D_EENS_8epilogue10collective6detail29Sm90TmaWarpSpecializedAdapterINS1G_15DefaultEpilogueISJ_SK_SK_NS1F_6thread17LinearCombinationISJ_Li1EffLNS1K_9ScaleType4KindE0ELNS_15FloatRoundStyleE2ESJ_EENS1_15EpilogueDefaultEEEEEvvEEEEvNT_6ParamsE,(.L_x_144 - _ZN7cutlass13device_kernelINS_4gemm6kernel13GemmUniversalIN4cute5tupleIJiiiiEEENS1_10collective13CollectiveMmaINS1_37MainloopSm90TmaGmmaWarpSpecializedFP8ILi11ENS5_IJNS4_1CILi1EEESB_SB_EEENS1_35KernelTmaWarpSpecializedCooperativeEEENS5_IJNSA_ILi512EEENSA_ILi112EEENSA_ILi32EEEEEENS_12float_e4m3_tENS5_IJlSB_lEEESJ_SK_NS4_8TiledMMAINS4_8MMA_AtomIJNS4_4SM904GMMA30MMA_64x16x32_F32E4M3E4M3_SS_TNILNSO_7ScaleInE1ELSQ_1EEEEEENS4_6LayoutINS5_IJNSA_ILi2EEESB_SB_EEENS5_IJSB_NSA_ILi0EEESW_EEEEENS5_IJNS4_10UnderscoreESZ_SZ_EEEEENS4_13SM90_TMA_LOADENS4_14ComposedLayoutINS4_7SwizzleILi1ELi4ELi3EEENS4_18smem_ptr_flag_bitsILi8EEENST_INS5_IJNSA_ILi8EEESH_EEENS5_IJSH_SB_EEEEEEEvNS4_8identityES12_S1C_vS1D_EENS_8epilogue10collective6detail29Sm90TmaWarpSpecializedAdapterINS1G_15DefaultEpilogueISJ_SK_SK_NS1F_6thread17LinearCombinationISJ_Li1EffLNS1K_9ScaleType4KindE0ELNS_15FloatRoundStyleE2ESJ_EENS1_15EpilogueDefaultEEEEEvvEEEEvNT_6ParamsE)
        .other          _ZN7cutlass13device_kernelINS_4gemm6kernel13GemmUniversalIN4cute5tupleIJiiiiEEENS1_10collective13CollectiveMmaINS1_37MainloopSm90TmaGmmaWarpSpecializedFP8ILi11ENS5_IJNS4_1CILi1EEESB_SB_EEENS1_35KernelTmaWarpSpecializedCooperativeEEENS5_IJNSA_ILi512EEENSA_ILi112EEENSA_ILi32EEEEEENS_12float_e4m3_tENS5_IJlSB_lEEESJ_SK_NS4_8TiledMMAINS4_8MMA_AtomIJNS4_4SM904GMMA30MMA_64x16x32_F32E4M3E4M3_SS_TNILNSO_7ScaleInE1ELSQ_1EEEEEENS4_6LayoutINS5_IJNSA_ILi2EEESB_SB_EEENS5_IJSB_NSA_ILi0EEESW_EEEEENS5_IJNS4_10UnderscoreESZ_SZ_EEEEENS4_13SM90_TMA_LOADENS4_14ComposedLayoutINS4_7SwizzleILi1ELi4ELi3EEENS4_18smem_ptr_flag_bitsILi8EEENST_INS5_IJNSA_ILi8EEESH_EEENS5_IJSH_SB_EEEEEEEvNS4_8identityES12_S1C_vS1D_EENS_8epilogue10collective6detail29Sm90TmaWarpSpecializedAdapterINS1G_15DefaultEpilogueISJ_SK_SK_NS1F_6thread17LinearCombinationISJ_Li1EffLNS1K_9ScaleType4KindE0ELNS_15FloatRoundStyleE2ESJ_EENS1_15EpilogueDefaultEEEEEvvEEEEvNT_6ParamsE,@"STO_CUDA_ENTRY STV_DEFAULT"
_ZN7cutlass13device_kernelINS_4gemm6kernel13GemmUniversalIN4cute5tupleIJiiiiEEENS1_10collective13CollectiveMmaINS1_37MainloopSm90TmaGmmaWarpSpecializedFP8ILi11ENS5_IJNS4_1CILi1EEESB_SB_EEENS1_35KernelTmaWarpSpecializedCooperativeEEENS5_IJNSA_ILi512EEENSA_ILi112EEENSA_ILi32EEEEEENS_12float_e4m3_tENS5_IJlSB_lEEESJ_SK_NS4_8TiledMMAINS4_8MMA_AtomIJNS4_4SM904GMMA30MMA_64x16x32_F32E4M3E4M3_SS_TNILNSO_7ScaleInE1ELSQ_1EEEEEENS4_6LayoutINS5_IJNSA_ILi2EEESB_SB_EEENS5_IJSB_NSA_ILi0EEESW_EEEEENS5_IJNS4_10UnderscoreESZ_SZ_EEEEENS4_13SM90_TMA_LOADENS4_14ComposedLayoutINS4_7SwizzleILi1ELi4ELi3EEENS4_18smem_ptr_flag_bitsILi8EEENST_INS5_IJNSA_ILi8EEESH_EEENS5_IJSH_SB_EEEEEEEvNS4_8identityES12_S1C_vS1D_EENS_8epilogue10collective6detail29Sm90TmaWarpSpecializedAdapterINS1G_15DefaultEpilogueISJ_SK_SK_NS1F_6thread17LinearCombinationISJ_Li1EffLNS1K_9ScaleType4KindE0ELNS_15FloatRoundStyleE2ESJ_EENS1_15EpilogueDefaultEEEEEvvEEEEvNT_6ParamsE:
[----:B------:R-:W0:Y:S02]  /*0000*/  LDC R1, c[0x0][0x28] ;  /* 0x00000a00ff017b82 */ /* 0x000e240000000800 */
[----:B0-----:R-:W-:Y:S01]  /*0010*/  VIADD R1, R1, 0xfffffc10 ;  /* 0xfffffc1001017836 */ /* 0x001fe20000000000 */
[----:B------:R-:W0:Y:S01]  /*0020*/  S2R R2, SR_TID.X ;  /* 0x0000000000027919 */ /* 0x000e220000002100 */
[----:B------:R-:W-:Y:S01]  /*0030*/  ELECT P0, URZ, PT ;  /* 0x00000000003f782f */ /* 0x000fe20003800000 */
[----:B------:R-:W-:Y:S01]  /*0040*/  BSSY B0, `(.L_x_0) ;  /* 0x0000015000007945 */ /* 0x000fe20003800000 */
[--C-:B0-----:R-:W-:Y:S02]  /*0050*/  SHF.R.U32.HI R0, RZ, 0x5, R2.reuse ;  /* 0x00000005ff007819 */ /* 0x101fe40000011602 */
[----:B------:R-:W-:-:S03]  /*0060*/  SHF.R.U32.HI R2, RZ, 0x7, R2 ;  /* 0x00000007ff027819 */ /* 0x000fc60000011602 */
[----:B------:R-:W0:Y:S04]  /*0070*/  SHFL.IDX PT, R3, R0, RZ, 0x1f ;  /* 0x00001fff00037589 */ /* 0x000e2800000e0000 */
[----:B------:R-:W1:Y:S01]  /*0080*/  SHFL.IDX PT, R2, R2, RZ, 0x1f ;  /* 0x00001fff02027589 */ /* 0x000e6200000e0000 */
[----:B0-----:R-:W-:Y:S02]  /*0090*/  R2UR UR4, R3 ;  /* 0x00000000030472ca */ /* 0x001fe400000e0000 */
[----:B-1----:R-:W-:-:S11]  /*00a0*/  R2UR UR6, R2 ;  /* 0x00000000020672ca */ /* 0x002fd600000e0000 */
[----:B------:R-:W-:Y:S02]  /*00b0*/  USHF.R.S32.HI UR5, URZ, 0x1f, UR4 ;  /* 0x0000001f3f057899 */ /* 0x000fe40008011404 */
[----:B------:R-:W-:Y:S02]  /*00c0*/  ISETP.NE.OR P0, PT, RZ, UR4, !P0 ;  /* 0x00000004ff007c0c */ /* 0x000fe4000c705670 */
[----:B------:R-:W-:-:S04]  /*00d0*/  ULEA.HI UR5, UR5, UR4, URZ, 0x2 ;  /* 0x0000000405057291 */ /* 0x000fc8000f8f103f */
[----:B------:R-:W-:-:S04]  /*00e0*/  ULOP3.LUT UR5, UR5, 0xfffffffc, URZ, 0xc0, !UPT ;  /* 0xfffffffc05057892 */ /* 0x000fc8000f8ec03f */
[----:B------:R-:W-:-:S03]  /*00f0*/  UIADD3 UR5, UR4, -UR5, URZ ;  /* 0x8000000504057290 */ /* 0x000fc6000fffe03f */
[----:B------:R-:W-:Y:S09]  /*0100*/  @P0 BRA `(.L_x_1) ;  /* 0x0000000000200947 */ /* 0x000ff20003800000 */
[----:B------:R-:W-:Y:S02]  /*0110*/  ULDC.64 UR8, c[0x0][0x198] ;  /* 0x0000660000087ab9 */ /* 0x000fe40000000a00 */
[----:B------:R-:W-:Y:S02]  /*0120*/  UIADD3 UR10, UP0, UR8, 0xf0, URZ ;  /* 0x000000f0080a7890 */ /* 0x000fe4000ff1e03f */
[----:B------:R-:W-:Y:S02]  /*0130*/  UIADD3 UR8, UP1, UR8, 0x1f0, URZ ;  /* 0x000001f008087890 */ /* 0x000fe4000ff3e03f */
[----:B------:R-:W-:Y:S02]  /*0140*/  UIADD3.X UR11, URZ, UR9, URZ, UP0, !UPT ;  /* 0x000000093f0b7290 */ /* 0x000fe400087fe43f */
[----:B------:R-:W-:-:S07]  /*0150*/  UIADD3.X UR9, URZ, UR9, URZ, UP1, !UPT ;  /* 0x000000093f097290 */ /* 0x000fce0008ffe43f */
[----:B------:R0:W-:Y:S02]  /*0160*/  UTMACCTL.PF [UR10] ;  /* 0x000000000a0079b9 */ /* 0x0001e40008040000 */
[----:B------:R0:W-:Y:S02]  /*0170*/  UTMACCTL.PF [UR8] ;  /* 0x00000000080079b9 */ /* 0x0001e40008040000 */
[----:B0-----:R-:W-:Y:S01]  /*0180*/  NOP ;  /* 0x0000000000007918 */ /* 0x001fe20000000000 */
.L_x_1:
[----:B------:R-:W-:Y:S05]  /*0190*/  BSYNC B0 ;  /* 0x0000000000007941 */ /* 0x000fea0003800000 */
.L_x_0:
[----:B------:R-:W0:Y:S01]  /*01a0*/  SHFL.IDX PT, R2, R0, RZ, 0x1f ;  /* 0x00001fff00027589 */ /* 0x000e2200000e0000 */
[----:B------:R-:W-:Y:S01]  /*01b0*/  UISETP.NE.AND UP0, UPT, UR5, 0x3, UPT ;  /* 0x000000030500788c */ /* 0x000fe2000bf05270 */
[----:B------:R-:W-:Y:S01]  /*01c0*/  ISETP.NE.AND P1, PT, RZ, UR6, PT ;  /* 0x00000006ff007c0c */ /* 0x000fe2000bf25270 */
[----:B------:R-:W-:Y:S02]  /*01d0*/  UIADD3 UR11, UR6, -0x1, URZ ;  /* 0xffffffff060b7890 */ /* 0x000fe4000fffe03f */
[----:B------:R-:W-:Y:S02]  /*01e0*/  UISETP.EQ.OR UP0, UPT, UR5, URZ, !UP0 ;  /* 0x0000003f0500728c */ /* 0x000fe4000c702670 */
[----:B------:R-:W-:Y:S02]  /*01f0*/  UISETP.GE.U32.AND UP1, UPT, UR11, 0x2, UPT ;  /* 0x000000020b00788c */ /* 0x000fe4000bf26070 */
[----:B------:R-:W-:-:S04]  /*0200*/  UISETP.EQ.AND UP0, UPT, UR6, URZ, UP0 ;  /* 0x0000003f0600728c */ /* 0x000fc80008702270 */
[----:B------:R-:W-:-:S04]  /*0210*/  USEL UR4, URZ, 0x1, !UP0 ;  /* 0x000000013f047887 */ /* 0x000fc8000c000000 */
[----:B------:R-:W-:Y:S01]  /*0220*/  USEL UR4, UR4, 0x2, UP1 ;  /* 0x0000000204047887 */ /* 0x000fe20008800000 */
[----:B0-----:R-:W-:-:S13]  /*0230*/  ISETP.NE.AND P0, PT, R2, RZ, PT ;  /* 0x000000ff0200720c */ /* 0x001fda0003f05270 */
[----:B------:R-:W-:Y:S05]  /*0240*/  @P0 BRA `(.L_x_2) ;  /* 0x00000000009c0947 */ /* 0x000fea0003800000 */
[----:B------:R-:W-:Y:S01]  /*0250*/  ELECT P0, URZ, PT ;  /* 0x00000000003f782f */ /* 0x000fe20003800000 */
[----:B------:R-:W-:-:S12]  /*0260*/  BSSY B0, `(.L_x_2) ;  /* 0x0000025000007945 */ /* 0x000fd80003800000 */
[----:B------:R-:W-:Y:S05]  /*0270*/  @!P0 BRA `(.L_x_3) ;  /* 0x00000000008c8947 */ /* 0x000fea0003800000 */
[----:B------:R-:W0:Y:S01]  /*0280*/  S2UR UR10, SR_CgaCtaId ;  /* 0x00000000000a79c3 */ /* 0x000e220000008800 */
[----:B------:R-:W-:Y:S01]  /*0290*/  UMOV UR6, 0x400 ;  /* 0x0000040000067882 */ /* 0x000fe20000000000 */
[----:B------:R-:W-:Y:S01]  /*02a0*/  UMOV UR7, 0x1 ;  /* 0x0000000100077882 */ /* 0x000fe20000000000 */
[----:B------:R-:W-:Y:S02]  /*02b0*/  UMOV UR8, 0x100 ;  /* 0x0000010000087882 */ /* 0x000fe40000000000 */
[----:B------:R-:W-:-:S04]  /*02c0*/  UIADD3 UR8, -UR8, 0x100000, URZ ;  /* 0x0010000008087890 */ /* 0x000fc8000fffe13f */
[----:B------:R-:W-:Y:S02]  /*02d0*/  USHF.L.U32 UR9, UR8, 0xb, URZ ;  /* 0x0000000b08097899 */ /* 0x000fe4000800063f */
[----:B------:R-:W-:Y:S02]  /*02e0*/  USHF.L.U32 UR8, UR8, 0x1, URZ ;  /* 0x0000000108087899 */ /* 0x000fe4000800063f */
[----:B0-----:R-:W-:Y:S02]  /*02f0*/  ULEA UR10, UR10, UR6, 0x18 ;  /* 0x000000060a0a7291 */ /* 0x001fe4000f8ec03f */
[----:B------:R-:W-:-:S04]  /*0300*/  UIADD3 UR6, -UR7, 0x100000, URZ ;  /* 0x0010000007067890 */ /* 0x000fc8000fffe13f */
[----:B------:R-:W-:Y:S02]  /*0310*/  USHF.L.U32 UR7, UR6, 0xb, URZ ;  /* 0x0000000b06077899 */ /* 0x000fe4000800063f */
[----:B------:R-:W-:Y:S01]  /*0320*/  USHF.L.U32 UR6, UR6, 0x1, URZ ;  /* 0x0000000106067899 */ /* 0x000fe2000800063f */
[----:B------:R-:W0:Y:S11]  /*0330*/  FENCE.VIEW.ASYNC.S ;  /* 0x00000000000073c6 */ /* 0x000e360000000000 */
[----:B0-----:R0:W1:Y:S01]  /*0340*/  SYNCS.EXCH.64 URZ, [UR10], UR6 ;  /* 0x000000060a3f75b2 */ /* 0x0010620008000100 */
[----:B------:R0:W2:Y:S01]  /*0350*/  SYNCS.EXCH.64 URZ, [UR10+0x58], UR8 ;  /* 0x000058080a3f75b2 */ /* 0x0000a20008000100 */
[----:B------:R0:W3:Y:S01]  /*0360*/  SYNCS.EXCH.64 URZ, [UR10+0x8], UR6 ;  /* 0x000008060a3f75b2 */ /* 0x0000e20008000100 */
[----:B------:R0:W4:Y:S01]  /*0370*/  SYNCS.EXCH.64 URZ, [UR10+0x60], UR8 ;  /* 0x000060080a3f75b2 */ /* 0x0001220008000100 */
[----:B------:R0:W0:Y:S01]  /*0380*/  SYNCS.EXCH.64 URZ, [UR10+0x10], UR6 ;  /* 0x000010060a3f75b2 */ /* 0x0000220008000100 */
        /* <DEDUP_REMOVED lines=17> */
[----:B------:R-:W-:Y:S01]  /*04a0*/  NOP ;  /* 0x0000000000007918 */ /* 0x000fe20000000000 */
.L_x_3:
[----:B0-----:R-:W-:Y:S05]  /*04b0*/  BSYNC B0 ;  /* 0x0000000000007941 */ /* 0x001fea0003800000 */
.L_x_2:
[----:B------:R-:W0:Y:S01]  /*04c0*/  LDC R4, c[0x0][0x65c] ;  /* 0x00019700ff047b82 */ /* 0x000e220000000800 */
[----:B------:R5:W1:Y:S01]  /*04d0*/  SHFL.IDX PT, R2, R0, RZ, 0x1f ;  /* 0x00001fff00027589 */ /* 0x000a6200000e0000 */
[----:B------:R-:W-:Y:S01]  /*04e0*/  ELECT P0, URZ, PT ;  /* 0x00000000003f782f */ /* 0x000fe20003800000 */
[----:B------:R-:W-:Y:S01]  /*04f0*/  IMAD.MOV.U32 R3, RZ, RZ, RZ ;  /* 0x000000ffff037224 */ /* 0x000fe200078e00ff */
[----:B------:R-:W-:Y:S01]  /*0500*/  UMOV UR6, 0x20 ;  /* 0x0000002000067882 */ /* 0x000fe20000000000 */
[----:B------:R-:W2:Y:S01]  /*0510*/  S2R R5, SR_CTAID.Y ;  /* 0x0000000000057919 */ /* 0x000ea20000002600 */
[----:B------:R-:W-:Y:S01]  /*0520*/  NOP ;  /* 0x0000000000007918 */ /* 0x000fe20000000000 */
[----:B------:R-:W-:Y:S01]  /*0530*/  NOP ;  /* 0x0000000000007918 */ /* 0x000fe20000000000 */
[----:B-----5:R-:W-:Y:S02]  /*0540*/  LOP3.LUT R0, R0, 0xfffffdff, RZ, 0xc0, !PT ;  /* 0xfffffdff00007812 */ /* 0x020fe400078ec0ff */
[----:B0-----:R-:W-:-:S02]  /*0550*/  ISETP.NE.AND P2, PT, R4, 0x1, PT ;  /* 0x000000010400780c */ /* 0x001fc40003f45270 */
[----:B-1----:R-:W-:Y:S02]  /*0560*/  ISETP.NE.OR P0, PT, R2, RZ, !P0 ;  /* 0x000000ff0200720c */ /* 0x002fe40004705670 */
[----:B------:R-:W0:Y:S09]  /*0570*/  S2R R2, SR_CTAID.X ;  /* 0x0000000000027919 */ /* 0x000e320000002500 */
[----:B------:R-:W0:Y:S01]  /*0580*/  @P2 LDC R9, c[0x0][0x10] ;  /* 0x00000400ff092b82 */ /* 0x000e220000000800 */
[----:B--2---:R-:W-:Y:S01]  /*0590*/  @P2 IMAD.MOV.U32 R6, RZ, RZ, R5 ;  /* 0x000000ffff062224 */ /* 0x004fe200078e0005 */
[----:B------:R-:W-:Y:S01]  /*05a0*/  VOTEU.ALL UP0, P0 ;  /* 0x00000000003f7886 */ /* 0x000fe20000000000 */
[----:B------:R-:W-:Y:S01]  /*05b0*/  @P2 IMAD.MOV.U32 R7, RZ, RZ, RZ ;  /* 0x000000ffff072224 */ /* 0x000fe200078e00ff */
[----:B------:R-:W-:Y:S01]  /*05c0*/  VOTEU.ALL UP1, P0 ;  /* 0x00000000003f7886 */ /* 0x000fe20000020000 */
[----:B------:R-:W-:Y:S01]  /*05d0*/  @P2 IMAD.MOV.U32 R11, RZ, RZ, RZ ;  /* 0x000000ffff0b2224 */ /* 0x000fe200078e00ff */
[----:B------:R-:W-:Y:S01]  /*05e0*/  @P2 LOP3.LUT R0, R0, 0x200, RZ, 0xfc, !PT ;  /* 0x0000020000002812 */ /* 0x000fe200078efcff */
[----:B------:R-:W-:Y:S01]  /*05f0*/  @!UP0 UMOV UR8, 0x400 ;  /* 0x0000040000088882 */ /* 0x000fe20000000000 */
[----:B------:R-:W1:Y:S01]  /*0600*/  @!P2 LDC R4, c[0x0][0xc] ;  /* 0x00000300ff04ab82 */ /* 0x000e620000000800 */
[----:B------:R-:W-:-:S04]  /*0610*/  @!UP0 UIADD3 UR6, -UR6, 0x100000, URZ ;  /* 0x0010000006068890 */ /* 0x000fc8000fffe13f */
[----:B------:R-:W-:Y:S02]  /*0620*/  @!UP0 USHF.L.U32 UR7, UR6, 0xb, URZ ;  /* 0x0000000b06078899 */ /* 0x000fe4000800063f */
[----:B------:R-:W-:Y:S01]  /*0630*/  @!UP0 USHF.L.U32 UR6, UR6, 0x1, URZ ;  /* 0x0000000106068899 */ /* 0x000fe2000800063f */
[----:B------:R-:W2:Y:S01]  /*0640*/  @!UP0 S2UR UR9, SR_CgaCtaId ;  /* 0x00000000000989c3 */ /* 0x000ea20000008800 */
[----:B0-----:R-:W-:-:S04]  /*0650*/  @P2 IMAD.WIDE.U32 R8, R2, R9, R6 ;  /* 0x0000000902082225 */ /* 0x001fc800078e0006 */
[----:B------:R-:W-:Y:S02]  /*0660*/  @P2 IMAD.MOV.U32 R12, RZ, RZ, R8 ;  /* 0x000000ffff0c2224 */ /* 0x000fe400078e0008 */
[----:B------:R-:W-:Y:S02]  /*0670*/  @P2 IMAD.IADD R18, R9, 0x1, R11 ;  /* 0x0000000109122824 */ /* 0x000fe400078e020b */
[----:B-1----:R-:W-:-:S04]  /*0680*/  @!P2 IMAD.WIDE.U32 R6, R4, R5, R2 ;  /* 0x000000050406a225 */ /* 0x002fc800078e0002 */
[----:B------:R-:W-:Y:S02]  /*0690*/  @!P2 IMAD.MOV.U32 R12, RZ, RZ, R6 ;  /* 0x000000ffff0ca224 */ /* 0x000fe400078e0006 */
[----:B------:R-:W-:Y:S01]  /*06a0*/  @!P2 IMAD.MOV.U32 R18, RZ, RZ, R7 ;  /* 0x000000ffff12a224 */ /* 0x000fe200078e0007 */
[----:B--2---:R-:W-:Y:S02]  /*06b0*/  @!UP0 ULEA UR8, UR9, UR8, 0x18 ;  /* 0x0000000809088291 */ /* 0x004fe4000f8ec03f */
[----:B------:R0:W-:Y:S01]  /*06c0*/  STL [R1+0x374], R12 ;  /* 0x0003740c01007387 */ /* 0x0001e20000100800 */
[----:B------:R-:W-:-:S03]  /*06d0*/  VOTEU.ALL UP0, P0 ;  /* 0x00000000003f7886 */ /* 0x000fc60000000000 */
[----:B------:R0:W-:Y:S04]  /*06e0*/  STL [R1+0x370], R18 ;  /* 0x0003701201007387 */ /* 0x0001e80000100800 */
[----:B------:R-:W1:Y:S02]  /*06f0*/  FENCE.VIEW.ASYNC.S ;  /* 0x00000000000073c6 */ /* 0x000e640000000000 */
[----:B-1----:R0:W3:Y:S01]  /*0700*/  @!UP0 SYNCS.EXCH.64 URZ, [UR8+0xc0], UR6 ;  /* 0x0000c006083f85b2 */ /* 0x0020e20008000100 */
[----:B------:R0:W3:Y:S01]  /*0710*/  @!UP1 SYNCS.EXCH.64 URZ, [UR8+0xc8], UR6 ;  /* 0x0000c806083f95b2 */ /* 0x0000e20008000100 */
[----:B------:R-:W-:Y:S01]  /*0720*/  NOP ;  /* 0x0000000000007918 */ /* 0x000fe20000000000 */
[----:B---34-:R-:W-:Y:S06]  /*0730*/  BAR.SYNC.DEFER_BLOCKING 0x0 ;  /* 0x0000000000007b1d */ /* 0x018fec0000010000 */
[----:B0-----:R-:W-:Y:S05]  /*0740*/  @!P1 BRA `(.L_x_4) ;  /* 0x0000027000fc9947 */ /* 0x001fea0003800000 */
[----:B------:R-:W-:-:S06]  /*0750*/  UISETP.GT.U32.AND UP0, UPT, UR11, 0x1, UPT ;  /* 0x000000010b00788c */ /* 0x000fcc000bf04070 */
[----:B------:R-:W-:-:S13]  /*0760*/  PLOP3.LUT P0, PT, PT, PT, UP0, 0x80, 0x0 ;  /* 0x000000000000781c */ /* 0x000fda0003f0f008 */
[----:B------:R-:W-:Y:S05]  /*0770*/  @P0 EXIT ;  /* 0x000000000000094d */ /* 0x000fea0003800000 */
[----:B------:R-:W-:Y:S01]  /*0780*/  IMAD.MOV.U32 R7, RZ, RZ, -0x1 ;  /* 0xffffffffff077424 */ /* 0x000fe200078e00ff */
[----:B------:R-:W-:Y:S01]  /*0790*/  ULDC.64 UR6, c[0x0][0x650] ;  /* 0x0001940000067ab9 */ /* 0x000fe20000000a00 */
[----:B------:R-:W-:Y:S01]  /*07a0*/  IMAD.MOV.U32 R6, RZ, RZ, -0x1 ;  /* 0xffffffffff067424 */ /* 0x000fe200078e00ff */
[----:B------:R-:W-:Y:S01]  /*07b0*/  ISETP.GE.U32.AND P0, PT, R12, UR6, PT ;  /* 0x000000060c007c0c */ /* 0x000fe2000bf06070 */
[----:B------:R-:W-:Y:S01]  /*07c0*/  UMOV UR48, 0xffffffff ;  /* 0xffffffff00307882 */ /* 0x000fe20000000000 */
[----:B------:R0:W-:Y:S01]  /*07d0*/  STL [R1+0x36c], R7 ;  /* 0x00036c0701007387 */ /* 0x0001e20000100800 */
[----:B------:R-:W-:Y:S02]  /*07e0*/  PRMT R4, RZ, 0x7610, R4 ;  /* 0x00007610ff047816 */ /* 0x000fe40000000004 */
[----:B------:R-:W-:Y:S01]  /*07f0*/  ISETP.GE.U32.AND.EX P0, PT, R18, UR7, PT, P0 ;  /* 0x0000000712007c0c */ /* 0x000fe2000bf06100 */
[----:B------:R0:W-:-:S12]  /*0800*/  STL [R1+0x368], R6 ;  /* 0x0003680601007387 */ /* 0x0001d80000100800 */
[----:B0-----:R-:W-:Y:S05]  /*0810*/  @P0 BRA `(.L_x_5) ;  /* 0x00000004006c0947 */ /* 0x001fea0003800000 */
[----:B------:R-:W0:Y:S01]  /*0820*/  LDC.64 R14, c[0x0][0x628] ;  /* 0x00018a00ff0e7b82 */ /* 0x000e220000000a00 */
[----:B------:R-:W-:Y:S02]  /*0830*/  IMAD.MOV.U32 R6, RZ, RZ, R12 ;  /* 0x000000ffff067224 */ /* 0x000fe400078e000c */
[----:B------:R-:W-:-:S05]  /*0840*/  IMAD.MOV.U32 R7, RZ, RZ, R18 ;  /* 0x000000ffff077224 */ /* 0x000fca00078e0012 */
[----:B------:R-:W1:Y:S08]  /*0850*/  LDC R4, c[0x0][0x630] ;  /* 0x00018c00ff047b82 */ /* 0x000e700000000800 */
[----:B------:R-:W2:Y:S01]  /*0860*/  LDC.64 R16, c[0x0][0x620] ;  /* 0x00018800ff107b82 */ /* 0x000ea20000000a00 */
[----:B0-----:R-:W-:-:S04]  /*0870*/  ISETP.NE.U32.AND P0, PT, R14, RZ, PT ;  /* 0x000000ff0e00720c */ /* 0x001fc80003f05070 */
[----:B------:R-:W-:-:S13]  /*0880*/  ISETP.NE.AND.EX P0, PT, R15, RZ, PT, P0 ;  /* 0x000000ff0f00720c */ /* 0x000fda0003f05300 */
[----:B-12---:R-:W-:Y:S05]  /*0890*/  @!P0 BRA `(.L_x_6) ;  /* 0x0000000000288947 */ /* 0x006fea0003800000 */
[----:B------:R-:W0:Y:S02]  /*08a0*/  LDC R11, c[0x0][0x634] ;  /* 0x00018d00ff0b7b82 */ /* 0x000e240000000800 */
[----:B0-----:R-:W-:-:S05]  /*08b0*/  IADD3 R11, P0, R12, R11, RZ ;  /* 0x0000000b0c0b7210 */ /* 0x001fca0007f1e0ff */
[----:B------:R-:W-:-:S04]  /*08c0*/  IMAD.X R13, RZ, RZ, R18, P0 ;  /* 0x000000ffff0d7224 */ /* 0x000fc800000e0612 */
[----:B------:R-:W-:-:S04]  /*08d0*/  IMAD.WIDE.U32 R6, R13, R14, RZ ;  /* 0x0000000e0d067225 */ /* 0x000fc800078e00ff */
[----:B------:R-:W-:-:S04]  /*08e0*/  IMAD.WIDE.U32 R8, P0, R11, R15, R6 ;  /* 0x0000000f0b087225 */ /* 0x000fc80007800006 */
[----:B------:R-:W-:-:S04]  /*08f0*/  IMAD.WIDE.U32 R6, R11, R14, RZ ;  /* 0x0000000e0b067225 */ /* 0x000fc800078e00ff */
[----:B------:R-:W-:Y:S01]  /*0900*/  IMAD.X R11, RZ, RZ, RZ, P0 ;  /* 0x000000ffff0b7224 */ /* 0x000fe200000e06ff */
[----:B------:R-:W-:Y:S01]  /*0910*/  IADD3 RZ, P0, R7, R8, RZ ;  /* 0x0000000807ff7210 */ /* 0x000fe20007f1e0ff */
[----:B------:R-:W-:-:S04]  /*0920*/  IMAD.MOV.U32 R10, RZ, RZ, R9 ;  /* 0x000000ffff0a7224 */ /* 0x000fc800078e0009 */
[----:B------:R-:W-:-:S08]  /*0930*/  IMAD.WIDE.U32.X R6, R13, R15, R10, P0 ;  /* 0x0000000f0d067225 */ /* 0x000fd000000e040a */
.L_x_6:
[-CC-:B------:R-:W-:Y:S01]  /*0940*/  SHF.R.U64 R23, R6, R4.reuse, R7.reuse ;  /* 0x0000000406177219 */ /* 0x180fe20000001207 */
[----:B------:R-:W0:Y:S01]  /*0950*/  LDC R8, c[0x0][0x618] ;  /* 0x00018600ff087b82 */ /* 0x000e220000000800 */
[----:B------:R-:W-:Y:S01]  /*0960*/  SHF.R.U32.HI R4, RZ, R4, R7 ;  /* 0x00000004ff047219 */ /* 0x000fe20000011607 */
[----:B------:R-:W-:Y:S01]  /*0970*/  ULDC UR5, c[0x0][0x150] ;  /* 0x0000540000057ab9 */ /* 0x000fe20000000800 */
[----:B------:R-:W-:Y:S01]  /*0980*/  IADD3 R11, P0, RZ, -R23, RZ ;  /* 0x80000017ff0b7210 */ /* 0x000fe20007f1e0ff */
[----:B------:R-:W-:Y:S01]  /*0990*/  IMAD.MOV.U32 R6, RZ, RZ, R12 ;  /* 0x000000ffff067224 */ /* 0x000fe200078e000c */
[----:B------:R-:W-:Y:S01]  /*09a0*/  I2FP.F32.U32 R3, R2 ;  /* 0x0000000200037245 */ /* 0x000fe20000201000 */
[----:B------:R-:W-:Y:S02]  /*09b0*/  IMAD.MOV.U32 R7, RZ, RZ, R18 ;  /* 0x000000ffff077224 */ /* 0x000fe400078e0012 */
[----:B------:R-:W1:Y:S01]  /*09c0*/  LDC.64 R20, c[0x0][0x640] ;  /* 0x00019000ff147b82 */ /* 0x000e620000000a00 */
[----:B------:R-:W-:-:S02]  /*09d0*/  IMAD.X R13, RZ, RZ, ~R4, P0 ;  /* 0x000000ffff0d7224 */ /* 0x000fc400000e0e04 */
[----:B------:R-:W-:Y:S01]  /*09e0*/  FMUL R3, R3, UR5 ;  /* 0x0000000503037c20 */ /* 0x000fe20008400000 */
[----:B------:R-:W-:Y:S01]  /*09f0*/  IMAD.WIDE.U32 R6, R11, R16, R6 ;  /* 0x000000100b067225 */ /* 0x000fe200078e0006 */
[----:B------:R-:W-:-:S03]  /*0a00*/  ULDC UR5, c[0x0][0x154] ;  /* 0x0000550000057ab9 */ /* 0x000fc60000000800 */
[----:B------:R-:W-:Y:S01]  /*0a10*/  IMAD R4, R13, R16, RZ ;  /* 0x000000100d047224 */ /* 0x000fe200078e02ff */
[----:B------:R-:W2:Y:S01]  /*0a20*/  LDC R9, c[0x0][0x144] ;  /* 0x00005100ff097b82 */ /* 0x000ea20000000800 */
[----:B------:R-:W3:Y:S02]  /*0a30*/  F2I.U32.TRUNC.NTZ R3, R3 ;  /* 0x0000000300037305 */ /* 0x000ee4000020f000 */
[----:B------:R-:W-:-:S04]  /*0a40*/  IMAD R11, R11, R17, R4 ;  /* 0x000000110b0b7224 */ /* 0x000fc800078e0204 */
[----:B------:R-:W-:Y:S01]  /*0a50*/  IMAD.IADD R7, R7, 0x1, R11 ;  /* 0x0000000107077824 */ /* 0x000fe200078e020b */
[----:B------:R-:W4:Y:S04]  /*0a60*/  LDC R10, c[0x0][0x608] ;  /* 0x00018200ff0a7b82 */ /* 0x000f280000000800 */
[----:B0-----:R-:W-:Y:S02]  /*0a70*/  SHF.R.U64 R16, R6, R8, R7 ;  /* 0x0000000806107219 */ /* 0x001fe40000001207 */
[----:B------:R-:W-:Y:S02]  /*0a80*/  I2FP.F32.U32 R6, R5 ;  /* 0x0000000500067245 */ /* 0x000fe40000201000 */
[----:B------:R-:W0:Y:S01]  /*0a90*/  LDC R18, c[0x0][0x658] ;  /* 0x00019600ff127b82 */ /* 0x000e220000000800 */
[----:B-1----:R-:W-:Y:S01]  /*0aa0*/  ISETP.NE.U32.AND P0, PT, R20, RZ, PT ;  /* 0x000000ff1400720c */ /* 0x002fe20003f05070 */
[----:B---3--:R-:W-:-:S02]  /*0ab0*/  IMAD.MOV R4, RZ, RZ, -R3 ;  /* 0x000000ffff047224 */ /* 0x008fc400078e0a03 */
[----:B------:R-:W-:Y:S01]  /*0ac0*/  FMUL R6, R6, UR5 ;  /* 0x0000000506067c20 */ /* 0x000fe20008400000 */
[----:B------:R-:W-:Y:S01]  /*0ad0*/  SHF.R.U32.HI R3, RZ, R8, R7 ;  /* 0x00000008ff037219 */ /* 0x000fe20000011607 */
[----:B------:R-:W-:Y:S01]  /*0ae0*/  IMAD.MOV.U32 R7, RZ, RZ, 0x1 ;  /* 0x00000001ff077424 */ /* 0x000fe200078e00ff */
[----:B------:R-:W-:Y:S01]  /*0af0*/  ISETP.NE.AND.EX P0, PT, R21, RZ, PT, P0 ;  /* 0x000000ff1500720c */ /* 0x000fe20003f05300 */
[----:B------:R1:W3:Y:S01]  /*0b00*/  F2I.U32.TRUNC.NTZ R12, R6 ;  /* 0x00000006000c7305 */ /* 0x0002e2000020f000 */
[----:B------:R-:W1:Y:S01]  /*0b10*/  LDC R14, c[0x0][0x148] ;  /* 0x00005200ff0e7b82 */ /* 0x000e620000000800 */
[----:B--2---:R-:W-:Y:S02]  /*0b20*/  IMAD R4, R9, R4, R2 ;  /* 0x0000000409047224 */ /* 0x004fe400078e0202 */
[----:B------:R-:W-:-:S05]  /*0b30*/  IMAD.MOV.U32 R9, RZ, RZ, -0x1 ;  /* 0xffffffffff097424 */ /* 0x000fca00078e00ff */
[----:B------:R-:W2:Y:S01]  /*0b40*/  LDC R15, c[0x0][0x600] ;  /* 0x00018000ff0f7b82 */ /* 0x000ea20000000800 */
[-CC-:B----4-:R-:W-:Y:S02]  /*0b50*/  SHF.R.U64 R24, R16, R10.reuse, R3.reuse ;  /* 0x0000000a10187219 */ /* 0x190fe40000001203 */
[----:B------:R-:W-:-:S05]  /*0b60*/  SHF.R.U32.HI R3, RZ, R10, R3 ;  /* 0x0000000aff037219 */ /* 0x000fca0000011603 */
[----:B------:R-:W4:Y:S01]  /*0b70*/  LDC R17, c[0x0][0x648] ;  /* 0x00019200ff117b82 */ /* 0x000f220000000800 */
[-C--:B0-----:R-:W-:Y:S02]  /*0b80*/  SHF.L.U32 R2, R9, R18.reuse, RZ ;  /* 0x0000001209027219 */ /* 0x081fe400000006ff */
[--C-:B------:R-:W-:Y:S02]  /*0b90*/  SHF.R.U64 R26, R24, R18, R3.reuse ;  /* 0x00000012181a7219 */ /* 0x100fe40000001203 */
[----:B------:R-:W-:Y:S02]  /*0ba0*/  LOP3.LUT R11, RZ, R2, RZ, 0x33, !PT ;  /* 0x00000002ff0b7212 */ /* 0x000fe400078e33ff */
[-C--:B------:R-:W-:Y:S01]  /*0bb0*/  SHF.R.U32.HI R3, RZ, R18.reuse, R3 ;  /* 0x00000012ff037219 */ /* 0x080fe20000011603 */
[----:B------:R-:W0:Y:S01]  /*0bc0*/  LDC R19, c[0x0][0x638] ;  /* 0x00018e00ff137b82 */ /* 0x000e220000000800 */
[----:B------:R-:W-:Y:S01]  /*0bd0*/  SHF.L.U32 R10, R7, R18, RZ ;  /* 0x00000012070a7219 */ /* 0x000fe200000006ff */
[----:B------:R-:W-:-:S06]  /*0be0*/  IMAD.MOV.U32 R2, RZ, RZ, R26 ;  /* 0x000000ffff027224 */ /* 0x000fcc00078e001a */
[----:B------:R-:W0:Y:S01]  /*0bf0*/  LDC R22, c[0x0][0x610] ;  /* 0x00018400ff167b82 */ /* 0x000e220000000800 */
[----:B-1-3--:R-:W-:Y:S05]  /*0c00*/  @!P0 BRA `(.L_x_7) ;  /* 0x0000000000288947 */ /* 0x00afea0003800000 */
[----:B------:R-:W1:Y:S02]  /*0c10*/  LDC R9, c[0x0][0x64c] ;  /* 0x00019300ff097b82 */ /* 0x000e640000000800 */
[----:B-1----:R-:W-:-:S05]  /*0c20*/  IADD3 R9, P0, R26, R9, RZ ;  /* 0x000000091a097210 */ /* 0x002fca0007f1e0ff */
        /* <DEDUP_REMOVED lines=8> */
.L_x_7:
[----:B----4-:R-:W-:Y:S01]  /*0cb0*/  SHF.R.U64 R2, R2, R17, R3 ;  /* 0x0000001102027219 */ /* 0x010fe20000001203 */
[----:B--2---:R-:W-:Y:S01]  /*0cc0*/  VIADD R3, R15, 0xffffffff ;  /* 0xffffffff0f037836 */ /* 0x004fe20000000000 */
[----:B------:R-:W-:Y:S01]  /*0cd0*/  LOP3.LUT R11, R24, R11, RZ, 0xc0, !PT ;  /* 0x0000000b180b7212 */ /* 0x000fe200078ec0ff */
[----:B------:R-:W-:Y:S01]  /*0ce0*/  IMAD.MOV R12, RZ, RZ, -R12 ;  /* 0x000000ffff0c7224 */ /* 0x000fe200078e0a0c */
[----:B------:R-:W-:Y:S01]  /*0cf0*/  R2UR UR48, R23 ;  /* 0x00000000173072ca */ /* 0x000fe200000e0000 */
[----:B------:R-:W-:Y:S01]  /*0d00*/  IMAD.MOV R6, RZ, RZ, -R2 ;  /* 0x000000ffff067224 */ /* 0x000fe200078e0a02 */
[----:B------:R-:W-:Y:S01]  /*0d10*/  LOP3.LUT R3, R16, R3, RZ, 0xc0, !PT ;  /* 0x0000000310037212 */ /* 0x000fe200078ec0ff */
[----:B------:R-:W-:Y:S02]  /*0d20*/  IMAD R11, R10, R2, R11 ;  /* 0x000000020a0b7224 */ /* 0x000fe400078e020b */
[----:B------:R-:W-:Y:S02]  /*0d30*/  @P2 IMAD R4, R14, R12, R5 ;  /* 0x0000000c0e042224 */ /* 0x000fe400078e0205 */
[----:B0-----:R-:W-:-:S02]  /*0d40*/  IMAD R2, R6, R19, R26 ;  /* 0x0000001306027224 */ /* 0x001fc400078e021a */
[----:B------:R-:W-:Y:S02]  /*0d50*/  IMAD R4, R11, R22, R4 ;  /* 0x000000160b047224 */ /* 0x000fe400078e0204 */
[----:B------:R-:W-:Y:S02]  /*0d60*/  IMAD R3, R2, R15, R3 ;  /* 0x0000000f02037224 */ /* 0x000fe400078e0203 */
[----:B------:R-:W-:-:S03]  /*0d70*/  IMAD.MOV.U32 R2, RZ, RZ, 0x1 ;  /* 0x00000001ff027424 */ /* 0x000fc600078e00ff */
[----:B------:R-:W-:Y:S02]  /*0d80*/  SEL R5, R3, R4, !P2 ;  /* 0x0000000403057207 */ /* 0x000fe40005000000 */
[----:B------:R-:W-:Y:S02]  /*0d90*/  SEL R3, R4, R3, !P2 ;  /* 0x0000000304037207 */ /* 0x000fe40005000000 */
[----:B------:R-:W-:Y:S01]  /*0da0*/  PRMT R4, R2, 0x7610, R4 ;  /* 0x0000761002047816 */ /* 0x000fe20000000004 */
[----:B------:R0:W-:Y:S04]  /*0db0*/  STL [R1+0x368], R5 ;  /* 0x0003680501007387 */ /* 0x0001e80000100800 */
[----:B------:R0:W-:Y:S02]  /*0dc0*/  STL [R1+0x36c], R3 ;  /* 0x00036c0301007387 */ /* 0x0001e40000100800 */
.L_x_5:
[----:B------:R-:W-:-:S08]  /*0dd0*/  NOP ;  /* 0x0000000000007918 */ /* 0x000fd00000000000 */
[----:B------:R-:W1:Y:S02]  /*0de0*/  USETMAXREG.TRY_ALLOC.CTAPOOL UP0, 0xf0 ;  /* 0x000000f0000079c8 */ /* 0x000e640008000600 */
[----:B-1----:R-:W-:-:S13]  /*0df0*/  PLOP3.LUT P0, PT, PT, PT, UP0, 0x80, 0x0 ;  /* 0x000000000000781c */ /* 0x002fda0003f0f008 */
[----:B------:R-:W-:Y:S05]  /*0e00*/  @!P0 BRA `(.L_x_5) ;  /* 0xfffffffc00f08947 */ /* 0x000fea000383ffff */
[----:B------:R-:W-:Y:S01]  /*0e10*/  ULDC.64 UR6, c[0x0][0x598] ;  /* 0x0001660000067ab9 */ /* 0x000fe20000000a00 */
[----:B------:R-:W-:Y:S01]  /*0e20*/  ULDC.64 UR52, c[0x0][0x208] ;  /* 0x0000820000347ab9 */ /* 0x000fe20000000a00 */
[----:B------:R-:W-:-:S04]  /*0e30*/  ISETP.NE.U32.AND P0, PT, RZ, UR6, PT ;  /* 0x00000006ff007c0c */ /* 0x000fc8000bf05070 */
[----:B------:R-:W-:-:S13]  /*0e40*/  ISETP.NE.AND.EX P0, PT, RZ, UR7, PT, P0 ;  /* 0x00000007ff007c0c */ /* 0x000fda000bf05300 */
[----:B------:R-:W-:Y:S05]  /*0e50*/  @!P0 BRA `(.L_x_8) ;  /* 0x0000000000208947 */ /* 0x000fea0003800000 */
[----:B0-----:R-:W0:Y:S02]  /*0e60*/  LDC.64 R2, c[0x0][0x598] ;  /* 0x00016600ff027b82 */ /* 0x001e240000000a00 */
[----:B0-----:R-:W2:Y:S02]  /*0e70*/  LDG.E.64 R2, desc[UR52][R2.64] ;  /* 0x0000003402027981 */ /* 0x001ea4000c1e1b00 */
[----:B--2---:R-:W-:-:S04]  /*0e80*/  ISETP.NE.U32.AND P0, PT, R2, RZ, PT ;  /* 0x000000ff0200720c */ /* 0x004fc80003f05070 */
[----:B------:R-:W-:-:S13]  /*0e90*/  ISETP.NE.AND.EX P0, PT, R3, RZ, PT, P0 ;  /* 0x000000ff0300720c */ /* 0x000fda0003f05300 */
[----:B------:R-:W-:Y:S05]  /*0ea0*/  @!P0 BRA `(.L_x_8) ;  /* 0x00000000000c8947 */ /* 0x000fea0003800000 */
[----:B------:R-:W2:Y:S02]  /*0eb0*/  LD.E R2, desc[UR52][R2.64] ;  /* 0x0000003402027980 */ /* 0x000ea4000c101900 */
[----:B--2---:R-:W-:Y:S01]  /*0ec0*/  R2UR UR47, R2 ;  /* 0x00000000022f72ca */ /* 0x004fe200000e0000 */
[----:B------:R-:W-:-:S14]  /*0ed0*/  BRA `(.L_x_9) ;  /* 0x0000000000247947 */ /* 0x000fdc0003800000 */
.L_x_8:
[----:B------:R-:W-:Y:S02]  /*0ee0*/  ULDC.64 UR6, c[0x0][0x588] ;  /* 0x0001620000067ab9 */ /* 0x000fe40000000a00 */
[----:B------:R-:W-:-:S04]  /*0ef0*/  ISETP.NE.U32.AND P0, PT, RZ, UR6, PT ;  /* 0x00000006ff007c0c */ /* 0x000fc8000bf05070 */
[----:B------:R-:W-:-:S13]  /*0f00*/  ISETP.NE.AND.EX P0, PT, RZ, UR7, PT, P0 ;  /* 0x00000007ff007c0c */ /* 0x000fda000bf05300 */
[----:B------:R-:W-:Y:S05]  /*0f10*/  @!P0 BRA `(.L_x_10) ;  /* 0x0000000000108947 */ /* 0x000fea0003800000 */
[----:B0-----:R-:W0:Y:S02]  /*0f20*/  LDC.64 R2, c[0x0][0x588] ;  /* 0x00016200ff027b82 */ /* 0x001e240000000a00 */
[----:B0-----:R-:W2:Y:S02]  /*0f30*/  LDG.E R2, desc[UR52][R2.64] ;  /* 0x0000003402027981 */ /* 0x001ea4000c1e1900 */
[----:B--2---:R-:W-:Y:S01]  /*0f40*/  R2UR UR47, R2 ;  /* 0x00000000022f72ca */ /* 0x004fe200000e0000 */
[----:B------:R-:W-:-:S14]  /*0f50*/  BRA `(.L_x_9) ;  /* 0x0000000000047947 */ /* 0x000fdc0003800000 */
.L_x_10:
[----:B------:R-:W-:-:S05]  /*0f60*/  ULDC UR47, c[0x0][0x580] ;  /* 0x00016000002f7ab9 */ /* 0x000fca0000000800 */
.L_x_9:
[----:B------:R-:W-:Y:S02]  /*0f70*/  ULDC.64 UR6, c[0x0][0x5a0] ;  /* 0x0001680000067ab9 */ /* 0x000fe40000000a00 */
        /* <DEDUP_REMOVED lines=11> */
.L_x_11:
        /* <DEDUP_REMOVED lines=8> */
.L_x_13:
[----:B------:R-:W-:-:S05]  /*10b0*/  ULDC UR46, c[0x0][0x584] ;  /* 0x00016100002e7ab9 */ /* 0x000fca0000000800 */
.L_x_12:
[----:B------:R-:W-:-:S13]  /*10c0*/  LOP3.LUT P0, RZ, R4, 0xff, RZ, 0xc0, !PT ;  /* 0x000000ff04ff7812 */ /* 0x000fda000780c0ff */
[----:B------:R-:W-:Y:S05]  /*10d0*/  @!P0 EXIT ;  /* 0x000000000000894d */ /* 0x000fea0003800000 */
[----:B------:R-:W-:Y:S01]  /*10e0*/  ULDC UR10, c[0x0][0x28c] ;  /* 0x0000a300000a7ab9 */ /* 0x000fe20000000800 */
[----:B------:R-:W-:Y:S01]  /*10f0*/  ULDC.64 UR12, c[0x0][0x5c8] ;  /* 0x00017200000c7ab9 */ /* 0x000fe20000000a00 */
[----:B------:R-:W-:Y:S02]  /*1100*/  UIADD3 UR10, UR10, 0x1f, URZ ;  /* 0x0000001f0a0a7890 */ /* 0x000fe4000fffe03f */
[----:B------:R-:W-:Y:S02]  /*1110*/  USHF.L.U64.HI UR5, UR12, 0x7, UR13 ;  /* 0x000000070c057899 */ /* 0x000fe4000801020d */
[----:B------:R-:W-:Y:S02]  /*1120*/  USHF.R.S32.HI UR11, URZ, 0x1f, UR10 ;  /* 0x0000001f3f0b7899 */ /* 0x000fe4000801140a */
[----:B------:R-:W-:Y:S02]  /*1130*/  USHF.L.U32 UR6, UR12, 0x7, URZ ;  /* 0x000000070c067899 */ /* 0x000fe4000800063f */
[----:B------:R-:W-:-:S02]  /*1140*/  ULEA.HI UR45, UR11, UR10, URZ, 0x5 ;  /* 0x0000000a0b2d7291 */ /* 0x000fc4000f8f283f */
[----:B------:R-:W-:Y:S02]  /*1150*/  USHF.L.U64.HI UR7, UR12, 0x3, UR13 ;  /* 0x000000030c077899 */ /* 0x000fe4000801020d */
[----:B------:R-:W-:Y:S02]  /*1160*/  USHF.L.U32 UR8, UR12, 0x3, URZ ;  /* 0x000000030c087899 */ /* 0x000fe4000800063f */
[----:B------:R-:W-:Y:S02]  /*1170*/  USHF.L.U64.HI UR9, UR12, 0x8, UR13 ;  /* 0x000000080c097899 */ /* 0x000fe4000801020d */
[----:B------:R-:W-:Y:S02]  /*1180*/  USHF.L.U32 UR11, UR12, 0x8, URZ ;  /* 0x000000080c0b7899 */ /* 0x000fe4000800063f */
[----:B------:R-:W-:Y:S02]  /*1190*/  ULOP3.LUT UR44, UR4, 0x1, URZ, 0xfc, !UPT ;  /* 0x00000001042c7892 */ /* 0x000fe4000f8efc3f */
[----:B------:R-:W-:Y:S01]  /*11a0*/  USHF.R.S32.HI UR45, URZ, 0x5, UR45 ;  /* 0x000000053f2d7899 */ /* 0x000fe2000801142d */
[----:B------:R-:W-:Y:S01]  /*11b0*/  UMOV UR43, URZ ;  /* 0x0000003f002b7c82 */ /* 0x000fe20008000000 */
[----:B------:R-:W-:-:S10]  /*11c0*/  UMOV UR42, URZ ;  /* 0x0000003f002a7c82 */ /* 0x000fd40008000000 */
.L_x_94:
[----:B------:R-:W-:Y:S01]  /*11d0*/  STL [R1+0x360], RZ ;  /* 0x000360ff01007387 */ /* 0x000fe20000100800 */
[----:B-1----:R-:W1:Y:S01]  /*11e0*/  S2UR UR17, SR_CgaCtaId ;  /* 0x00000000001179c3 */ /* 0x002e620000008800 */
[----:B------:R-:W-:Y:S01]  /*11f0*/  UMOV UR16, 0x400 ;  /* 0x0000040000107882 */ /* 0x000fe20000000000 */
[----:B------:R-:W-:Y:S01]  /*1200*/  UMOV UR41, URZ ;  /* 0x0000003f00297c82 */ /* 0x000fe20008000000 */
[----:B------:R-:W-:Y:S01]  /*1210*/  STL [R1+0x35c], RZ ;  /* 0x00035cff01007387 */ /* 0x000fe20000100800 */
[----:B------:R-:W-:Y:S01]  /*1220*/  UMOV UR12, URZ ;  /* 0x0000003f000c7c82 */ /* 0x000fe20008000000 */
[----:B------:R-:W-:Y:S01]  /*1230*/  UMOV UR13, URZ ;  /* 0x0000003f000d7c82 */ /* 0x000fe20008000000 */
[----:B------:R-:W-:Y:S01]  /*1240*/  UMOV UR51, UR42 ;  /* 0x0000002a00337c82 */ /* 0x000fe20008000000 */
[----:B------:R-:W-:Y:S01]  /*1250*/  STL [R1+0x358], RZ ;  /* 0x000358ff01007387 */ /* 0x000fe20000100800 */
[----:B0-----:R-:W0:Y:S01]  /*1260*/  LDC R3, c[0x0][0x28c] ;  /* 0x0000a300ff037b82 */ /* 0x001e220000000800 */
[----:B------:R-:W-:-:S02]  /*1270*/  CS2R R236, SRZ ;  /* 0x0000000000ec7805 */ /* 0x000fc4000001ff00 */
[----:B------:R-:W-:Y:S01]  /*1280*/  CS2R R234, SRZ ;  /* 0x0000000000ea7805 */ /* 0x000fe2000001ff00 */
[----:B------:R-:W-:Y:S01]  /*1290*/  STL [R1+0x354], RZ ;  /* 0x000354ff01007387 */ /* 0x000fe20000100800 */
[----:B------:R-:W-:Y:S02]  /*12a0*/  CS2R R232, SRZ ;  /* 0x0000000000e87805 */ /* 0x000fe4000001ff00 */
[----:B------:R-:W-:Y:S02]  /*12b0*/  CS2R R22, SRZ ;  /* 0x0000000000167805 */ /* 0x000fe4000001ff00 */
[----:B------:R-:W-:Y:S01]  /*12c0*/  CS2R R20, SRZ ;  /* 0x0000000000147805 */ /* 0x000fe2000001ff00 */
[----:B------:R-:W-:Y:S01]  /*12d0*/  STL [R1+0x350], RZ ;  /* 0x000350ff01007387 */ /* 0x000fe20000100800 */
[----:B------:R-:W-:Y:S02]  /*12e0*/  CS2R R18, SRZ ;  /* 0x0000000000127805 */ /* 0x000fe4000001ff00 */
[----:B------:R-:W-:-:S02]  /*12f0*/  CS2R R16, SRZ ;  /* 0x0000000000107805 */ /* 0x000fc4000001ff00 */
[----:B------:R-:W-:Y:S01]  /*1300*/  CS2R R14, SRZ ;  /* 0x00000000000e7805 */ /* 0x000fe2000001ff00 */
[----:B------:R-:W-:Y:S01]  /*1310*/  STL [R1+0x34c], RZ ;  /* 0x00034cff01007387 */ /* 0x000fe20000100800 */
[----:B--2---:R-:W-:Y:S02]  /*1320*/  CS2R R4, SRZ ;  /* 0x0000000000047805 */ /* 0x004fe4000001ff00 */
[----:B------:R-:W-:Y:S01]  /*1330*/  CS2R R6, SRZ ;  /* 0x0000000000067805 */ /* 0x000fe2000001ff00 */
[----:B------:R-:W-:Y:S01]  /*1340*/  IMAD.MOV.U32 R8, RZ, RZ, RZ ;  /* 0x000000ffff087224 */ /* 0x000fe200078e00ff */
[----:B------:R-:W-:Y:S01]  /*1350*/  STL [R1+0x348], RZ ;  /* 0x000348ff01007387 */ /* 0x000fe20000100800 */
[----:B------:R-:W-:Y:S01]  /*1360*/  IMAD.U32 R9, RZ, RZ, UR43 ;  /* 0x0000002bff097e24 */ /* 0x000fe2000f8e00ff */
[----:B------:R-:W-:Y:S02]  /*1370*/  CS2R R224, SRZ ;  /* 0x0000000000e07805 */ /* 0x000fe4000001ff00 */
[----:B------:R-:W-:Y:S01]  /*1380*/  CS2R R226, SRZ ;  /* 0x0000000000e27805 */ /* 0x000fe2000001ff00 */
[----:B------:R-:W-:Y:S01]  /*1390*/  STL [R1+0x344], RZ ;  /* 0x000344ff01007387 */ /* 0x000fe20000100800 */
[----:B------:R-:W-:-:S02]  /*13a0*/  CS2R R228, SRZ ;  /* 0x0000000000e47805 */ /* 0x000fc4000001ff00 */
[----:B------:R-:W-:Y:S02]  /*13b0*/  CS2R R230, SRZ ;  /* 0x0000000000e67805 */ /* 0x000fe4000001ff00 */
[----:B------:R-:W-:Y:S01]  /*13c0*/  CS2R R216, SRZ ;  /* 0x0000000000d87805 */ /* 0x000fe2000001ff00 */
[----:B------:R-:W-:Y:S01]  /*13d0*/  STL [R1+0x340], RZ ;  /* 0x000340ff01007387 */ /* 0x000fe20000100800 */
[----:B0-----:R-:W-:Y:S02]  /*13e0*/  ISETP.GE.AND P0, PT, R3, 0x1, PT ;  /* 0x000000010300780c */ /* 0x001fe40003f06270 */
[----:B------:R-:W-:Y:S02]  /*13f0*/  CS2R R218, SRZ ;  /* 0x0000000000da7805 */ /* 0x000fe4000001ff00 */
[----:B------:R-:W-:Y:S01]  /*1400*/  CS2R R220, SRZ ;  /* 0x0000000000dc7805 */ /* 0x000fe2000001ff00 */
[----:B------:R-:W-:Y:S01]  /*1410*/  STL [R1+0x33c], RZ ;  /* 0x00033cff01007387 */ /* 0x000fe20000100800 */
[----:B------:R-:W-:-:S02]  /*1420*/  CS2R R222, SRZ ;  /* 0x0000000000de7805 */ /* 0x000fc4000001ff00 */
[----:B------:R-:W-:Y:S02]  /*1430*/  CS2R R208, SRZ ;  /* 0x0000000000d07805 */ /* 0x000fe4000001ff00 */
[----:B------:R-:W-:Y:S01]  /*1440*/  CS2R R210, SRZ ;  /* 0x0000000000d27805 */ /* 0x000fe2000001ff00 */
[----:B------:R-:W-:Y:S01]  /*1450*/  STL [R1+0x338], RZ ;  /* 0x000338ff01007387 */ /* 0x000fe20000100800 */
[----:B------:R-:W-:Y:S02]  /*1460*/  CS2R R212, SRZ ;  /* 0x0000000000d47805 */ /* 0x000fe4000001ff00 */
        /* <DEDUP_REMOVED lines=123> */
[----:B------:R-:W-:-:S03]  /*1c20*/  CS2R R30, SRZ ;  /* 0x00000000001e7805 */ /* 0x000fc6000001ff00 */
[----:B------:R-:W-:Y:S04]  /*1c30*/  STL [R1+0x2b8], RZ ;  /* 0x0002b8ff01007387 */ /* 0x000fe80000100800 */
        /* <DEDUP_REMOVED lines=86> */
[----:B------:R-:W-:Y:S01]  /*21a0*/  STL [R1+0x15c], RZ ;  /* 0x00015cff01007387 */ /* 0x000fe20000100800 */
[----:B------:R-:W0:Y:S03]  /*21b0*/  S2R R2, SR_TID.X ;  /* 0x0000000000027919 */ /* 0x000e260000002100 */
        /* <DEDUP_REMOVED lines=8> */
[----:B0-----:R-:W-:-:S03]  /*2240*/  LOP3.LUT R2, R2, 0x80, RZ, 0xc0, !PT ;  /* 0x0000008002027812 */ /* 0x001fc600078ec0ff */
[----:B------:R-:W-:Y:S01]  /*2250*/  STL [R1+0x138], RZ ;  /* 0x000138ff01007387 */ /* 0x000fe20000100800 */
[----:B------:R-:W-:-:S03]  /*2260*/  SHF.R.U32.HI R2, RZ, 0x7, R2 ;  /* 0x00000007ff027819 */ /* 0x000fc60000011602 */
        /* <DEDUP_REMOVED lines=33> */
[----:B------:R-:W0:Y:S04]  /*2480*/  SHFL.IDX PT, R2, R2, RZ, 0x1f ;  /* 0x00001fff02027589 */ /* 0x000e2800000e0000 */
[----:B------:R2:W-:Y:S04]  /*2490*/  STL [R1+0xb0], RZ ;  /* 0x0000b0ff01007387 */ /* 0x0005e80000100800 */
[----:B------:R2:W-:Y:S04]  /*24a0*/  STL [R1+0xac], RZ ;  /* 0x0000acff01007387 */ /* 0x0005e80000100800 */
[----:B------:R2:W-:Y:S04]  /*24b0*/  STL [R1+0xa8], RZ ;  /* 0x0000a8ff01007387 */ /* 0x0005e80000100800 */
[----:B------:R2:W-:Y:S04]  /*24c0*/  STL [R1+0xa4], RZ ;  /* 0x0000a4ff01007387 */ /* 0x0005e80000100800 */
[----:B------:R2:W-:Y:S04]  /*24d0*/  STL [R1+0xa0], RZ ;  /* 0x0000a0ff01007387 */ /* 0x0005e80000100800 */
[----:B------:R2:W-:Y:S01]  /*24e0*/  STL [R1+0x9c], RZ ;  /* 0x00009cff01007387 */ /* 0x0005e20000100800 */
[----:B0-----:R-:W-:-:S02]  /*24f0*/  R2UR UR14, R2 ;  /* 0x00000000020e72ca */ /* 0x001fc400000e0000 */
[----:B------:R-:W-:Y:S01]  /*2500*/  CS2R R2, SRZ ;  /* 0x0000000000027805 */ /* 0x000fe2000001ff00 */
[----:B------:R2:W-:Y:S04]  /*2510*/  STL [R1+0x98], RZ ;  /* 0x000098ff01007387 */ /* 0x0005e80000100800 */
[----:B------:R2:W-:Y:S04]  /*2520*/  STL [R1+0x94], RZ ;  /* 0x000094ff01007387 */ /* 0x0005e80000100800 */
[----:B------:R2:W-:Y:S02]  /*2530*/  STL [R1+0x90], RZ ;  /* 0x000090ff01007387 */ /* 0x0005e40000100800 */
[----:B------:R-:W-:-:S02]  /*2540*/  ULEA.HI UR10, UR14, UR14, URZ, 0x1 ;  /* 0x0000000e0e0a7291 */ /* 0x000fc4000f8f083f */
[----:B------:R2:W-:Y:S02]  /*2550*/  STL [R1+0x8c], RZ ;  /* 0x00008cff01007387 */ /* 0x0005e40000100800 */
[----:B------:R-:W-:Y:S02]  /*2560*/  ULOP3.LUT UR15, UR10, 0x1ffffe, URZ, 0xc0, !UPT ;  /* 0x001ffffe0a0f7892 */ /* 0x000fe4000f8ec03f */
[----:B------:R2:W-:Y:S01]  /*2570*/  STL [R1+0x88], RZ ;  /* 0x000088ff01007387 */ /* 0x0005e20000100800 */
[----:B-1----:R-:W-:Y:S02]  /*2580*/  ULEA UR10, UR17, UR16, 0x18 ;  /* 0x00000010110a7291 */ /* 0x002fe4000f8ec03f */
[----:B------:R-:W-:Y:S01]  /*2590*/  UIADD3 UR15, UR14, -UR15, URZ ;  /* 0x8000000f0e0f7290 */ /* 0x000fe2000fffe03f */
[----:B------:R2:W-:Y:S03]  /*25a0*/  STL [R1+0x84], RZ ;  /* 0x000084ff01007387 */ /* 0x0005e60000100800 */
[----:B------:R-:W-:Y:S01]  /*25b0*/  ULEA UR15, UR15, UR10, 0xb ;  /* 0x0000000a0f0f7291 */ /* 0x000fe2000f8e583f */
[----:B------:R2:W-:Y:S03]  /*25c0*/  STL [R1+0x80], RZ ;  /* 0x000080ff01007387 */ /* 0x0005e60000100800 */
[----:B------:R-:W-:Y:S01]  /*25d0*/  UIADD3 UR15, UR15, 0x180, URZ ;  /* 0x000001800f0f7890 */ /* 0x000fe2000fffe03f */
[----:B------:R2:W-:Y:S03]  /*25e0*/  STL [R1+0x7c], RZ ;  /* 0x00007cff01007387 */ /* 0x0005e60000100800 */
[----:B------:R-:W-:Y:S01]  /*25f0*/  USHF.R.U32.HI UR15, URZ, 0x4, UR15 ;  /* 0x000000043f0f7899 */ /* 0x000fe2000801160f */
[----:B------:R2:W-:Y:S03]  /*2600*/  STL [R1+0x78], RZ ;  /* 0x000078ff01007387 */ /* 0x0005e60000100800 */
[----:B------:R-:W-:Y:S01]  /*2610*/  ULOP3.LUT UR40, UR15, 0x3fff, URZ, 0xc0, !UPT ;  /* 0x00003fff0f287892 */ /* 0x000fe2000f8ec03f */
[----:B------:R2:W-:Y:S04]  /*2620*/  STL [R1+0x74], RZ ;  /* 0x000074ff01007387 */ /* 0x0005e80000100800 */
        /* <DEDUP_REMOVED lines=21> */
[----:B------:R2:W-:Y:S04]  /*2780*/  STL [R1], RZ ;  /* 0x000000ff01007387 */ /* 0x0005e80000100800 */
[----:B------:R2:W-:Y:S04]  /*2790*/  STL [R1+0x4], RZ ;  /* 0x000004ff01007387 */ /* 0x0005e80000100800 */
[----:B------:R2:W-:Y:S04]  /*27a0*/  STL [R1+0x8], RZ ;  /* 0x000008ff01007387 */ /* 0x0005e80000100800 */
[----:B------:R2:W-:Y:S04]  /*27b0*/  STL [R1+0xc], RZ ;  /* 0x00000cff01007387 */ /* 0x0005e80000100800 */
[----:B------:R2:W-:Y:S04]  /*27c0*/  STL [R1+0x10], RZ ;  /* 0x000010ff01007387 */ /* 0x0005e80000100800 */
[----:B------:R2:W-:Y:S04]  /*27d0*/  STL [R1+0x14], RZ ;  /* 0x000014ff01007387 */ /* 0x0005e80000100800 */
[----:B------:R2:W-:Y:S04]  /*27e0*/  STL [R1+0x18], RZ ;  /* 0x000018ff01007387 */ /* 0x0005e80000100800 */
[----:B------:R2:W-:Y:S01]  /*27f0*/  STL [R1+0x1c], RZ ;  /* 0x00001cff01007387 */ /* 0x0005e20000100800 */
[----:B---3--:R-:W-:Y:S05]  /*2800*/  @!P0 BRA `(.L_x_14) ;  /* 0x0000003400508947 */ /* 0x008fea0003800000 */
[----:B------:R-:W-:-:S06]  /*2810*/  UISETP.NE.AND UP0, UPT, UR44, 0x3, UPT ;  /* 0x000000032c00788c */ /* 0x000fcc000bf05270 */
[----:B------:R-:W-:-:S13]  /*2820*/  PLOP3.LUT P1, PT, PT, PT, UP0, 0x80, 0x0 ;  /* 0x000000000000781c */ /* 0x000fda0003f2f008 */
[----:B------:R-:W-:Y:S05]  /*2830*/  @!P1 BRA `(.L_x_15) ;  /* 0x0000000000049947 */ /* 0x000fea0003800000 */
[----:B------:R-:W-:Y:S01]  /*2840*/  BPT.TRAP 0x1 ;  /* 0x000000040000795c */ /* 0x000fe20000300000 */
.L_x_15:
[----:B------:R-:W-:Y:S01]  /*2850*/  ULEA UR12, UR42, UR10, 0x3 ;  /* 0x0000000a2a0c7291 */ /* 0x000fe2000f8e183f */
[----:B------:R-:W-:-:S05]  /*2860*/  IMAD.U32 R2, RZ, RZ, UR43 ;  /* 0x0000002bff027e24 */ /* 0x000fca000f8e00ff */
[----:B------:R-:W-:-:S04]  /*2870*/  SHF.L.U32 R2, R2, 0x1f, RZ ;  /* 0x0000001f02027819 */ /* 0x000fc800000006ff */
[----:B------:R0:W1:Y:S01]  /*2880*/  SYNCS.PHASECHK.TRANS64.TRYWAIT P0, [UR12], R2 ;  /* 0x00000002ff0075a7 */ /* 0x000062000800014c */
[----:B------:R-:W-:Y:S05]  /*2890*/  @!P1 BRA `(.L_x_16) ;  /* 0x0000000000049947 */ /* 0x000fea0003800000 */
[----:B------:R-:W-:Y:S01]  /*28a0*/  BPT.TRAP 0x1 ;  /* 0x000000040000795c */ /* 0x000fe20000300000 */
.L_x_16:
[----:B------:R3:W-:Y:S01]  /*28b0*/  STL [R1+0x360], RZ ;  /* 0x000360ff01007387 */ /* 0x0007e20000100800 */
[----:B------:R-:W-:Y:S01]  /*28c0*/  UMOV UR41, 0x1 ;  /* 0x0000000100297882 */ /* 0x000fe20000000000 */
[----:B-1----:R-:W-:Y:S05]  /*28d0*/  @P0 BRA `(.L_x_17) ;  /* 0x0000000000080947 */ /* 0x002fea0003800000 */
[----:B------:R-:W1:Y:S02]  /*28e0*/  SYNCS.PHASECHK.TRANS64.TRYWAIT P0, [UR12], R2 ;  /* 0x00000002ff0075a7 */ /* 0x000e64000800014c */
[----:B-1----:R-:W-:Y:S05]  /*28f0*/  @!P0 BRA `(.L_x_18) ;  /* 0x0000026c00548947 */ /* 0x002fea0003800000 */
.L_x_17:
[----:B------:R-:W-:Y:S01]  /*2900*/  UIADD3 UR12, UR10, 0x2c180, URZ ;  /* 0x0002c1800a0c7890 */ /* 0x000fe2000fffe03f */
[----:B------:R-:W-:Y:S01]  /*2910*/  WARPGROUP.ARRIVE ;  /* 0x00000000000079c5 */ /* 0x000fe20000000000 */
[----:B------:R-:W-:Y:S01]  /*2920*/  ULOP3.LUT UR49, UR40, 0x10000, URZ, 0xfc, !UPT ;  /* 0x0001000028317892 */ /* 0x000fe2000f8efc3f */
[----:B------:R-:W-:Y:S01]  /*2930*/  STL [R1+0x35c], RZ ;  /* 0x00035cff01007387 */ /* 0x000fe20000100800 */
[----:B------:R-:W-:Y:S01]  /*2940*/  USHF.R.U32.HI UR12, URZ, 0x4, UR12 ;  /* 0x000000043f0c7899 */ /* 0x000fe2000801160c */
[----:B------:R-:W-:Y:S01]  /*2950*/  CS2R R236, SRZ ;  /* 0x0000000000ec7805 */ /* 0x000fe2000001ff00 */
[----:B------:R-:W-:Y:S01]  /*2960*/  ULEA UR49, UR42, UR49, 0xa ;  /* 0x000000312a317291 */ /* 0x000fe2000f8e503f */
[----:B------:R-:W-:Y:S01]  /*2970*/  STL [R1+0x358], RZ ;  /* 0x000358ff01007387 */ /* 0x000fe20000100800 */
[----:B------:R-:W-:Y:S01]  /*2980*/  ULOP3.LUT UR12, UR12, 0x3fff, URZ, 0xc0, !UPT ;  /* 0x00003fff0c0c7892 */ /* 0x000fe2000f8ec03f */
[----:B------:R-:W-:Y:S01]  /*2990*/  CS2R R234, SRZ ;  /* 0x0000000000ea7805 */ /* 0x000fe2000001ff00 */
[----:B------:R-:W-:Y:S01]  /*29a0*/  UMOV UR17, 0xc0000010 ;  /* 0xc000001000117882 */ /* 0x000fe20000000000 */
[----:B------:R-:W-:Y:S01]  /*29b0*/  UMOV UR19, 0xc0000010 ;  /* 0xc000001000137882 */ /* 0x000fe20000000000 */
[----:B------:R-:W-:Y:S01]  /*29c0*/  ULOP3.LUT UR12, UR12, 0x10000, URZ, 0xfc, !UPT ;  /* 0x000100000c0c7892 */ /* 0x000fe2000f8efc3f */
[----:B------:R-:W-:Y:S01]  /*29d0*/  STL [R1+0x354], RZ ;  /* 0x000354ff01007387 */ /* 0x000fe20000100800 */
[----:B------:R-:W-:Y:S01]  /*29e0*/  UMOV UR16, UR49 ;  /* 0x0000003100107c82 */ /* 0x000fe20008000000 */
[----:B------:R-:W-:Y:S01]  /*29f0*/  UMOV UR33, UR17 ;  /* 0x0000001100217c82 */ /* 0x000fe20008000000 */
[----:B------:R-:W-:Y:S01]  /*2a00*/  UIMAD UR18, UR42, 0xe0, UR12 ;  /* 0x000000e02a1278a4 */ /* 0x000fe2000f8e020c */
[----:B------:R-:W-:Y:S01]  /*2a10*/  STL [R1+0x350], RZ ;  /* 0x000350ff01007387 */ /* 0x000fe20000100800 */
[----:B------:R-:W-:Y:S01]  /*2a20*/  UMOV UR32, UR16 ;  /* 0x0000001000207c82 */ /* 0x000fe20008000000 */
[----:B------:R-:W-:Y:S01]  /*2a30*/  UMOV UR35, 0xc0000010 ;  /* 0xc000001000237882 */ /* 0x000fe20000000000 */
[----:B------:R-:W-:Y:S01]  /*2a40*/  UIADD3 UR34, UR18, 0x20, URZ ;  /* 0x0000002012227890 */ /* 0x000fe2000fffe03f */
[----:B------:R-:W-:Y:S01]  /*2a50*/  STL [R1+0x34c], RZ ;  /* 0x00034cff01007387 */ /* 0x000fe20000100800 */
[----:B------:R-:W-:Y:S01]  /*2a60*/  UIADD3 UR38, UR18, 0x40, URZ ;  /* 0x0000004012267890 */ /* 0x000fe2000fffe03f */
[----:B------:R-:W-:Y:S01]  /*2a70*/  CS2R R232, SRZ ;  /* 0x0000000000e87805 */ /* 0x000fe2000001ff00 */
[----:B------:R-:W-:Y:S01]  /*2a80*/  UMOV UR36, UR16 ;  /* 0x0000001000247c82 */ /* 0x000fe20008000000 */
[----:B------:R-:W-:Y:S01]  /*2a90*/  QGMMA.64x16x32.F32.E4M3.E4M3 R24, gdesc[UR16], RZ, !UPT, gsb0 ;  /* 0x00200000101879f3 */ /* 0x000fe2000c0008ff */
[----:B------:R-:W-:Y:S01]  /*2aa0*/  UMOV UR37, UR17 ;  /* 0x0000001100257c82 */ /* 0x000fe20008000000 */
[----:B------:R-:W-:Y:S01]  /*2ab0*/  UMOV UR39, 0xc0000010 ;  /* 0xc000001000277882 */ /* 0x000fe20000000000 */
[----:B------:R-:W-:Y:S01]  /*2ac0*/  UIADD3 UR14, UR18, 0x60, URZ ;  /* 0x00000060120e7890 */ /* 0x000fe2000fffe03f */
[----:B------:R-:W-:Y:S01]  /*2ad0*/  STL [R1+0x348], RZ ;  /* 0x000348ff01007387 */ /* 0x000fe20000100800 */
[----:B------:R-:W-:Y:S01]  /*2ae0*/  UMOV UR12, UR16 ;  /* 0x00000010000c7c82 */ /* 0x000fe20008000000 */
        /* <DEDUP_REMOVED lines=17> */
[----:B------:R-:W-:Y:S01]  /*2c00*/  STL [R1+0x338], RZ ;  /* 0x000338ff01007387 */ /* 0x000fe20000100800 */
[----:B------:R-:W-:-:S02]  /*2c10*/  CS2R R14, SRZ ;  /* 0x00000000000e7805 */ /* 0x000fc4000001ff00 */
[----:B01----:R-:W-:Y:S02]  /*2c20*/  CS2R R2, SRZ ;  /* 0x0000000000027805 */ /* 0x003fe4000001ff00 */
[----:B------:R-:W-:Y:S01]  /*2c30*/  CS2R R4, SRZ ;  /* 0x0000000000047805 */ /* 0x000fe2000001ff00 */
[----:B------:R-:W-:Y:S01]  /*2c40*/  STL [R1+0x334], RZ ;  /* 0x000334ff01007387 */ /* 0x000fe20000100800 */
[----:B------:R-:W-:Y:S01]  /*2c50*/  CS2R R6, SRZ ;  /* 0x0000000000067805 */ /* 0x000fe2000001ff00 */
[----:B------:R-:W-:Y:S02]  /*2c60*/  IMAD.MOV.U32 R8, RZ, RZ, RZ ;  /* 0x000000ffff087224 */ /* 0x000fe400078e00ff */
[----:B------:R-:W-:Y:S04]  /*2c70*/  STL [R1+0x330], RZ ;  /* 0x000330ff01007387 */ /* 0x000fe80000100800 */
[----:B------:R-:W-:Y:S04]  /*2c80*/  STL [R1+0x32c], RZ ;  /* 0x00032cff01007387 */ /* 0x000fe80000100800 */
[----:B------:R-:W-:Y:S04]  /*2c90*/  STL [R1+0x328], RZ ;  /* 0x000328ff01007387 */ /* 0x000fe80000100800 */
[----:B------:R-:W-:Y:S04]  /*2ca0*/  STL [R1+0x324], RZ ;  /* 0x000324ff01007387 */ /* 0x000fe80000100800 */
[----:B------:R-:W-:Y:S04]  /*2cb0*/  STL [R1+0x320], RZ ;  /* 0x000320ff01007387 */ /* 0x000fe80000100800 */
[----:B------:R-:W-:Y:S01]  /*2cc0*/  STL [R1+0x31c], RZ ;  /* 0x00031cff01007387 */ /* 0x000fe20000100800 */
[----:B------:R-:W-:-:S02]  /*2cd0*/  WARPGROUP.DEPBAR.LE gsb0, 0x0 ;  /* 0x00008000000079c5 */ /* 0x000fc40000010000 */
[----:B------:R-:W-:Y:S01]  /*2ce0*/  WARPGROUP.ARRIVE ;  /* 0x00000000000079c5 */ /* 0x000fe20000000000 */
[----:B------:R-:W-:Y:S04]  /*2cf0*/  STL [R1+0x318], RZ ;  /* 0x000318ff01007387 */ /* 0x000fe80000100800 */
[----:B------:R-:W-:Y:S01]  /*2d00*/  STL [R1+0x314], RZ ;  /* 0x000314ff01007387 */ /* 0x000fe20000100800 */
[----:B------:R-:W-:Y:S03]  /*2d10*/  QGMMA.64x16x32.F32.E4M3.E4M3 R208, gdesc[UR32], RZ, !UPT, gsb0 ;  /* 0x0020000020d079f3 */ /* 0x000fe6000c0008ff */
        /* <DEDUP_REMOVED lines=35> */
[----:B------:R-:W-:Y:S01]  /*2f50*/  QGMMA.64x16x32.F32.E4M3.E4M3 R144, gdesc[UR12], RZ, !UPT, gsb0 ;  /* 0x002000000c9079f3 */ /* 0x000fe2000c0008ff */
[----:B------:R-:W-:Y:S02]  /*2f60*/  UIADD3 UR12, UR49, 0x100, URZ ;  /* 0x00000100310c7890 */ /* 0x000fe4000fffe03f */
        /* <DEDUP_REMOVED lines=54> */
[----:B------:R-:W-:Y:S01]  /*32d0*/  UMOV UR24, UR12 ;  /* 0x0000000c00187c82 */ /* 0x000fe20008000000 */
[----:B------:R-:W-:Y:S01]  /*32e0*/  UMOV UR25, 0xc0000010 ;  /* 0xc000001000197882 */ /* 0x000fe20000000000 */
[----:B------:R-:W-:Y:S01]  /*32f0*/  UMOV UR20, UR24 ;  /* 0x0000001800147c82 */ /* 0x000fe20008000000 */
        /* <DEDUP_REMOVED lines=81> */
[----:B------:R-:W-:Y:S01]  /*3810*/  STL [R1+0x100], RZ ;  /* 0x000100ff01007387 */ /* 0x000fe20000100800 */
[----:B------:R-:W-:-:S03]  /*3820*/  UIADD3 UR49, UR49, 0x300, URZ ;  /* 0x0000030031317890 */ /* 0x000fc6000fffe03f */
        /* <DEDUP_REMOVED lines=33> */
[----:B------:R-:W-:Y:S01]  /*3a40*/  STL.64 [R1+0x20], R24 ;  /* 0x0000201801007387 */ /* 0x000fe20000100a00 */
[----:B------:R-:W-:Y:S03]  /*3a50*/  QGMMA.64x16x32.F32.E4M3.E4M3 R200, gdesc[UR32], RZ, !UPT, gsb0 ;  /* 0x0020000020c879f3 */ /* 0x000fe6000c0008ff */
[----:B------:R-:W-:Y:S04]  /*3a60*/  STL.64 [R1+0x28], R26 ;  /* 0x0000281a01007387 */ /* 0x000fe80000100a00 */
[----:B------:R-:W-:Y:S04]  /*3a70*/  STL.64 [R1+0x30], R28 ;  /* 0x0000301c01007387 */ /* 0x000fe80000100a00 */
[----:B------:R-:W-:Y:S04]  /*3a80*/  STL.64 [R1+0x38], R30 ;  /* 0x0000381e01007387 */ /* 0x000fe80000100a00 */
[----:B------:R-:W-:Y:S04]  /*3a90*/  STL [R1+0x8c], RZ ;  /* 0x00008cff01007387 */ /* 0x000fe80000100800 */
[----:B------:R-:W-:Y:S04]  /*3aa0*/  STL [R1+0x88], RZ ;  /* 0x000088ff01007387 */ /* 0x000fe80000100800 */
[----:B------:R-:W-:Y:S04]  /*3ab0*/  STL [R1+0x84], RZ ;  /* 0x000084ff01007387 */ /* 0x000fe80000100800 */
[----:B------:R-:W-:Y:S04]  /*3ac0*/  STL [R1+0x80], RZ ;  /* 0x000080ff01007387 */ /* 0x000fe80000100800 */
[----:B------:R-:W-:Y:S04]  /*3ad0*/  STL [R1+0x7c], RZ ;  /* 0x00007cff01007387 */ /* 0x000fe80000100800 */
[----:B------:R-:W-:Y:S01]  /*3ae0*/  STL [R1+0x78], RZ ;  /* 0x000078ff01007387 */ /* 0x000fe20000100800 */
[----:B------:R-:W-:-:S02]  /*3af0*/  WARPGROUP.DEPBAR.LE gsb0, 0x0 ;  /* 0x00008000000079c5 */ /* 0x000fc40000010000 */
[----:B------:R-:W-:-:S06]  /*3b00*/  WARPGROUP.ARRIVE ;  /* 0x00000000000079c5 */ /* 0x000fcc0000000000 */
        /* <DEDUP_REMOVED lines=15> */
[----:B------:R-:W-:-:S02]  /*3c00*/  WARPGROUP.DEPBAR.LE gsb0, 0x0 ;  /* 0x00008000000079c5 */ /* 0x000fc40000010000 */
[----:B------:R-:W-:Y:S01]  /*3c10*/  WARPGROUP.ARRIVE ;  /* 0x00000000000079c5 */ /* 0x000fe20000000000 */
[----:B------:R0:W-:Y:S01]  /*3c20*/  STL.64 [R1], R16 ;  /* 0x0000001001007387 */ /* 0x0001e20000100a00 */
[----:B------:R-:W-:Y:S02]  /*3c30*/  IMAD.MOV.U32 R11, RZ, RZ, R21 ;  /* 0x000000ffff0b7224 */ /* 0x000fe400078e0015 */
[----:B------:R-:W-:Y:S01]  /*3c40*/  IMAD.MOV.U32 R10, RZ, RZ, R22 ;  /* 0x000000ffff0a7224 */ /* 0x000fe200078e0016 */
[----:B------:R1:W-:Y:S01]  /*3c50*/  STL.64 [R1+0x8], R18 ;  /* 0x0000081201007387 */ /* 0x0003e20000100a00 */
[----:B------:R-:W-:Y:S01]  /*3c60*/  QGMMA.64x16x32.F32.E4M3.E4M3 R224, gdesc[UR16], RZ, !UPT, gsb0 ;  /* 0x0020000010e079f3 */ /* 0x000fe2000c0008ff */
[----:B------:R-:W-:Y:S02]  /*3c70*/  IMAD.MOV.U32 R9, RZ, RZ, R23 ;  /* 0x000000ffff097224 */ /* 0x000fe400078e0017 */
[----:B------:R4:W-:Y:S04]  /*3c80*/  STL.64 [R1+0x10], R20 ;  /* 0x0000101401007387 */ /* 0x0009e80000100a00 */
[----:B------:R5:W-:Y:S01]  /*3c90*/  STL.64 [R1+0x18], R22 ;  /* 0x0000181601007387 */ /* 0x000be20000100a00 */
[----:B0-----:R-:W-:-:S03]  /*3ca0*/  CS2R R16, SRZ ;  /* 0x0000000000107805 */ /* 0x001fc6000001ff00 */
[----:B------:R0:W-:Y:S01]  /*3cb0*/  STL [R1+0x74], RZ ;  /* 0x000074ff01007387 */ /* 0x0001e20000100800 */
[----:B-1----:R-:W-:-:S03]  /*3cc0*/  CS2R R18, SRZ ;  /* 0x0000000000127805 */ /* 0x002fc6000001ff00 */
[----:B------:R0:W-:Y:S01]  /*3cd0*/  STL [R1+0x70], RZ ;  /* 0x000070ff01007387 */ /* 0x0001e20000100800 */
[----:B----4-:R-:W-:-:S03]  /*3ce0*/  CS2R R20, SRZ ;  /* 0x0000000000147805 */ /* 0x010fc6000001ff00 */
[----:B------:R0:W-:Y:S01]  /*3cf0*/  STL [R1+0x6c], RZ ;  /* 0x00006cff01007387 */ /* 0x0001e20000100800 */
[----:B-----5:R-:W-:-:S03]  /*3d00*/  CS2R R22, SRZ ;  /* 0x0000000000167805 */ /* 0x020fc6000001ff00 */
[----:B------:R0:W-:Y:S04]  /*3d10*/  STL [R1+0x68], RZ ;  /* 0x000068ff01007387 */ /* 0x0001e80000100800 */
[----:B------:R0:W-:Y:S04]  /*3d20*/  STL [R1+0x64], RZ ;  /* 0x000064ff01007387 */ /* 0x0001e80000100800 */
[----:B------:R0:W-:Y:S04]  /*3d30*/  STL [R1+0x60], RZ ;  /* 0x000060ff01007387 */ /* 0x0001e80000100800 */
[----:B------:R0:W-:Y:S04]  /*3d40*/  STL [R1+0x5c], RZ ;  /* 0x00005cff01007387 */ /* 0x0001e80000100800 */
[----:B------:R0:W-:Y:S04]  /*3d50*/  STL [R1+0x58], RZ ;  /* 0x000058ff01007387 */ /* 0x0001e80000100800 */
[----:B------:R0:W-:Y:S04]  /*3d60*/  STL [R1+0x54], RZ ;  /* 0x000054ff01007387 */ /* 0x0001e80000100800 */
[----:B------:R0:W-:Y:S04]  /*3d70*/  STL [R1+0x50], RZ ;  /* 0x000050ff01007387 */ /* 0x0001e80000100800 */
[----:B------:R0:W-:Y:S01]  /*3d80*/  STL [R1+0x4c], RZ ;  /* 0x00004cff01007387 */ /* 0x0001e20000100800 */
[----:B------:R-:W-:-:S02]  /*3d90*/  WARPGROUP.DEPBAR.LE gsb0, 0x0 ;  /* 0x00008000000079c5 */ /* 0x000fc40000010000 */
[----:B------:R-:W-:Y:S01]  /*3da0*/  WARPGROUP.ARRIVE ;  /* 0x00000000000079c5 */ /* 0x000fe20000000000 */
[----:B------:R0:W-:Y:S04]  /*3db0*/  STL [R1+0x48], RZ ;  /* 0x000048ff01007387 */ /* 0x0001e80000100800 */
[----:B------:R0:W-:Y:S01]  /*3dc0*/  STL [R1+0x44], RZ ;  /* 0x000044ff01007387 */ /* 0x0001e20000100800 */
[----:B------:R-:W-:Y:S03]  /*3dd0*/  QGMMA.64x16x32.F32.E4M3.E4M3 R192, gdesc[UR32], RZ, !UPT, gsb0 ;  /* 0x0020000020c079f3 */ /* 0x000fe6000c0008ff */
[----:B------:R0:W-:Y:S01]  /*3de0*/  STL [R1+0x40], RZ ;  /* 0x000040ff01007387 */ /* 0x0001e20000100800 */
[----:B------:R-:W-:-:S02]  /*3df0*/  WARPGROUP.DEPBAR.LE gsb0, 0x0 ;  /* 0x00008000000079c5 */ /* 0x000fc40000010000 */
[----:B------:R-:W-:-:S06]  /*3e00*/  WARPGROUP.ARRIVE ;  /* 0x00000000000079c5 */ /* 0x000fcc0000000000 */
[----:B------:R-:W-:Y:S03]  /*3e10*/  QGMMA.64x16x32.F32.E4M3.E4M3 R160, gdesc[UR36], RZ, !UPT, gsb0 ;  /* 0x0020000024a079f3 */ /* 0x000fe6000c0008ff */
[----:B------:R-:W-:Y:S02]  /*3e20*/  WARPGROUP.DEPBAR.LE gsb0, 0x0 ;  /* 0x00008000000079c5 */ /* 0x000fe40000010000 */
[----:B------:R-:W-:-:S06]  /*3e30*/  WARPGROUP.ARRIVE ;  /* 0x00000000000079c5 */ /* 0x000fcc0000000000 */
[----:B------:R-:W-:Y:S01]  /*3e40*/  QGMMA.64x16x32.F32.E4M3.E4M3 R128, gdesc[UR12], RZ, !UPT, gsb0 ;  /* 0x002000000c8079f3 */ /* 0x000fe2000c0008ff */
[----:B------:R-:W-:Y:S02]  /*3e50*/  ULDC UR12, c[0x0][0x50c] ;  /* 0x00014300000c7ab9 */ /* 0x000fe40000000800 */
[----:B------:R-:W-:Y:S01]  /*3e60*/  UISETP.NE.AND UP0, UPT, UR12, 0x1, UPT ;  /* 0x000000010c00788c */ /* 0x000fe2000bf05270 */
[----:B------:R-:W-:Y:S02]  /*3e70*/  WARPGROUP.DEPBAR.LE gsb0, 0x0 ;  /* 0x00008000000079c5 */ /* 0x000fe40000010000 */
[----:B------:R-:W-:-:S06]  /*3e80*/  WARPGROUP.ARRIVE ;  /* 0x00000000000079c5 */ /* 0x000fcc0000000000 */
[----:B------:R-:W-:Y:S03]  /*3e90*/  QGMMA.64x16x32.F32.E4M3.E4M3 R96, gdesc[UR28], RZ, !UPT, gsb0 ;  /* 0x002000001c6079f3 */ /* 0x000fe6000c0008ff */
[----:B------:R-:W-:Y:S02]  /*3ea0*/  WARPGROUP.DEPBAR.LE gsb0, 0x0 ;  /* 0x00008000000079c5 */ /* 0x000fe40000010000 */
[----:B------:R-:W-:-:S06]  /*3eb0*/  WARPGROUP.ARRIVE ;  /* 0x00000000000079c5 */ /* 0x000fcc0000000000 */
[----:B------:R-:W-:Y:S03]  /*3ec0*/  QGMMA.64x16x32.F32.E4M3.E4M3 R64, gdesc[UR20], RZ, !UPT, gsb0 ;  /* 0x00200000144079f3 */ /* 0x000fe6000c0008ff */
[----:B------:R-:W-:Y:S02]  /*3ed0*/  WARPGROUP.DEPBAR.LE gsb0, 0x0 ;  /* 0x00008000000079c5 */ /* 0x000fe40000010000 */
        /* <DEDUP_REMOVED lines=17> */
[----:B------:R-:W-:-:S06]  /*3ff0*/  WARPGROUP.ARRIVE ;  /* 0x00000000000079c5 */ /* 0x000fcc0000000000 */
[----:B------:R-:W-:Y:S03]  /*4000*/  QGMMA.64x16x32.F32.E4M3.E4M3 R24, gdesc[UR24], RZ, !UPT, gsb0 ;  /* 0x00200000181879f3 */ /* 0x000fe6000c0008ff */
        /* <DEDUP_REMOVED lines=9> */
[----:B------:R-:W-:-:S06]  /*40a0*/  USEL UR12, URZ, 0x1, UP0 ;  /* 0x000000013f0c7887 */ /* 0x000fcc0008000000 */
[----:B------:R-:W-:Y:S01]  /*40b0*/  ISETP.NE.AND P0, PT, RZ, UR12, PT ;  /* 0x0000000cff007c0c */ /* 0x000fe2000bf05270 */
        /* <DEDUP_REMOVED lines=10> */
[----:B0-----:R-:W-:Y:S05]  /*4160*/  @!P0 BRA `(.L_x_19) ;  /* 0x0000001800dc8947 */ /* 0x001fea0003800000 */
[----:B------:R-:W-:Y:S01]  /*4170*/  FADD R20, RZ, R11 ;  /* 0x0000000bff147221 */ /* 0x000fe20000000000 */
[----:B------:R-:W-:-:S01]  /*4180*/  FADD R21, RZ, R10 ;  /* 0x0000000aff157221 */ /* 0x000fc20000000000 */
[----:B------:R-:W-:Y:S01]  /*4190*/  FADD R11, RZ, R231 ;  /* 0x000000e7ff0b7221 */ /* 0x000fe20000000000 */
[----:B------:R-:W-:-:S01]  /*41a0*/  FADD R22, RZ, R9 ;  /* 0x00000009ff167221 */ /* 0x000fc20000000000 */
[----:B------:R-:W-:Y:S01]  /*41b0*/  FADD R10, RZ, R216 ;  /* 0x000000d8ff0a7221 */ /* 0x000fe20000000000 */
[----:B------:R-:W-:-:S01]  /*41c0*/  FADD R9, RZ, R217 ;  /* 0x000000d9ff097221 */ /* 0x000fc20000000000 */
[----:B------:R-:W4:Y:S04]  /*41d0*/  LDL R7, [R1+0x24] ;  /* 0x0000240001077983 */ /* 0x000f280000100800 */
[----:B------:R-:W5:Y:S04]  /*41e0*/  LDL R6, [R1+0x28] ;  /* 0x0000280001067983 */ /* 0x000f680000100800 */
[----:B------:R-:W2:Y:S04]  /*41f0*/  LDL R5, [R1+0x2c] ;  /* 0x00002c0001057983 */ /* 0x000ea80000100800 */
[----:B------:R-:W3:Y:S04]  /*4200*/  LDL R4, [R1+0x30] ;  /* 0x0000300001047983 */ /* 0x000ee80000100800 */
[----:B------:R-:W3:Y:S04]  /*4210*/  LDL R3, [R1+0x34] ;  /* 0x0000340001037983 */ /* 0x000ee80000100800 */
[----:B------:R-:W3:Y:S04]  /*4220*/  LDL R2, [R1+0x38] ;  /* 0x0000380001027983 */ /* 0x000ee80000100800 */
[----:B------:R-:W3:Y:S04]  /*4230*/  LDL R14, [R1+0x3c] ;  /* 0x00003c00010e7983 */ /* 0x000ee80000100800 */
[----:B------:R-:W3:Y:S04]  /*4240*/  LDL R15, [R1] ;  /* 0x00000000010f7983 */ /* 0x000ee80000100800 */
[----:B------:R-:W3:Y:S04]  /*4250*/  LDL R16, [R1+0x4] ;  /* 0x0000040001107983 */ /* 0x000ee80000100800 */
[----:B------:R-:W3:Y:S04]  /*4260*/  LDL R17, [R1+0x8] ;  /* 0x0000080001117983 */ /* 0x000ee80000100800 */
[----:B------:R-:W3:Y:S04]  /*4270*/  LDL R18, [R1+0xc] ;  /* 0x00000c0001127983 */ /* 0x000ee80000100800 */
[----:B------:R-:W3:Y:S04]  /*4280*/  LDL R19, [R1+0x10] ;  /* 0x0000100001137983 */ /* 0x000ee80000100800 */
[----:B------:R-:W3:Y:S01]  /*4290*/  LDL R8, [R1+0x20] ;  /* 0x0000200001087983 */ /* 0x000ee20000100800 */
[----:B------:R-:W-:-:S01]  /*42a0*/  FADD R23, RZ, R224 ;  /* 0x000000e0ff177221 */ /* 0x000fc20000000000 */
[----:B------:R-:W-:Y:S01]  /*42b0*/  FADD R232, RZ, R225 ;  /* 0x000000e1ffe87221 */ /* 0x000fe20000000000 */
[----:B------:R-:W-:-:S01]  /*42c0*/  FADD R233, RZ, R226 ;  /* 0x000000e2ffe97221 */ /* 0x000fc20000000000 */
[----:B------:R0:W-:Y:S01]  /*42d0*/  STL [R1+0x40], R11 ;  /* 0x0000400b01007387 */ /* 0x0001e20000100800 */
[----:B------:R-:W-:-:S01]  /*42e0*/  FADD R234, RZ, R227 ;  /* 0x000000e3ffea7221 */ /* 0x000fc20000000000 */
[----:B------:R-:W-:Y:S01]  /*42f0*/  FADD R235, RZ, R228 ;  /* 0x000000e4ffeb7221 */ /* 0x000fe20000000000 */
[----:B------:R-:W-:-:S01]  /*4300*/  FADD R236, RZ, R229 ;  /* 0x000000e5ffec7221 */ /* 0x000fc20000000000 */
[----:B------:R1:W-:Y:S01]  /*4310*/  STL [R1+0x44], R10 ;  /* 0x0000440a01007387 */ /* 0x0003e20000100800 */
[----:B------:R-:W-:-:S01]  /*4320*/  FADD R237, RZ, R230 ;  /* 0x000000e6ffed7221 */ /* 0x000fc20000000000 */
[----:B------:R-:W-:-:S02]  /*4330*/  UMOV UR41, URZ ;  /* 0x0000003f00297c82 */ /* 0x000fc40008000000 */
[----:B------:R1:W-:Y:S01]  /*4340*/  STL [R1+0x48], R9 ;  /* 0x0000480901007387 */ /* 0x0003e20000100800 */
[----:B0-----:R-:W-:-:S01]  /*4350*/  FADD R11, RZ, R218 ;  /* 0x000000daff0b7221 */ /* 0x001fc20000000000 */
[----:B-1----:R-:W-:-:S04]  /*4360*/  FADD R10, RZ, R219 ;  /* 0x000000dbff0a7221 */ /* 0x002fc80000000000 */
[----:B------:R0:W-:Y:S01]  /*4370*/  STL [R1+0x4c], R11 ;  /* 0x00004c0b01007387 */ /* 0x0001e20000100800 */
[----:B------:R-:W-:-:S03]  /*4380*/  FADD R9, RZ, R220 ;  /* 0x000000dcff097221 */ /* 0x000fc60000000000 */
[----:B------:R1:W-:Y:S04]  /*4390*/  STL [R1+0x50], R10 ;  /* 0x0000500a01007387 */ /* 0x0003e80000100800 */
        /* <DEDUP_REMOVED lines=82> */
[----:B----4-:R-:W-:-:S03]  /*48c0*/  FADD R9, RZ, R182 ;  /* 0x000000b6ff097221 */ /* 0x010fc60000000000 */
        /* <DEDUP_REMOVED lines=8> */
[----:B------:R-:W-:-:S01]  /*4950*/  FADD R7, RZ, R7 ;  /* 0x00000007ff077221 */ /* 0x000fc20000000000 */
[----:B0-----:R-:W-:Y:S01]  /*4960*/  FADD R11, RZ, R170 ;  /* 0x000000aaff0b7221 */ /* 0x001fe20000000000 */
[----:B-----5:R-:W-:-:S01]  /*4970*/  FADD R6, RZ, R6 ;  /* 0x00000006ff067221 */ /* 0x020fc20000000000 */
[----:B-1----:R-:W-:-:S03]  /*4980*/  FADD R10, RZ, R171 ;  /* 0x000000abff0a7221 */ /* 0x002fc60000000000 */
[----:B------:R0:W-:Y:S01]  /*4990*/  STL [R1+0x10c], R11 ;  /* 0x00010c0b01007387 */ /* 0x0001e20000100800 */
[----:B--2---:R-:W-:-:S01]  /*49a0*/  FADD R5, RZ, R5 ;  /* 0x00000005ff057221 */ /* 0x004fc20000000000 */
[----:B----4-:R-:W-:Y:S02]  /*49b0*/  FADD R9, RZ, R172 ;  /* 0x000000acff097221 */ /* 0x010fe40000000000 */
[----:B------:R1:W-:Y:S01]  /*49c0*/  STL [R1+0x110], R10 ;  /* 0x0001100a01007387 */ /* 0x0003e20000100800 */
[----:B---3--:R-:W-:-:S03]  /*49d0*/  FADD R4, RZ, R4 ;  /* 0x00000004ff047221 */ /* 0x008fc60000000000 */
[----:B------:R2:W-:Y:S01]  /*49e0*/  STL [R1+0x114], R9 ;  /* 0x0001140901007387 */ /* 0x0005e20000100800 */
[----:B------:R-:W-:-:S01]  /*49f0*/  FADD R3, RZ, R3 ;  /* 0x00000003ff037221 */ /* 0x000fc20000000000 */
[----:B0-----:R-:W-:Y:S01]  /*4a00*/  FADD R11, RZ, R173 ;  /* 0x000000adff0b7221 */ /* 0x001fe20000000000 */
[----:B------:R-:W-:-:S01]  /*4a10*/  FADD R2, RZ, R2 ;  /* 0x00000002ff027221 */ /* 0x000fc20000000000 */
[----:B-1----:R-:W-:-:S03]  /*4a20*/  FADD R10, RZ, R174 ;  /* 0x000000aeff0a7221 */ /* 0x002fc60000000000 */
[----:B------:R0:W-:Y:S01]  /*4a30*/  STL [R1+0x118], R11 ;  /* 0x0001180b01007387 */ /* 0x0001e20000100800 */
[----:B------:R-:W-:-:S01]  /*4a40*/  FADD R14, RZ, R14 ;  /* 0x0000000eff0e7221 */ /* 0x000fc20000000000 */
[----:B--2---:R-:W-:Y:S02]  /*4a50*/  FADD R9, RZ, R175 ;  /* 0x000000afff097221 */ /* 0x004fe40000000000 */
[----:B------:R1:W-:Y:S01]  /*4a60*/  STL [R1+0x11c], R10 ;  /* 0x00011c0a01007387 */ /* 0x0003e20000100800 */
[----:B------:R-:W-:-:S03]  /*4a70*/  FADD R15, RZ, R15 ;  /* 0x0000000fff0f7221 */ /* 0x000fc60000000000 */
[----:B------:R2:W-:Y:S01]  /*4a80*/  STL [R1+0x120], R9 ;  /* 0x0001200901007387 */ /* 0x0005e20000100800 */
[----:B0-----:R-:W-:-:S01]  /*4a90*/  FADD R11, RZ, R160 ;  /* 0x000000a0ff0b7221 */ /* 0x001fc20000000000 */
[----:B------:R-:W-:Y:S01]  /*4aa0*/  FADD R16, RZ, R16 ;  /* 0x00000010ff107221 */ /* 0x000fe20000000000 */
[----:B-1----:R-:W-:-:S03]  /*4ab0*/  FADD R10, RZ, R161 ;  /* 0x000000a1ff0a7221 */ /* 0x002fc60000000000 */
[----:B------:R0:W-:Y:S01]  /*4ac0*/  STL [R1+0x124], R11 ;  /* 0x0001240b01007387 */ /* 0x0001e20000100800 */
[----:B------:R-:W-:-:S01]  /*4ad0*/  FADD R17, RZ, R17 ;  /* 0x00000011ff117221 */ /* 0x000fc20000000000 */
[----:B--2---:R-:W-:Y:S02]  /*4ae0*/  FADD R9, RZ, R162 ;  /* 0x000000a2ff097221 */ /* 0x004fe40000000000 */
[----:B------:R1:W-:Y:S01]  /*4af0*/  STL [R1+0x128], R10 ;  /* 0x0001280a01007387 */ /* 0x0003e20000100800 */
[----:B------:R-:W-:-:S01]  /*4b00*/  FADD R18, RZ, R18 ;  /* 0x00000012ff127221 */ /* 0x000fc20000000000 */
[----:B------:R-:W-:Y:S02]  /*4b10*/  FADD R19, RZ, R19 ;  /* 0x00000013ff137221 */ /* 0x000fe40000000000 */
[----:B------:R2:W-:Y:S01]  /*4b20*/  STL [R1+0x12c], R9 ;  /* 0x00012c0901007387 */ /* 0x0005e20000100800 */
[----:B0-----:R-:W-:-:S01]  /*4b30*/  FADD R11, RZ, R163 ;  /* 0x000000a3ff0b7221 */ /* 0x001fc20000000000 */
[----:B------:R-:W-:Y:S01]  /*4b40*/  FADD R8, RZ, R8 ;  /* 0x00000008ff087221 */ /* 0x000fe20000000000 */
[----:B-1----:R-:W-:-:S03]  /*4b50*/  FADD R10, RZ, R164 ;  /* 0x000000a4ff0a7221 */ /* 0x002fc60000000000 */
[----:B------:R0:W-:Y:S01]  /*4b60*/  STL [R1+0x130], R11 ;  /* 0x0001300b01007387 */ /* 0x0001e20000100800 */
[----:B--2---:R-:W-:-:S03]  /*4b70*/  FADD R9, RZ, R165 ;  /* 0x000000a5ff097221 */ /* 0x004fc60000000000 */
[----:B------:R1:W-:Y:S04]  /*4b80*/  STL [R1+0x134], R10 ;  /* 0x0001340a01007387 */ /* 0x0003e80000100800 */
[----:B------:R2:W-:Y:S01]  /*4b90*/  STL [R1+0x138], R9 ;  /* 0x0001380901007387 */ /* 0x0005e20000100800 */
[----:B0-----:R-:W-:-:S01]  /*4ba0*/  FADD R11, RZ, R166 ;  /* 0x000000a6ff0b7221 */ /* 0x001fc20000000000 */
[----:B-1----:R-:W-:-:S04]  /*4bb0*/  FADD R10, RZ, R167 ;  /* 0x000000a7ff0a7221 */ /* 0x002fc80000000000 */
        /* <DEDUP_REMOVED lines=273> */
[----:B------:R0:W-:Y:S02]  /*5cd0*/  STL [R1+0x360], R9 ;  /* 0x0003600901007387 */ /* 0x0001e40000100800 */
.L_x_19:
[----:B------:R-:W-:-:S04]  /*5ce0*/  UIADD3 UR51, UR42, 0x1, URZ ;  /* 0x000000012a337890 */ /* 0x000fc8000fffe03f */
[----:B------:R-:W-:-:S04]  /*5cf0*/  UISETP.NE.AND UP0, UPT, UR51, 0xb, UPT ;  /* 0x0000000b3300788c */ /* 0x000fc8000bf05270 */
[----:B------:R-:W-:Y:S02]  /*5d00*/  USEL UR13, URZ, 0x1, UP0 ;  /* 0x000000013f0d7887 */ /* 0x000fe40008000000 */
[----:B------:R-:W-:Y:S02]  /*5d10*/  USEL UR51, UR51, URZ, UP0 ;  /* 0x0000003f33337287 */ /* 0x000fe40008000000 */
[----:B------:R-:W-:-:S06]  /*5d20*/  ULOP3.LUT UR13, UR43, UR13, URZ, 0x3c, !UPT ;  /* 0x0000000d2b0d7292 */ /* 0x000fcc000f8e3c3f */
[----:B0-----:R-:W-:Y:S01]  /*5d30*/  IMAD.U32 R9, RZ, RZ, UR13 ;  /* 0x0000000dff097e24 */ /* 0x001fe2000f8e00ff */
[----:B------:R-:W-:-:S06]  /*5d40*/  UMOV UR13, 0x1 ;  /* 0x00000001000d7882 */ /* 0x000fcc0000000000 */
.L_x_14:
[----:B------:R-:W-:-:S04]  /*5d50*/  UISETP.LT.AND UP0, UPT, UR45, 0x1, UPT ;  /* 0x000000012d00788c */ /* 0x000fc8000bf01270 */
[----:B------:R-:W-:-:S04]  /*5d60*/  USEL UR14, UR45, 0x1, UP0 ;  /* 0x000000012d0e7887 */ /* 0x000fc80008000000 */
[----:B------:R-:W-:-:S04]  /*5d70*/  UIADD3 UR14, UR45, -UR14, URZ ;  /* 0x8000000e2d0e7290 */ /* 0x000fc8000fffe03f */
[----:B------:R-:W-:-:S06]  /*5d80*/  UISETP.GE.AND UP0, UPT, UR14, 0x1, UPT ;  /* 0x000000010e00788c */ /* 0x000fcc000bf06270 */
[----:B------:R-:W-:-:S13]  /*5d90*/  PLOP3.LUT P0, PT, PT, PT, UP0, 0x80, 0x0 ;  /* 0x000000000000781c */ /* 0x000fda0003f0f008 */
[----:B------:R-:W-:Y:S05]  /*5da0*/  @!P0 BRA `(.L_x_20) ;  /* 0x0000003800a48947 */ /* 0x000fea0003800000 */
[----:B------:R-:W-:Y:S01]  /*5db0*/  IMAD.U32 R10, RZ, RZ, UR14 ;  /* 0x0000000eff0a7e24 */ /* 0x000fe2000f8e00ff */
[----:B------:R-:W-:Y:S01]  /*5dc0*/  UMOV UR50, UR42 ;  /* 0x0000002a00327c82 */ /* 0x000fe20008000000 */
[----:B------:R-:W-:-:S05]  /*5dd0*/  ULDC UR49, c[0x0][0x50c] ;  /* 0x0001430000317ab9 */ /* 0x000fca0000000800 */
.L_x_28:
[----:B------:R-:W-:-:S06]  /*5de0*/  UISETP.NE.AND UP0, UPT, UR44, 0x3, UPT ;  /* 0x000000032c00788c */ /* 0x000fcc000bf05270 */
[----:B------:R-:W-:-:S13]  /*5df0*/  PLOP3.LUT P1, PT, PT, PT, UP0, 0x80, 0x0 ;  /* 0x000000000000781c */ /* 0x000fda0003f2f008 */
[----:B0-----:R-:W-:Y:S05]  /*5e00*/  @!P1 BRA `(.L_x_21) ;  /* 0x0000000000049947 */ /* 0x001fea0003800000 */
[----:B------:R-:W-:Y:S01]  /*5e10*/  BPT.TRAP 0x1 ;  /* 0x000000040000795c */ /* 0x000fe20000300000 */
.L_x_21:
[----:B------:R-:W0:Y:S01]  /*5e20*/  S2UR UR14, SR_CgaCtaId ;  /* 0x00000000000e79c3 */ /* 0x000e220000008800 */
[----:B------:R-:W-:Y:S01]  /*5e30*/  UMOV UR10, 0x400 ;  /* 0x00000400000a7882 */ /* 0x000fe20000000000 */
[----:B------:R-:W-:Y:S01]  /*5e40*/  SHF.L.U32 R11, R9, 0x1f, RZ ;  /* 0x0000001f090b7819 */ /* 0x000fe200000006ff */
[----:B0-----:R-:W-:-:S04]  /*5e50*/  ULEA UR10, UR14, UR10, 0x18 ;  /* 0x0000000a0e0a7291 */ /* 0x001fc8000f8ec03f */
[----:B------:R-:W-:-:S09]  /*5e60*/  ULEA UR14, UR51, UR10, 0x3 ;  /* 0x0000000a330e7291 */ /* 0x000fd2000f8e183f */
[----:B------:R0:W1:Y:S01]  /*5e70*/  SYNCS.PHASECHK.TRANS64.TRYWAIT P0, [UR14], R11 ;  /* 0x0000000bff0075a7 */ /* 0x000062000800014e */
[----:B------:R-:W-:Y:S05]  /*5e80*/  @!P1 BRA `(.L_x_22) ;  /* 0x0000000000049947 */ /* 0x000fea0003800000 */
[----:B------:R-:W-:Y:S01]  /*5e90*/  BPT.TRAP 0x1 ;  /* 0x000000040000795c */ /* 0x000fe20000300000 */
.L_x_22:
[----:B-1----:R-:W-:Y:S05]  /*5ea0*/  @P0 BRA `(.L_x_23) ;  /* 0x0000000000080947 */ /* 0x002fea0003800000 */
[----:B------:R-:W1:Y:S02]  /*5eb0*/  SYNCS.PHASECHK.TRANS64.TRYWAIT P0, [UR14], R11 ;  /* 0x0000000bff0075a7 */ /* 0x000e64000800014e */
[----:B-1----:R-:W-:Y:S05]  /*5ec0*/  @!P0 BRA `(.L_x_24) ;  /* 0x0000023400f88947 */ /* 0x002fea0003800000 */
.L_x_23:
[----:B------:R-:W-:Y:S04]  /*5ed0*/  STL.64 [R1+0x398], R222 ;  /* 0x000398de01007387 */ /* 0x000fe80000100a00 */
[----:B------:R-:W-:Y:S04]  /*5ee0*/  STL.64 [R1+0x390], R220 ;  /* 0x000390dc01007387 */ /* 0x000fe80000100a00 */
[----:B------:R-:W-:Y:S04]  /*5ef0*/  STL.64 [R1+0x388], R218 ;  /* 0x000388da01007387 */ /* 0x000fe80000100a00 */
[----:B------:R1:W-:Y:S04]  /*5f00*/  STL.64 [R1+0x380], R216 ;  /* 0x000380d801007387 */ /* 0x0003e80000100a00 */
[----:B-1----:R-:W4:Y:S04]  /*5f10*/  LDL.LU.64 R216, [R1+0x20] ;  /* 0x0000200001d87983 */ /* 0x002f280000300a00 */
[----:B------:R-:W4:Y:S04]  /*5f20*/  LDL.LU.64 R218, [R1+0x28] ;  /* 0x0000280001da7983 */ /* 0x000f280000300a00 */
[----:B------:R-:W4:Y:S04]  /*5f30*/  LDL.LU.64 R220, [R1+0x30] ;  /* 0x0000300001dc7983 */ /* 0x000f280000300a00 */
[----:B------:R-:W4:Y:S01]  /*5f40*/  LDL.LU.64 R222, [R1+0x38] ;  /* 0x0000380001de7983 */ /* 0x000f220000300a00 */
[----:B------:R-:W-:-:S02]  /*5f50*/  UIADD3 UR14, UR10, 0x2c180, URZ ;  /* 0x0002c1800a0e7890 */ /* 0x000fc4000fffe03f */
[----:B------:R-:W-:Y:S02]  /*5f60*/  UISETP.NE.AND UP0, UPT, UR12, URZ, UPT ;  /* 0x0000003f0c00728c */ /* 0x000fe4000bf05270 */
[----:B------:R-:W-:Y:S02]  /*5f70*/  USHF.R.U32.HI UR14, URZ, 0x4, UR14 ;  /* 0x000000043f0e7899 */ /* 0x000fe4000801160e */
[----:B------:R-:W-:Y:S02]  /*5f80*/  USEL UR13, UR13, URZ, !UP0 ;  /* 0x0000003f0d0d7287 */ /* 0x000fe4000c000000 */
[----:B------:R-:W-:Y:S02]  /*5f90*/  ULOP3.LUT UR14, UR14, 0x3fff, URZ, 0xc0, !UPT ;  /* 0x00003fff0e0e7892 */ /* 0x000fe4000f8ec03f */
[----:B------:R-:W-:Y:S02]  /*5fa0*/  ULOP3.LUT UR54, UR40, 0x10000, URZ, 0xfc, !UPT ;  /* 0x0001000028367892 */ /* 0x000fe4000f8efc3f */
[----:B------:R-:W-:-:S02]  /*5fb0*/  ULOP3.LUT UR14, UR14, 0x10000, URZ, 0xfc, !UPT ;  /* 0x000100000e0e7892 */ /* 0x000fc4000f8efc3f */
[----:B------:R-:W-:Y:S02]  /*5fc0*/  UISETP.NE.U32.AND UP0, UPT, UR13, URZ, UPT ;  /* 0x0000003f0d00728c */ /* 0x000fe4000bf05070 */
[----:B------:R-:W-:Y:S02]  /*5fd0*/  ULEA UR54, UR51, UR54, 0xa ;  /* 0x0000003633367291 */ /* 0x000fe4000f8e503f */
[----:B------:R-:W-:Y:S01]  /*5fe0*/  UIMAD UR14, UR51, 0xe0, UR14 ;  /* 0x000000e0330e78a4 */ /* 0x000fe2000f8e020e */
[----:B------:R-:W-:Y:S01]  /*5ff0*/  UMOV UR13, 0xc0000010 ;  /* 0xc0000010000d7882 */ /* 0x000fe20000000000 */
[----:B------:R-:W-:Y:S02]  /*6000*/  UMOV UR15, 0xc0000010 ;  /* 0xc0000010000f7882 */ /* 0x000fe40000000000 */
[----:B------:R-:W-:Y:S01]  /*6010*/  UIADD3 UR18, UR14, 0x20, URZ ;  /* 0x000000200e127890 */ /* 0x000fe2000fffe03f */
[----:B------:R-:W-:Y:S01]  /*6020*/  UMOV UR12, UR54 ;  /* 0x00000036000c7c82 */ /* 0x000fe20008000000 */
[----:B------:R-:W-:Y:S01]  /*6030*/  UMOV UR17, UR13 ;  /* 0x0000000d00117c82 */ /* 0x000fe20008000000 */
[----:B------:R-:W-:Y:S01]  /*6040*/  UMOV UR16, UR12 ;  /* 0x0000000c00107c82 */ /* 0x000fe20008000000 */
[----:B------:R-:W-:Y:S01]  /*6050*/  UMOV UR19, 0xc0000010 ;  /* 0xc000001000137882 */ /* 0x000fe20000000000 */
[----:B------:R-:W-:Y:S01]  /*6060*/  UIADD3 UR22, UR14, 0x40, URZ ;  /* 0x000000400e167890 */ /* 0x000fe2000fffe03f */
        /* <DEDUP_REMOVED lines=11> */
[----:B----4-:R-:W-:-:S06]  /*6120*/  WARPGROUP.ARRIVE ;  /* 0x00000000000079c5 */ /* 0x010fcc0000000000 */
[----:B------:R-:W-:Y:S03]  /*6130*/  QGMMA.64x16x32.F32.E4M3.E4M3 R216, gdesc[UR12], R216, UP0, gsb0 ;  /* 0x002000000cd879f3 */ /* 0x000fe6000b8008d8 */
[----:B------:R-:W-:Y:S02]  /*6140*/  WARPGROUP.DEPBAR.LE gsb0, 0x0 ;  /* 0x00008000000079c5 */ /* 0x000fe40000010000 */
[----:B------:R-:W-:Y:S01]  /*6150*/  WARPGROUP.ARRIVE ;  /* 0x00000000000079c5 */ /* 0x000fe20000000000 */
[----:B------:R-:W-:Y:S01]  /*6160*/  UIADD3 UR34, UR14, 0xa0, URZ ;  /* 0x000000a00e227890 */ /* 0x000fe2000fffe03f */
[----:B------:R1:W-:Y:S01]  /*6170*/  STL.64 [R1+0x20], R216 ;  /* 0x000020d801007387 */ /* 0x0003e20000100a00 */
[----:B------:R-:W-:Y:S01]  /*6180*/  UMOV UR32, UR12 ;  /* 0x0000000c00207c82 */ /* 0x000fe20008000000 */
[----:B------:R-:W-:Y:S01]  /*6190*/  UMOV UR33, UR13 ;  /* 0x0000000d00217c82 */ /* 0x000fe20008000000 */
[----:B------:R-:W-:Y:S01]  /*61a0*/  UMOV UR35, 0xc0000010 ;  /* 0xc000001000237882 */ /* 0x000fe20000000000 */
[----:B------:R-:W-:Y:S01]  /*61b0*/  QGMMA.64x16x32.F32.E4M3.E4M3 R208, gdesc[UR16], R208, UP0, gsb0 ;  /* 0x0020000010d079f3 */ /* 0x000fe2000b8008d0 */
[----:B------:R-:W-:Y:S01]  /*61c0*/  UIADD3 UR38, UR14, 0xc0, URZ ;  /* 0x000000c00e267890 */ /* 0x000fe2000fffe03f */
[----:B------:R4:W-:Y:S01]  /*61d0*/  STL.64 [R1+0x28], R218 ;  /* 0x000028da01007387 */ /* 0x0009e20000100a00 */
[----:B------:R-:W-:Y:S01]  /*61e0*/  UMOV UR36, UR12 ;  /* 0x0000000c00247c82 */ /* 0x000fe20008000000 */
[----:B------:R-:W-:Y:S01]  /*61f0*/  UMOV UR37, UR13 ;  /* 0x0000000d00257c82 */ /* 0x000fe20008000000 */
[----:B------:R-:W-:Y:S01]  /*6200*/  UMOV UR39, 0xc0000010 ;  /* 0xc000001000277882 */ /* 0x000fe20000000000 */
[----:B------:R-:W-:Y:S01]  /*6210*/  UIADD3 UR16, UR54, 0x100, URZ ;  /* 0x0000010036107890 */ /* 0x000fe2000fffe03f */
[----:B------:R2:W-:Y:S01]  /*6220*/  STL.64 [R1+0x30], R220 ;  /* 0x000030dc01007387 */ /* 0x0005e20000100a00 */
[----:B0-----:R-:W-:-:S03]  /*6230*/  IMAD.MOV.U32 R11, RZ, RZ, R216 ;  /* 0x000000ffff0b7224 */ /* 0x001fc600078e00d8 */
[----:B------:R0:W-:Y:S04]  /*6240*/  STL.64 [R1+0x38], R222 ;  /* 0x000038de01007387 */ /* 0x0001e80000100a00 */
[----:B-1----:R-:W3:Y:S04]  /*6250*/  LDL.LU.64 R216, [R1] ;  /* 0x0000000001d87983 */ /* 0x002ee80000300a00 */
[----:B----4-:R-:W3:Y:S04]  /*6260*/  LDL.LU.64 R218, [R1+0x8] ;  /* 0x0000080001da7983 */ /* 0x010ee80000300a00 */
[----:B--2---:R-:W3:Y:S04]  /*6270*/  LDL.LU.64 R220, [R1+0x10] ;  /* 0x0000100001dc7983 */ /* 0x004ee80000300a00 */
[----:B0-----:R-:W3:Y:S01]  /*6280*/  LDL.LU.64 R222, [R1+0x18] ;  /* 0x0000180001de7983 */ /* 0x001ee20000300a00 */
[----:B------:R-:W-:-:S02]  /*6290*/  WARPGROUP.DEPBAR.LE gsb0, 0x0 ;  /* 0x00008000000079c5 */ /* 0x000fc40000010000 */
[----:B------:R-:W-:-:S06]  /*62a0*/  WARPGROUP.ARRIVE ;  /* 0x00000000000079c5 */ /* 0x000fcc0000000000 */
[----:B------:R-:W-:Y:S03]  /*62b0*/  QGMMA.64x16x32.F32.E4M3.E4M3 R176, gdesc[UR20], R176, UP0, gsb0 ;  /* 0x0020000014b079f3 */ /* 0x000fe6000b8008b0 */
[----:B------:R-:W-:Y:S02]  /*62c0*/  WARPGROUP.DEPBAR.LE gsb0, 0x0 ;  /* 0x00008000000079c5 */ /* 0x000fe40000010000 */
        /* <DEDUP_REMOVED lines=10> */
[----:B------:R-:W-:Y:S01]  /*6370*/  QGMMA.64x16x32.F32.E4M3.E4M3 R48, gdesc[UR36], R48, UP0, gsb0 ;  /* 0x00200000243079f3 */ /* 0x000fe2000b800830 */
        /* <DEDUP_REMOVED lines=29> */
[----:B------:R-:W-:Y:S02]  /*6550*/  UIADD3 UR20, UR54, 0x200, URZ ;  /* 0x0000020036147890 */ /* 0x000fe4000fffe03f */
[----:B------:R-:W-:Y:S02]  /*6560*/  WARPGROUP.DEPBAR.LE gsb0, 0x0 ;  /* 0x00008000000079c5 */ /* 0x000fe40000010000 */
[----:B------:R-:W-:-:S06]  /*6570*/  WARPGROUP.ARRIVE ;  /* 0x00000000000079c5 */ /* 0x000fcc0000000000 */
[----:B------:R-:W-:Y:S03]  /*6580*/  QGMMA.64x16x32.F32.E4M3.E4M3 R200, gdesc[UR16], R200, UP0, gsb0 ;  /* 0x0020000010c879f3 */ /* 0x000fe6000b8008c8 */
[----:B------:R-:W-:Y:S02]  /*6590*/  WARPGROUP.DEPBAR.LE gsb0, 0x0 ;  /* 0x00008000000079c5 */ /* 0x000fe40000010000 */
[----:B---3--:R-:W-:-:S06]  /*65a0*/  WARPGROUP.ARRIVE ;  /* 0x00000000000079c5 */ /* 0x008fcc0000000000 */
[----:B------:R-:W-:Y:S01]  /*65b0*/  QGMMA.64x16x32.F32.E4M3.E4M3 R216, gdesc[UR12], R216, UP0, gsb0 ;  /* 0x002000000cd879f3 */ /* 0x000fe2000b8008d8 */
[----:B------:R-:W-:Y:S01]  /*65c0*/  UMOV UR12, UR20 ;  /* 0x00000014000c7c82 */ /* 0x000fe20008000000 */
[----:B------:R-:W-:Y:S01]  /*65d0*/  UMOV UR13, 0xc0000010 ;  /* 0xc0000010000d7882 */ /* 0x000fe20000000000 */
[----:B------:R-:W-:Y:S02]  /*65e0*/  WARPGROUP.DEPBAR.LE gsb0, 0x0 ;  /* 0x00008000000079c5 */ /* 0x000fe40000010000 */
[----:B------:R-:W-:Y:S01]  /*65f0*/  WARPGROUP.ARRIVE ;  /* 0x00000000000079c5 */ /* 0x000fe20000000000 */
[----:B------:R-:W-:Y:S01]  /*6600*/  UMOV UR16, UR12 ;  /* 0x0000000c00107c82 */ /* 0x000fe20008000000 */
[----:B------:R-:W-:Y:S01]  /*6610*/  UMOV UR17, UR13 ;  /* 0x0000000d00117c82 */ /* 0x000fe20008000000 */
[----:B------:R-:W-:Y:S01]  /*6620*/  UMOV UR20, UR12 ;  /* 0x0000000c00147c82 */ /* 0x000fe20008000000 */
[----:B------:R-:W-:Y:S01]  /*6630*/  UMOV UR21, UR13 ;  /* 0x0000000d00157c82 */ /* 0x000fe20008000000 */
[----:B------:R-:W-:Y:S01]  /*6640*/  UMOV UR24, UR12 ;  /* 0x0000000c00187c82 */ /* 0x000fe20008000000 */
[----:B------:R-:W-:Y:S01]  /*6650*/  QGMMA.64x16x32.F32.E4M3.E4M3 R224, gdesc[UR12], R224, UP0, gsb0 ;  /* 0x002000000ce079f3 */ /* 0x000fe2000b8008e0 */
[----:B------:R-:W-:Y:S01]  /*6660*/  UMOV UR25, UR13 ;  /* 0x0000000d00197c82 */ /* 0x000fe20008000000 */
[----:B------:R-:W-:Y:S01]  /*6670*/  UMOV UR28, UR12 ;  /* 0x0000000c001c7c82 */ /* 0x000fe20008000000 */
[----:B------:R-:W-:Y:S01]  /*6680*/  UMOV UR29, UR13 ;  /* 0x0000000d001d7c82 */ /* 0x000fe20008000000 */
[----:B------:R-:W-:Y:S01]  /*6690*/  UMOV UR32, UR12 ;  /* 0x0000000c00207c82 */ /* 0x000fe20008000000 */
[----:B------:R-:W-:Y:S01]  /*66a0*/  UMOV UR33, UR13 ;  /* 0x0000000d00217c82 */ /* 0x000fe20008000000 */
[----:B------:R-:W-:Y:S01]  /*66b0*/  UMOV UR36, UR12 ;  /* 0x0000000c00247c82 */ /* 0x000fe20008000000 */
[----:B------:R-:W-:Y:S01]  /*66c0*/  UMOV UR37, UR13 ;  /* 0x0000000d00257c82 */ /* 0x000fe20008000000 */
[----:B------:R-:W-:Y:S01]  /*66d0*/  UIADD3 UR54, UR54, 0x300, URZ ;  /* 0x0000030036367890 */ /* 0x000fe2000fffe03f */
[----:B------:R-:W-:Y:S04]  /*66e0*/  STL.64 [R1], R216 ;  /* 0x000000d801007387 */ /* 0x000fe80000100a00 */
[----:B------:R-:W-:Y:S04]  /*66f0*/  STL.64 [R1+0x8], R218 ;  /* 0x000008da01007387 */ /* 0x000fe80000100a00 */
[----:B------:R-:W-:Y:S04]  /*6700*/  STL.64 [R1+0x10], R220 ;  /* 0x000010dc01007387 */ /* 0x000fe80000100a00 */
[----:B------:R0:W-:Y:S04]  /*6710*/  STL.64 [R1+0x18], R222 ;  /* 0x000018de01007387 */ /* 0x0001e80000100a00 */
[----:B0-----:R-:W2:Y:S04]  /*6720*/  LDL.LU.64 R222, [R1+0x398] ;  /* 0x0003980001de7983 */ /* 0x001ea80000300a00 */
[----:B------:R-:W2:Y:S04]  /*6730*/  LDL.LU.64 R220, [R1+0x390] ;  /* 0x0003900001dc7983 */ /* 0x000ea80000300a00 */
[----:B------:R-:W2:Y:S04]  /*6740*/  LDL.LU.64 R218, [R1+0x388] ;  /* 0x0003880001da7983 */ /* 0x000ea80000300a00 */
[----:B------:R-:W2:Y:S01]  /*6750*/  LDL.LU.64 R216, [R1+0x380] ;  /* 0x0003800001d87983 */ /* 0x000ea20000300a00 */
[----:B------:R-:W-:Y:S01]  /*6760*/  UIADD3 UR41, UR41, 0x1, URZ ;  /* 0x0000000129297890 */ /* 0x000fe2000fffe03f */
        /* <DEDUP_REMOVED lines=51> */
[----:B--2---:R-:W-:-:S06]  /*6aa0*/  WARPGROUP.ARRIVE ;  /* 0x00000000000079c5 */ /* 0x004fcc0000000000 */
[----:B------:R-:W-:Y:S01]  /*6ab0*/  QGMMA.64x16x32.F32.E4M3.E4M3 R216, gdesc[UR12], R216, UP0, gsb0 ;  /* 0x002000000cd879f3 */ /* 0x000fe2000b8008d8 */
[----:B------:R-:W-:-:S04]  /*6ac0*/  UISETP.NE.AND UP0, UPT, UR41, UR49, UPT ;  /* 0x000000312900728c */ /* 0x000fc8000bf05270 */
[----:B------:R-:W-:-:S06]  /*6ad0*/  USEL UR12, URZ, 0x1, UP0 ;  /* 0x000000013f0c7887 */ /* 0x000fcc0008000000 */
[----:B------:R-:W-:Y:S01]  /*6ae0*/  ISETP.NE.AND P0, PT, RZ, UR12, PT ;  /* 0x0000000cff007c0c */ /* 0x000fe2000bf05270 */
[----:B------:R-:W-:-:S12]  /*6af0*/  WARPGROUP.DEPBAR.LE gsb0, 0x0 ;  /* 0x00008000000079c5 */ /* 0x000fd80000010000 */
[----:B------:R-:W-:Y:S05]  /*6b00*/  @!P0 BRA `(.L_x_25) ;  /* 0x0000002800f48947 */ /* 0x000fea0003800000 */
[----:B------:R0:W-:Y:S04]  /*6b10*/  STL [R1+0x3ec], R40 ;  /* 0x0003ec2801007387 */ /* 0x0001e80000100800 */
[----:B------:R1:W-:Y:S01]  /*6b20*/  STL [R1+0x3e8], R41 ;  /* 0x0003e82901007387 */ /* 0x0003e20000100800 */
[----:B0-----:R-:W-:-:S03]  /*6b30*/  IMAD.MOV.U32 R40, RZ, RZ, R11 ;  /* 0x000000ffff287224 */ /* 0x001fc600078e000b */
[----:B-1----:R-:W2:Y:S04]  /*6b40*/  LDL R41, [R1+0x24] ;  /* 0x0000240001297983 */ /* 0x002ea80000100800 */
[----:B------:R0:W-:Y:S04]  /*6b50*/  STL [R1+0x3e4], R42 ;  /* 0x0003e42a01007387 */ /* 0x0001e80000100800 */
[----:B0-----:R-:W3:Y:S04]  /*6b60*/  LDL R42, [R1+0x28] ;  /* 0x00002800012a7983 */ /* 0x001ee80000100800 */
[----:B------:R0:W-:Y:S04]  /*6b70*/  STL [R1+0x3e0], R43 ;  /* 0x0003e02b01007387 */ /* 0x0001e80000100800 */
[----:B0-----:R-:W4:Y:S04]  /*6b80*/  LDL R43, [R1+0x2c] ;  /* 0x00002c00012b7983 */ /* 0x001f280000100800 */
        /* <DEDUP_REMOVED lines=9> */
[----:B0-----:R-:W4:Y:S04]  /*6c20*/  LDL R32, [R1] ;  /* 0x0000000001207983 */ /* 0x001f280000100800 */
        /* <DEDUP_REMOVED lines=8> */
[----:B------:R-:W4:Y:S04]  /*6cb0*/  LDL.LU R11, [R1+0x74] ;  /* 0x00007400010b7983 */ /* 0x000f280000300800 */
[----:B------:R0:W-:Y:S04]  /*6cc0*/  STL [R1+0x3b8], R37 ;  /* 0x0003b82501007387 */ /* 0x0001e80000100800 */
[----:B0-----:R-:W4:Y:S04]  /*6cd0*/  LDL.LU R37, [R1+0x70] ;  /* 0x0000700001257983 */ /* 0x001f280000300800 */
        /* <DEDUP_REMOVED lines=25> */
[----:B0-----:R-:W4:Y:S04]  /*6e70*/  LDL R10, [R1+0x1c] ;  /* 0x00001c00010a7983 */ /* 0x001f280000100800 */
[----:B------:R0:W-:Y:S04]  /*6e80*/  STL [R1+0x380], R9 ;  /* 0x0003800901007387 */ /* 0x0001e80000100800 */
[----:B0-----:R-:W4:Y:S04]  /*6e90*/  LDL R9, [R1+0x18] ;  /* 0x0000180001097983 */ /* 0x001f280000100800 */
[----:B-----5:R0:W-:Y:S04]  /*6ea0*/  STL [R1+0x37c], R0 ;  /* 0x00037c0001007387 */ /* 0x0201e80000100800 */
[----:B0-----:R-:W4:Y:S01]  /*6eb0*/  LDL R0, [R1+0x14] ;  /* 0x0000140001007983 */ /* 0x001f220000100800 */
[----:B------:R-:W-:-:S01]  /*6ec0*/  FADD R8, R40, R8 ;  /* 0x0000000828087221 */ /* 0x000fc20000000000 */
[----:B--2---:R-:W-:Y:S01]  /*6ed0*/  FADD R7, R41, R7 ;  /* 0x0000000729077221 */ /* 0x004fe20000000000 */
[----:B---3--:R-:W-:-:S01]  /*6ee0*/  FADD R6, R42, R6 ;  /* 0x000000062a067221 */ /* 0x008fc20000000000 */
[----:B------:R-:W2:Y:S01]  /*6ef0*/  LDL.LU R40, [R1+0x3ec] ;  /* 0x0003ec0001287983 */ /* 0x000ea20000300800 */
[----:B----4-:R-:W-:-:S01]  /*6f00*/  FADD R5, R43, R5 ;  /* 0x000000052b057221 */ /* 0x010fc20000000000 */
[----:B------:R-:W-:-:S02]  /*6f10*/  FADD R4, R44, R4 ;  /* 0x000000042c047221 */ /* 0x000fc40000000000 */
[----:B------:R-:W3:Y:S01]  /*6f20*/  LDL.LU R41, [R1+0x3e8] ;  /* 0x0003e80001297983 */ /* 0x000ee20000300800 */
[----:B------:R-:W-:-:S03]  /*6f30*/  FADD R3, R45, R3 ;  /* 0x000000032d037221 */ /* 0x000fc60000000000 */
[----:B------:R-:W4:Y:S01]  /*6f40*/  LDL.LU R42, [R1+0x3e4] ;  /* 0x0003e400012a7983 */ /* 0x000f220000300800 */
[----:B------:R-:W-:-:S03]  /*6f50*/  FADD R2, R46, R2 ;  /* 0x000000022e027221 */ /* 0x000fc60000000000 */
[----:B------:R-:W4:Y:S01]  /*6f60*/  LDL.LU R43, [R1+0x3e0] ;  /* 0x0003e000012b7983 */ /* 0x000f220000300800 */
[----:B------:R-:W-:-:S03]  /*6f70*/  FADD R14, R47, R14 ;  /* 0x0000000e2f0e7221 */ /* 0x000fc60000000000 */
[----:B------:R-:W4:Y:S01]  /*6f80*/  LDL.LU R44, [R1+0x3dc] ;  /* 0x0003dc00012c7983 */ /* 0x000f220000300800 */
[----:B------:R-:W-:-:S03]  /*6f90*/  FADD R15, R32, R15 ;  /* 0x0000000f200f7221 */ /* 0x000fc60000000000 */
[----:B------:R-:W4:Y:S04]  /*6fa0*/  LDL.LU R45, [R1+0x3d8] ;  /* 0x0003d800012d7983 */ /* 0x000f280000300800 */
[----:B------:R-:W4:Y:S01]  /*6fb0*/  LDL.LU R46, [R1+0x3d4] ;  /* 0x0003d400012e7983 */ /* 0x000f220000300800 */
[----:B------:R-:W-:-:S03]  /*6fc0*/  FADD R16, R33, R16 ;  /* 0x0000001021107221 */ /* 0x000fc60000000000 */
[----:B------:R-:W4:Y:S04]  /*6fd0*/  LDL.LU R47, [R1+0x3d0] ;  /* 0x0003d000012f7983 */ /* 0x000f280000300800 */
[----:B------:R-:W4:Y:S04]  /*6fe0*/  LDL.LU R32, [R1+0x3cc] ;  /* 0x0003cc0001207983 */ /* 0x000f280000300800 */
[----:B------:R-:W4:Y:S01]  /*6ff0*/  LDL.LU R33, [R1+0x3c8] ;  /* 0x0003c80001217983 */ /* 0x000f220000300800 */
[----:B------:R-:W-:-:S03]  /*7000*/  FADD R17, R34, R17 ;  /* 0x0000001122117221 */ /* 0x000fc60000000000 */
[----:B------:R-:W4:Y:S01]  /*7010*/  LDL.LU R34, [R1+0x3c4] ;  /* 0x0003c40001227983 */ /* 0x000f220000300800 */
[----:B------:R-:W-:-:S03]  /*7020*/  FADD R18, R35, R18 ;  /* 0x0000001223127221 */ /* 0x000fc60000000000 */
[----:B------:R-:W4:Y:S01]  /*7030*/  LDL.LU R35, [R1+0x3c0] ;  /* 0x0003c00001237983 */ /* 0x000f220000300800 */
[----:B------:R-:W-:-:S03]  /*7040*/  FADD R19, R36, R19 ;  /* 0x0000001324137221 */ /* 0x000fc60000000000 */
[----:B------:R-:W4:Y:S01]  /*7050*/  LDL.LU R36, [R1+0x3bc] ;  /* 0x0003bc0001247983 */ /* 0x000f220000300800 */
[----:B------:R-:W-:-:S01]  /*7060*/  FADD R23, R224, R23 ;  /* 0x00000017e0177221 */ /* 0x000fc20000000000 */
[----:B------:R-:W-:Y:S01]  /*7070*/  FADD R11, R212, R11 ;  /* 0x0000000bd40b7221 */ /* 0x000fe20000000000 */
        /* <DEDUP_REMOVED lines=18> */
[----:B------:R-:W-:-:S05]  /*71a0*/  FADD R12, R231, R12 ;  /* 0x0000000ce70c7221 */ /* 0x000fca0000000000 */
[----:B------:R-:W-:Y:S04]  /*71b0*/  STL [R1+0x40], R12 ;  /* 0x0000400c01007387 */ /* 0x000fe80000100800 */
[----:B------:R-:W-:Y:S04]  /*71c0*/  STL [R1+0x44], R13 ;  /* 0x0000440d01007387 */ /* 0x000fe80000100800 */
[----:B------:R-:W-:Y:S01]  /*71d0*/  STL [R1+0x48], R31 ;  /* 0x0000481f01007387 */ /* 0x000fe20000100800 */
[----:B------:R-:W-:-:S03]  /*71e0*/  FADD R22, R10, R22 ;  /* 0x000000160a167221 */ /* 0x000fc60000000000 */
[----:B------:R-:W-:Y:S04]  /*71f0*/  STL [R1+0x4c], R30 ;  /* 0x00004c1e01007387 */ /* 0x000fe80000100800 */
[----:B------:R-:W-:Y:S04]  /*7200*/  STL [R1+0x50], R29 ;  /* 0x0000501d01007387 */ /* 0x000fe80000100800 */
[----:B------:R-:W-:Y:S01]  /*7210*/  STL [R1+0x54], R28 ;  /* 0x0000541c01007387 */ /* 0x000fe20000100800 */
[----:B------:R-:W-:-:S03]  /*7220*/  FADD R21, R9, R21 ;  /* 0x0000001509157221 */ /* 0x000fc60000000000 */
[----:B------:R-:W-:Y:S04]  /*7230*/  STL [R1+0x58], R27 ;  /* 0x0000581b01007387 */ /* 0x000fe80000100800 */
[----:B------:R-:W-:Y:S04]  /*7240*/  STL [R1+0x5c], R26 ;  /* 0x00005c1a01007387 */ /* 0x000fe80000100800 */
[----:B------:R-:W-:Y:S04]  /*7250*/  STL [R1+0x60], R25 ;  /* 0x0000601901007387 */ /* 0x000fe80000100800 */
[----:B------:R-:W-:Y:S01]  /*7260*/  STL [R1+0x64], R24 ;  /* 0x0000641801007387 */ /* 0x000fe20000100800 */
[----:B------:R-:W-:-:S03]  /*7270*/  FADD R20, R0, R20 ;  /* 0x0000001400147221 */ /* 0x000fc60000000000 */
[----:B------:R0:W-:Y:S04]  /*7280*/  STL [R1+0x68], R39 ;  /* 0x0000682701007387 */ /* 0x0001e80000100800 */
[----:B0-----:R-:W2:Y:S04]  /*7290*/  LDL.LU R39, [R1+0x78] ;  /* 0x0000780001277983 */ /* 0x001ea80000300800 */
[----:B------:R0:W-:Y:S04]  /*72a0*/  STL [R1+0x6c], R38 ;  /* 0x00006c2601007387 */ /* 0x0001e80000100800 */
[----:B0-----:R-:W3:Y:S04]  /*72b0*/  LDL.LU R38, [R1+0x7c] ;  /* 0x00007c0001267983 */ /* 0x001ee80000300800 */
[----:B------:R0:W-:Y:S04]  /*72c0*/  STL [R1+0x70], R37 ;  /* 0x0000702501007387 */ /* 0x0001e80000100800 */
[----:B0-----:R-:W4:Y:S04]  /*72d0*/  LDL.LU R37, [R1+0x80] ;  /* 0x0000800001257983 */ /* 0x001f280000300800 */
[----:B------:R0:W-:Y:S04]  /*72e0*/  STL [R1+0x74], R11 ;  /* 0x0000740b01007387 */ /* 0x0001e80000100800 */
[----:B------:R-:W4:Y:S04]  /*72f0*/  LDL.LU R31, [R1+0x84] ;  /* 0x00008400011f7983 */ /* 0x000f280000300800 */
        /* <DEDUP_REMOVED lines=9> */
[----:B0-----:R-:W4:Y:S04]  /*7390*/  LDL.LU R11, [R1+0xac] ;  /* 0x0000ac00010b7983 */ /* 0x001f280000300800 */
[----:B------:R-:W4:Y:S04]  /*73a0*/  LDL.LU R10, [R1+0xb0] ;  /* 0x0000b000010a7983 */ /* 0x000f280000300800 */
[----:B------:R-:W4:Y:S04]  /*73b0*/  LDL.LU R9, [R1+0xb4] ;  /* 0x0000b40001097983 */ /* 0x000f280000300800 */
[----:B------:R-:W4:Y:S01]  /*73c0*/  LDL.LU R0, [R1+0xb8] ;  /* 0x0000b80001007983 */ /* 0x000f220000300800 */
[----:B--2---:R-:W-:-:S05]  /*73d0*/  FADD R39, R213, R39 ;  /* 0x00000027d5277221 */ /* 0x004fca0000000000 */
[----:B------:R0:W-:Y:S01]  /*73e0*/  STL [R1+0x78], R39 ;  /* 0x0000782701007387 */ /* 0x0001e20000100800 */
[----:B---3--:R-:W-:-:S05]  /*73f0*/  FADD R38, R214, R38 ;  /* 0x00000026d6267221 */ /* 0x008fca0000000000 */
[----:B------:R1:W-:Y:S01]  /*7400*/  STL [R1+0x7c], R38 ;  /* 0x00007c2601007387 */ /* 0x0003e20000100800 */
[----:B----4-:R-:W-:-:S05]  /*7410*/  FADD R37, R215, R37 ;  /* 0x00000025d7257221 */ /* 0x010fca0000000000 */
[----:B------:R2:W-:Y:S01]  /*7420*/  STL [R1+0x80], R37 ;  /* 0x0000802501007387 */ /* 0x0005e20000100800 */
[----:B------:R-:W-:-:S01]  /*7430*/  FADD R31, R200, R31 ;  /* 0x0000001fc81f7221 */ /* 0x000fc20000000000 */
[----:B------:R-:W-:-:S04]  /*7440*/  FADD R30, R201, R30 ;  /* 0x0000001ec91e7221 */ /* 0x000fc80000000000 */
[----:B------:R3:W-:Y:S01]  /*7450*/  STL [R1+0x84], R31 ;  /* 0x0000841f01007387 */ /* 0x0007e20000100800 */
[----:B------:R-:W-:-:S03]  /*7460*/  FADD R29, R202, R29 ;  /* 0x0000001dca1d7221 */ /* 0x000fc60000000000 */
        /* <DEDUP_REMOVED lines=20> */
[----:B0-----:R-:W4:Y:S01]  /*75b0*/  LDL.LU R39, [R1+0xbc] ;  /* 0x0000bc0001277983 */ /* 0x001f220000300800 */
[----:B------:R-:W-:-:S03]  /*75c0*/  FADD R0, R197, R0 ;  /* 0x00000000c5007221 */ /* 0x000fc60000000000 */
[----:B------:R0:W-:Y:S04]  /*75d0*/  STL [R1+0xb0], R10 ;  /* 0x0000b00a01007387 */ /* 0x0001e80000100800 */
[----:B-1----:R-:W4:Y:S04]  /*75e0*/  LDL.LU R38, [R1+0xc0] ;  /* 0x0000c00001267983 */ /* 0x002f280000300800 */
[----:B------:R1:W-:Y:S04]  /*75f0*/  STL [R1+0xb4], R9 ;  /* 0x0000b40901007387 */ /* 0x0003e80000100800 */
[----:B--2---:R-:W2:Y:S04]  /*7600*/  LDL.LU R37, [R1+0xc4] ;  /* 0x0000c40001257983 */ /* 0x004ea80000300800 */
[----:B------:R1:W-:Y:S04]  /*7610*/  STL [R1+0xb8], R0 ;  /* 0x0000b80001007387 */ /* 0x0003e80000100800 */
[----:B---3--:R-:W3:Y:S04]  /*7620*/  LDL.LU R31, [R1+0xc8] ;  /* 0x0000c800011f7983 */ /* 0x008ee80000300800 */
[----:B----4-:R-:W4:Y:S04]  /*7630*/  LDL.LU R30, [R1+0xcc] ;  /* 0x0000cc00011e7983 */ /* 0x010f280000300800 */
        /* <DEDUP_REMOVED lines=10> */
[----:B-1----:R-:W4:Y:S04]  /*76e0*/  LDL.LU R9, [R1+0xf8] ;  /* 0x0000f80001097983 */ /* 0x002f280000300800 */
[----:B------:R-:W4:Y:S01]  /*76f0*/  LDL.LU R0, [R1+0xfc] ;  /* 0x0000fc0001007983 */ /* 0x000f220000300800 */
[----:B------:R-:W-:-:S01]  /*7700*/  FADD R39, R198, R39 ;  /* 0x00000027c6277221 */ /* 0x000fc20000000000 */
[----:B------:R-:W-:-:S04]  /*7710*/  FADD R38, R199, R38 ;  /* 0x00000026c7267221 */ /* 0x000fc80000000000 */
[----:B------:R0:W-:Y:S01]  /*7720*/  STL [R1+0xbc], R39 ;  /* 0x0000bc2701007387 */ /* 0x0001e20000100800 */
[----:B--2---:R-:W-:-:S03]  /*7730*/  FADD R37, R184, R37 ;  /* 0x00000025b8257221 */ /* 0x004fc60000000000 */
[----:B------:R1:W-:Y:S01]  /*7740*/  STL [R1+0xc0], R38 ;  /* 0x0000c02601007387 */ /* 0x0003e20000100800 */
[----:B---3--:R-:W-:-:S03]  /*7750*/  FADD R31, R185, R31 ;  /* 0x0000001fb91f7221 */ /* 0x008fc60000000000 */
[----:B------:R2:W-:Y:S01]  /*7760*/  STL [R1+0xc4], R37 ;  /* 0x0000c42501007387 */ /* 0x0005e20000100800 */
[----:B----4-:R-:W-:-:S03]  /*7770*/  FADD R30, R186, R30 ;  /* 0x0000001eba1e7221 */ /* 0x010fc60000000000 */
        /* <DEDUP_REMOVED lines=402> */
[----:B------:R-:W-:Y:S01]  /*90a0*/  STL [R1+0x2dc], R39 ;  /* 0x0002dc2701007387 */ /* 0x000fe20000100800 */
[----:B--2---:R-:W-:-:S03]  /*90b0*/  FADD R37, R48, R37 ;  /* 0x0000002530257221 */ /* 0x004fc60000000000 */
[----:B------:R-:W-:Y:S01]  /*90c0*/  STL [R1+0x2e0], R38 ;  /* 0x0002e02601007387 */ /* 0x000fe20000100800 */
[----:B---3--:R-:W-:-:S03]  /*90d0*/  FADD R31, R49, R31 ;  /* 0x0000001f311f7221 */ /* 0x008fc60000000000 */
[----:B------:R0:W-:Y:S01]  /*90e0*/  STL [R1+0x2e4], R37 ;  /* 0x0002e42501007387 */ /* 0x0001e20000100800 */
[----:B----4-:R-:W-:-:S03]  /*90f0*/  FADD R30, R50, R30 ;  /* 0x0000001e321e7221 */ /* 0x010fc60000000000 */
[----:B------:R-:W-:Y:S01]  /*9100*/  STL [R1+0x2e8], R31 ;  /* 0x0002e81f01007387 */ /* 0x000fe20000100800 */
[----:B------:R-:W-:-:S03]  /*9110*/  FADD R29, R51, R29 ;  /* 0x0000001d331d7221 */ /* 0x000fc60000000000 */
        /* <DEDUP_REMOVED lines=12> */
[----:B------:R1:W-:Y:S01]  /*91e0*/  STL [R1+0x304], R24 ;  /* 0x0003041801007387 */ /* 0x0003e20000100800 */
[----:B------:R-:W-:-:S03]  /*91f0*/  FADD R12, R42, R12 ;  /* 0x0000000c2a0c7221 */ /* 0x000fc60000000000 */
[----:B------:R2:W-:Y:S01]  /*9200*/  STL [R1+0x308], R13 ;  /* 0x0003080d01007387 */ /* 0x0005e20000100800 */
[----:B------:R-:W-:-:S03]  /*9210*/  FADD R11, R43, R11 ;  /* 0x0000000b2b0b7221 */ /* 0x000fc60000000000 */
[----:B------:R3:W-:Y:S01]  /*9220*/  STL [R1+0x30c], R12 ;  /* 0x00030c0c01007387 */ /* 0x0007e20000100800 */
[----:B------:R-:W-:-:S03]  /*9230*/  FADD R10, R44, R10 ;  /* 0x0000000a2c0a7221 */ /* 0x000fc60000000000 */
[----:B------:R-:W-:Y:S01]  /*9240*/  STL [R1+0x310], R11 ;  /* 0x0003100b01007387 */ /* 0x000fe20000100800 */
[----:B------:R-:W-:-:S03]  /*9250*/  FADD R9, R45, R9 ;  /* 0x000000092d097221 */ /* 0x000fc60000000000 */
[----:B0-----:R-:W4:Y:S01]  /*9260*/  LDL.LU R37, [R1+0x320] ;  /* 0x0003200001257983 */ /* 0x001f220000300800 */
[----:B------:R-:W-:-:S03]  /*9270*/  FADD R0, R46, R0 ;  /* 0x000000002e007221 */ /* 0x000fc60000000000 */
[----:B------:R0:W-:Y:S04]  /*9280*/  STL [R1+0x314], R10 ;  /* 0x0003140a01007387 */ /* 0x0001e80000100800 */
[----:B------:R-:W4:Y:S04]  /*9290*/  LDL.LU R38, [R1+0x324] ;  /* 0x0003240001267983 */ /* 0x000f280000300800 */
[----:B------:R0:W-:Y:S04]  /*92a0*/  STL [R1+0x318], R9 ;  /* 0x0003180901007387 */ /* 0x0001e80000100800 */
[----:B------:R-:W4:Y:S04]  /*92b0*/  LDL.LU R39, [R1+0x328] ;  /* 0x0003280001277983 */ /* 0x000f280000300800 */
[----:B------:R0:W-:Y:S04]  /*92c0*/  STL [R1+0x31c], R0 ;  /* 0x00031c0001007387 */ /* 0x0001e80000100800 */
[----:B-1----:R-:W4:Y:S04]  /*92d0*/  LDL.LU R24, [R1+0x32c] ;  /* 0x00032c0001187983 */ /* 0x002f280000300800 */
[----:B------:R-:W4:Y:S04]  /*92e0*/  LDL.LU R25, [R1+0x330] ;  /* 0x0003300001197983 */ /* 0x000f280000300800 */
[----:B------:R-:W4:Y:S04]  /*92f0*/  LDL.LU R26, [R1+0x334] ;  /* 0x00033400011a7983 */ /* 0x000f280000300800 */
[----:B------:R-:W4:Y:S04]  /*9300*/  LDL.LU R27, [R1+0x338] ;  /* 0x00033800011b7983 */ /* 0x000f280000300800 */
[----:B------:R-:W4:Y:S04]  /*9310*/  LDL.LU R28, [R1+0x33c] ;  /* 0x00033c00011c7983 */ /* 0x000f280000300800 */
[----:B------:R-:W4:Y:S04]  /*9320*/  LDL.LU R29, [R1+0x340] ;  /* 0x00034000011d7983 */ /* 0x000f280000300800 */
[----:B------:R-:W4:Y:S04]  /*9330*/  LDL.LU R30, [R1+0x344] ;  /* 0x00034400011e7983 */ /* 0x000f280000300800 */
[----:B------:R-:W4:Y:S04]  /*9340*/  LDL.LU R31, [R1+0x348] ;  /* 0x00034800011f7983 */ /* 0x000f280000300800 */
[----:B--2---:R-:W2:Y:S04]  /*9350*/  LDL.LU R13, [R1+0x34c] ;  /* 0x00034c00010d7983 */ /* 0x004ea80000300800 */
[----:B---3--:R-:W3:Y:S04]  /*9360*/  LDL.LU R12, [R1+0x350] ;  /* 0x00035000010c7983 */ /* 0x008ee80000300800 */
[----:B0-----:R-:W3:Y:S04]  /*9370*/  LDL.LU R10, [R1+0x354] ;  /* 0x00035400010a7983 */ /* 0x001ee80000300800 */
[----:B------:R-:W3:Y:S04]  /*9380*/  LDL.LU R9, [R1+0x358] ;  /* 0x0003580001097983 */ /* 0x000ee80000300800 */
[----:B------:R-:W3:Y:S04]  /*9390*/  LDL.LU R0, [R1+0x35c] ;  /* 0x00035c0001007983 */ /* 0x000ee80000300800 */
[----:B------:R-:W3:Y:S01]  /*93a0*/  LDL.LU R11, [R1+0x360] ;  /* 0x00036000010b7983 */ /* 0x000ee20000300800 */
[----:B----4-:R-:W-:-:S05]  /*93b0*/  FADD R37, R47, R37 ;  /* 0x000000252f257221 */ /* 0x010fca0000000000 */
[----:B------:R0:W-:Y:S01]  /*93c0*/  STL [R1+0x320], R37 ;  /* 0x0003202501007387 */ /* 0x0001e20000100800 */
[----:B------:R-:W-:-:S03]  /*93d0*/  FADD R38, R32, R38 ;  /* 0x0000002620267221 */ /* 0x000fc60000000000 */
[----:B0-----:R-:W4:Y:S01]  /*93e0*/  LDL.LU R37, [R1+0x3b8] ;  /* 0x0003b80001257983 */ /* 0x001f220000300800 */
[----:B------:R-:W-:-:S03]  /*93f0*/  FADD R39, R33, R39 ;  /* 0x0000002721277221 */ /* 0x000fc60000000000 */
[----:B------:R0:W-:Y:S01]  /*9400*/  STL [R1+0x324], R38 ;  /* 0x0003242601007387 */ /* 0x0001e20000100800 */
[----:B------:R-:W-:-:S01]  /*9410*/  FADD R24, R34, R24 ;  /* 0x0000001822187221 */ /* 0x000fc20000000000 */
[----:B------:R-:W-:Y:S02]  /*9420*/  FADD R25, R35, R25 ;  /* 0x0000001923197221 */ /* 0x000fe40000000000 */
[----:B0-----:R-:W2:Y:S04]  /*9430*/  LDL.LU R38, [R1+0x3b4] ;  /* 0x0003b40001267983 */ /* 0x001ea80000300800 */
[----:B------:R0:W-:Y:S04]  /*9440*/  STL [R1+0x328], R39 ;  /* 0x0003282701007387 */ /* 0x0001e80000100800 */
[----:B0-----:R-:W3:Y:S04]  /*9450*/  LDL.LU R39, [R1+0x3b0] ;  /* 0x0003b00001277983 */ /* 0x001ee80000300800 */
[----:B------:R0:W-:Y:S04]  /*9460*/  STL [R1+0x32c], R24 ;  /* 0x00032c1801007387 */ /* 0x0001e80000100800 */
[----:B0-----:R-:W3:Y:S04]  /*9470*/  LDL.LU R24, [R1+0x3ac] ;  /* 0x0003ac0001187983 */ /* 0x001ee80000300800 */
[----:B------:R0:W-:Y:S04]  /*9480*/  STL [R1+0x330], R25 ;  /* 0x0003301901007387 */ /* 0x0001e80000100800 */
[----:B0-----:R-:W3:Y:S01]  /*9490*/  LDL.LU R25, [R1+0x3a8] ;  /* 0x0003a80001197983 */ /* 0x001ee20000300800 */
[----:B------:R-:W-:-:S05]  /*94a0*/  FADD R26, R36, R26 ;  /* 0x0000001a241a7221 */ /* 0x000fca0000000000 */
[----:B------:R0:W-:Y:S04]  /*94b0*/  STL [R1+0x334], R26 ;  /* 0x0003341a01007387 */ /* 0x0001e80000100800 */
[----:B0-----:R-:W3:Y:S01]  /*94c0*/  LDL.LU R26, [R1+0x3a4] ;  /* 0x0003a400011a7983 */ /* 0x001ee20000300800 */
[----:B----4-:R-:W-:-:S05]  /*94d0*/  FADD R27, R37, R27 ;  /* 0x0000001b251b7221 */ /* 0x010fca0000000000 */
[----:B------:R0:W-:Y:S01]  /*94e0*/  STL [R1+0x338], R27 ;  /* 0x0003381b01007387 */ /* 0x0001e20000100800 */
[----:B--2---:R-:W-:-:S03]  /*94f0*/  FADD R28, R38, R28 ;  /* 0x0000001c261c7221 */ /* 0x004fc60000000000 */
[----:B0-----:R-:W2:Y:S04]  /*9500*/  LDL.LU R27, [R1+0x3a0] ;  /* 0x0003a000011b7983 */ /* 0x001ea80000300800 */
[----:B------:R0:W-:Y:S01]  /*9510*/  STL [R1+0x33c], R28 ;  /* 0x00033c1c01007387 */ /* 0x0001e20000100800 */
[----:B---3--:R-:W-:-:S03]  /*9520*/  FADD R29, R39, R29 ;  /* 0x0000001d271d7221 */ /* 0x008fc60000000000 */
[----:B0-----:R-:W3:Y:S04]  /*9530*/  LDL.LU R28, [R1+0x39c] ;  /* 0x00039c00011c7983 */ /* 0x001ee80000300800 */
[----:B------:R0:W-:Y:S01]  /*9540*/  STL [R1+0x340], R29 ;  /* 0x0003401d01007387 */ /* 0x0001e20000100800 */
[----:B------:R-:W-:-:S03]  /*9550*/  FADD R30, R24, R30 ;  /* 0x0000001e181e7221 */ /* 0x000fc60000000000 */
[----:B0-----:R-:W4:Y:S04]  /*9560*/  LDL.LU R29, [R1+0x398] ;  /* 0x00039800011d7983 */ /* 0x001f280000300800 */
[----:B------:R0:W-:Y:S01]  /*9570*/  STL [R1+0x344], R30 ;  /* 0x0003441e01007387 */ /* 0x0001e20000100800 */
[----:B------:R-:W-:-:S03]  /*9580*/  FADD R31, R25, R31 ;  /* 0x0000001f191f7221 */ /* 0x000fc60000000000 */
[----:B0-----:R-:W4:Y:S04]  /*9590*/  LDL.LU R30, [R1+0x394] ;  /* 0x00039400011e7983 */ /* 0x001f280000300800 */
[----:B------:R0:W-:Y:S04]  /*95a0*/  STL [R1+0x348], R31 ;  /* 0x0003481f01007387 */ /* 0x0001e80000100800 */
[----:B0-----:R-:W4:Y:S01]  /*95b0*/  LDL.LU R31, [R1+0x390] ;  /* 0x00039000011f7983 */ /* 0x001f220000300800 */
[----:B------:R-:W-:-:S05]  /*95c0*/  FADD R13, R26, R13 ;  /* 0x0000000d1a0d7221 */ /* 0x000fca0000000000 */
[----:B------:R0:W-:Y:S04]  /*95d0*/  STL [R1+0x34c], R13 ;  /* 0x00034c0d01007387 */ /* 0x0001e80000100800 */
[----:B0-----:R0:W5:Y:S01]  /*95e0*/  LDL.LU R13, [R1+0x38c] ;  /* 0x00038c00010d7983 */ /* 0x0011620000300800 */
[----:B------:R-:W-:Y:S01]  /*95f0*/  UMOV UR41, URZ ;  /* 0x0000003f00297c82 */ /* 0x000fe20008000000 */
[----:B--2---:R-:W-:-:S05]  /*9600*/  FADD R12, R27, R12 ;  /* 0x0000000c1b0c7221 */ /* 0x004fca0000000000 */
[----:B------:R1:W-:Y:S01]  /*9610*/  STL [R1+0x350], R12 ;  /* 0x0003500c01007387 */ /* 0x0003e20000100800 */
[----:B---3--:R-:W-:-:S03]  /*9620*/  FADD R10, R28, R10 ;  /* 0x0000000a1c0a7221 */ /* 0x008fc60000000000 */
[----:B-1----:R0:W5:Y:S04]  /*9630*/  LDL.LU R12, [R1+0x388] ;  /* 0x00038800010c7983 */ /* 0x0021680000300800 */
[----:B------:R1:W-:Y:S01]  /*9640*/  STL [R1+0x354], R10 ;  /* 0x0003540a01007387 */ /* 0x0003e20000100800 */
[----:B----4-:R-:W-:-:S03]  /*9650*/  FADD R9, R29, R9 ;  /* 0x000000091d097221 */ /* 0x010fc60000000000 */
[----:B-1----:R0:W5:Y:S04]  /*9660*/  LDL.LU R10, [R1+0x384] ;  /* 0x00038400010a7983 */ /* 0x0021680000300800 */
[----:B------:R1:W-:Y:S01]  /*9670*/  STL [R1+0x358], R9 ;  /* 0x0003580901007387 */ /* 0x0003e20000100800 */
[----:B------:R-:W-:-:S03]  /*9680*/  FADD R0, R30, R0 ;  /* 0x000000001e007221 */ /* 0x000fc60000000000 */
[----:B-1----:R0:W5:Y:S04]  /*9690*/  LDL.LU R9, [R1+0x380] ;  /* 0x0003800001097983 */ /* 0x0021680000300800 */
[----:B------:R1:W-:Y:S01]  /*96a0*/  STL [R1+0x35c], R0 ;  /* 0x00035c0001007387 */ /* 0x0003e20000100800 */
[----:B------:R-:W-:-:S03]  /*96b0*/  FADD R11, R11, R31 ;  /* 0x0000001f0b0b7221 */ /* 0x000fc60000000000 */
[----:B-1----:R0:W5:Y:S04]  /*96c0*/  LDL.LU R0, [R1+0x37c] ;  /* 0x00037c0001007983 */ /* 0x0021680000300800 */
[----:B------:R0:W-:Y:S02]  /*96d0*/  STL [R1+0x360], R11 ;  /* 0x0003600b01007387 */ /* 0x0001e40000100800 */
.L_x_25:
[----:B------:R-:W-:Y:S05]  /*96e0*/  @!P1 BRA `(.L_x_26) ;  /* 0x0000000000049947 */ /* 0x000fea0003800000 */
[----:B------:R-:W-:Y:S01]  /*96f0*/  BPT.TRAP 0x1 ;  /* 0x000000040000795c */ /* 0x000fe20000300000 */
.L_x_26:
[----:B------:R-:W-:Y:S02]  /*9700*/  UISETP.GT.U32.AND UP0, UPT, UR4, 0x1, UPT ;  /* 0x000000010400788c */ /* 0x000fe4000bf04070 */
[----:B------:R-:W-:-:S04]  /*9710*/  ULEA UR13, UR50, UR10, 0x3 ;  /* 0x0000000a320d7291 */ /* 0x000fc8000f8e183f */
[----:B------:R-:W-:Y:S01]  /*9720*/  UIADD3 UR13, UR13, 0x58, URZ ;  /* 0x000000580d0d7890 */ /* 0x000fe2000fffe03f */
[----:B------:R-:W-:-:S03]  /*9730*/  PLOP3.LUT P0, PT, PT, PT, UP0, 0x80, 0x0 ;  /* 0x000000000000781c */ /* 0x000fc60003f0f008 */
[----:B------:R-:W-:-:S09]  /*9740*/  UPRMT UR13, URZ, 0x654, UR13 ;  /* 0x000006543f0d7896 */ /* 0x000fd2000800000d */
[----:B------:R-:W-:Y:S01]  /*9750*/  SYNCS.ARRIVE.TRANS64.RED.A1T0 RZ, [UR13], RZ ;  /* 0x000000ffffff79a7 */ /* 0x000fe2000810040d */
[----:B------:R-:W-:Y:S05]  /*9760*/  @P0 BRA `(.L_x_27) ;  /* 0x0000000000040947 */ /* 0x000fea0003800000 */
[----:B------:R-:W-:Y:S01]  /*9770*/  BPT.TRAP 0x1 ;  /* 0x000000040000795c */ /* 0x000fe20000300000 */
.L_x_27:
[----:B------:R-:W-:Y:S01]  /*9780*/  UIADD3 UR51, UR51, 0x1, URZ ;  /* 0x0000000133337890 */ /* 0x000fe2000fffe03f */
[C---:B-----5:R-:W-:Y:S01]  /*9790*/  ISETP.GT.AND P0, PT, R10.reuse, 0x1, PT ;  /* 0x000000010a00780c */ /* 0x060fe20003f04270 */
[----:B------:R-:W-:Y:S01]  /*97a0*/  UIADD3 UR50, UR50, 0x1, URZ ;  /* 0x0000000132327890 */ /* 0x000fe2000fffe03f */
[----:B------:R-:W-:Y:S01]  /*97b0*/  VIADD R10, R10, 0xffffffff ;  /* 0xffffffff0a0a7836 */ /* 0x000fe20000000000 */
[----:B------:R-:W-:Y:S02]  /*97c0*/  UISETP.NE.AND UP0, UPT, UR51, 0xb, UPT ;  /* 0x0000000b3300788c */ /* 0x000fe4000bf05270 */
[----:B------:R-:W-:Y:S02]  /*97d0*/  UISETP.NE.AND UP1, UPT, UR50, 0xb, UPT ;  /* 0x0000000b3200788c */ /* 0x000fe4000bf25270 */
[----:B------:R-:W-:Y:S02]  /*97e0*/  USEL UR13, URZ, 0x1, UP0 ;  /* 0x000000013f0d7887 */ /* 0x000fe40008000000 */
[----:B------:R-:W-:-:S02]  /*97f0*/  USEL UR51, UR51, URZ, UP0 ;  /* 0x0000003f33337287 */ /* 0x000fc40008000000 */
[----:B------:R-:W-:Y:S02]  /*9800*/  USEL UR50, UR50, URZ, UP1 ;  /* 0x0000003f32327287 */ /* 0x000fe40008800000 */
[----:B------:R-:W-:Y:S01]  /*9810*/  LOP3.LUT R9, R9, UR13, RZ, 0x3c, !PT ;  /* 0x0000000d09097c12 */ /* 0x000fe2000f8e3cff */
[----:B------:R-:W-:Y:S01]  /*9820*/  UMOV UR13, 0x1 ;  /* 0x00000001000d7882 */ /* 0x000fe20000000000 */
[----:B------:R-:W-:Y:S08]  /*9830*/  @P0 BRA `(.L_x_28) ;  /* 0xffffffc400680947 */ /* 0x000ff0000383ffff */
.L_x_20:
[----:B------:R-:W-:-:S04]  /*9840*/  UISETP.NE.AND UP0, UPT, UR41, URZ, UPT ;  /* 0x0000003f2900728c */ /* 0x000fc8000bf05270 */
[----:B------:R-:W-:-:S06]  /*9850*/  USEL UR12, URZ, 0x1, !UP0 ;  /* 0x000000013f0c7887 */ /* 0x000fcc000c000000 */
[----:B------:R-:W-:-:S13]  /*9860*/  ISETP.NE.AND P0, PT, RZ, UR12, PT ;  /* 0x0000000cff007c0c */ /* 0x000fda000bf05270 */
[----:B------:R-:W-:Y:S05]  /*9870*/  @!P0 BRA `(.L_x_29) ;  /* 0x0000002800908947 */ /* 0x000fea0003800000 */
[----:B------:R1:W-:Y:S04]  /*9880*/  STL [R1+0x3bc], R34 ;  /* 0x0003bc2201007387 */ /* 0x0003e80000100800 */
[----:B-1----:R-:W4:Y:S04]  /*9890*/  LDL.LU R34, [R1+0x20] ;  /* 0x0000200001227983 */ /* 0x002f280000300800 */
[----:B------:R1:W-:Y:S04]  /*98a0*/  STL [R1+0x3b8], R35 ;  /* 0x0003b82301007387 */ /* 0x0003e80000100800 */
[----:B-1----:R-:W2:Y:S04]  /*98b0*/  LDL.LU R35, [R1+0x24] ;  /* 0x0000240001237983 */ /* 0x002ea80000300800 */
[----:B------:R1:W-:Y:S04]  /*98c0*/  STL [R1+0x3b4], R36 ;  /* 0x0003b42401007387 */ /* 0x0003e80000100800 */
[----:B-1----:R-:W3:Y:S04]  /*98d0*/  LDL.LU R36, [R1+0x28] ;  /* 0x0000280001247983 */ /* 0x002ee80000300800 */
[----:B------:R1:W-:Y:S04]  /*98e0*/  STL [R1+0x3b0], R37 ;  /* 0x0003b02501007387 */ /* 0x0003e80000100800 */
[----:B-1----:R-:W3:Y:S04]  /*98f0*/  LDL.LU R37, [R1+0x2c] ;  /* 0x00002c0001257983 */ /* 0x002ee80000300800 */
[----:B------:R1:W-:Y:S04]  /*9900*/  STL [R1+0x3ac], R38 ;  /* 0x0003ac2601007387 */ /* 0x0003e80000100800 */
[----:B-1----:R-:W3:Y:S04]  /*9910*/  LDL.LU R38, [R1+0x30] ;  /* 0x0000300001267983 */ /* 0x002ee80000300800 */
[----:B------:R-:W3:Y:S04]  /*9920*/  LDL.LU R9, [R1+0x34] ;  /* 0x0000340001097983 */ /* 0x000ee80000300800 */
[----:B------:R-:W3:Y:S04]  /*9930*/  LDL.LU R10, [R1+0x38] ;  /* 0x00003800010a7983 */ /* 0x000ee80000300800 */
[----:B0-----:R-:W3:Y:S04]  /*9940*/  LDL.LU R11, [R1+0x3c] ;  /* 0x00003c00010b7983 */ /* 0x001ee80000300800 */
[----:B------:R0:W-:Y:S04]  /*9950*/  STL [R1+0x3a8], R39 ;  /* 0x0003a82701007387 */ /* 0x0001e80000100800 */
[----:B0-----:R-:W3:Y:S04]  /*9960*/  LDL.LU R39, [R1] ;  /* 0x0000000001277983 */ /* 0x001ee80000300800 */
[----:B------:R0:W-:Y:S04]  /*9970*/  STL [R1+0x3a4], R24 ;  /* 0x0003a41801007387 */ /* 0x0001e80000100800 */
[----:B0-----:R-:W3:Y:S04]  /*9980*/  LDL.LU R24, [R1+0x4] ;  /* 0x0000040001187983 */ /* 0x001ee80000300800 */
        /* <DEDUP_REMOVED lines=19> */
[----:B0-----:R-:W3:Y:S01]  /*9ac0*/  LDL.LU R0, [R1+0x64] ;  /* 0x0000640001007983 */ /* 0x001ee20000300800 */
[----:B------:R-:W-:Y:S01]  /*9ad0*/  FADD R23, R224, R23 ;  /* 0x00000017e0177221 */ /* 0x000fe20000000000 */
[----:B------:R-:W-:Y:S01]  /*9ae0*/  FADD R232, R225, R232 ;  /* 0x000000e8e1e87221 */ /* 0x000fe20000000000 */
[----:B------:R-:W-:Y:S01]  /*9af0*/  FADD R233, R226, R233 ;  /* 0x000000e9e2e97221 */ /* 0x000fe20000000000 */
[----:B------:R-:W-:Y:S01]  /*9b00*/  FADD R234, R227, R234 ;  /* 0x000000eae3ea7221 */ /* 0x000fe20000000000 */
[----:B------:R-:W-:Y:S01]  /*9b10*/  FADD R235, R228, R235 ;  /* 0x000000ebe4eb7221 */ /* 0x000fe20000000000 */
[----:B------:R-:W-:Y:S01]  /*9b20*/  FADD R236, R229, R236 ;  /* 0x000000ece5ec7221 */ /* 0x000fe20000000000 */
[----:B------:R-:W-:Y:S01]  /*9b30*/  FADD R237, R230, R237 ;  /* 0x000000ede6ed7221 */ /* 0x000fe20000000000 */
[----:B----4-:R-:W-:-:S02]  /*9b40*/  FADD R8, R34, R8 ;  /* 0x0000000822087221 */ /* 0x010fc40000000000 */
[----:B------:R-:W4:Y:S01]  /*9b50*/  LDL.LU R34, [R1+0x3bc] ;  /* 0x0003bc0001227983 */ /* 0x000f220000300800 */
[----:B--2---:R-:W-:-:S03]  /*9b60*/  FADD R7, R35, R7 ;  /* 0x0000000723077221 */ /* 0x004fc60000000000 */
[----:B------:R-:W2:Y:S01]  /*9b70*/  LDL.LU R35, [R1+0x3b8] ;  /* 0x0003b80001237983 */ /* 0x000ea20000300800 */
[----:B---3--:R-:W-:-:S03]  /*9b80*/  FADD R6, R36, R6 ;  /* 0x0000000624067221 */ /* 0x008fc60000000000 */
[----:B------:R-:W3:Y:S01]  /*9b90*/  LDL.LU R36, [R1+0x3b4] ;  /* 0x0003b40001247983 */ /* 0x000ee20000300800 */
[----:B------:R-:W-:-:S03]  /*9ba0*/  FADD R5, R37, R5 ;  /* 0x0000000525057221 */ /* 0x000fc60000000000 */
[----:B------:R-:W3:Y:S01]  /*9bb0*/  LDL.LU R37, [R1+0x3b0] ;  /* 0x0003b00001257983 */ /* 0x000ee20000300800 */
[----:B------:R-:W-:-:S03]  /*9bc0*/  FADD R4, R38, R4 ;  /* 0x0000000426047221 */ /* 0x000fc60000000000 */
[----:B------:R-:W3:Y:S01]  /*9bd0*/  LDL.LU R38, [R1+0x3ac] ;  /* 0x0003ac0001267983 */ /* 0x000ee20000300800 */
[----:B------:R-:W-:-:S03]  /*9be0*/  FADD R3, R9, R3 ;  /* 0x0000000309037221 */ /* 0x000fc60000000000 */
[----:B------:R-:W4:Y:S01]  /*9bf0*/  LDL.LU R9, [R1+0x70] ;  /* 0x0000700001097983 */ /* 0x000f220000300800 */
[----:B------:R-:W-:-:S03]  /*9c00*/  FADD R2, R10, R2 ;  /* 0x000000020a027221 */ /* 0x000fc60000000000 */
[----:B------:R-:W2:Y:S01]  /*9c10*/  LDL.LU R10, [R1+0x74] ;  /* 0x00007400010a7983 */ /* 0x000ea20000300800 */
[----:B------:R-:W-:-:S03]  /*9c20*/  FADD R14, R11, R14 ;  /* 0x0000000e0b0e7221 */ /* 0x000fc60000000000 */
[----:B------:R-:W3:Y:S01]  /*9c30*/  LDL.LU R11, [R1+0x78] ;  /* 0x00007800010b7983 */ /* 0x000ee20000300800 */
        /* <DEDUP_REMOVED lines=15> */
[----:B------:R-:W3:Y:S04]  /*9d30*/  LDL.LU R30, [R1+0x38c] ;  /* 0x00038c00011e7983 */ /* 0x000ee80000300800 */
[----:B------:R-:W4:Y:S04]  /*9d40*/  LDL.LU R224, [R1+0x60] ;  /* 0x0000600001e07983 */ /* 0x000f280000300800 */
[----:B------:R-:W2:Y:S04]  /*9d50*/  LDL.LU R225, [R1+0x5c] ;  /* 0x00005c0001e17983 */ /* 0x000ea80000300800 */
[----:B------:R-:W3:Y:S01]  /*9d60*/  LDL.LU R226, [R1+0x58] ;  /* 0x0000580001e27983 */ /* 0x000ee20000300800 */
[----:B------:R-:W-:-:S03]  /*9d70*/  FADD R31, R231, R31 ;  /* 0x0000001fe71f7221 */ /* 0x000fc60000000000 */
[----:B------:R-:W3:Y:S04]  /*9d80*/  LDL.LU R227, [R1+0x54] ;  /* 0x0000540001e37983 */ /* 0x000ee80000300800 */
[----:B------:R-:W3:Y:S04]  /*9d90*/  LDL.LU R228, [R1+0x50] ;  /* 0x0000500001e47983 */ /* 0x000ee80000300800 */
[----:B------:R-:W3:Y:S04]  /*9da0*/  LDL.LU R229, [R1+0x4c] ;  /* 0x00004c0001e57983 */ /* 0x000ee80000300800 */
[----:B------:R-:W3:Y:S04]  /*9db0*/  LDL.LU R230, [R1+0x48] ;  /* 0x0000480001e67983 */ /* 0x000ee80000300800 */
[----:B------:R0:W-:Y:S04]  /*9dc0*/  STL [R1+0x40], R31 ;  /* 0x0000401f01007387 */ /* 0x0001e80000100800 */
[----:B0-----:R-:W3:Y:S04]  /*9dd0*/  LDL.LU R31, [R1+0x388] ;  /* 0x00038800011f7983 */ /* 0x001ee80000300800 */
[----:B------:R-:W3:Y:S01]  /*9de0*/  LDL.LU R231, [R1+0x44] ;  /* 0x0000440001e77983 */ /* 0x000ee20000300800 */
[----:B------:R-:W-:Y:S01]  /*9df0*/  FADD R13, R210, R13 ;  /* 0x0000000dd20d7221 */ /* 0x000fe20000000000 */
[----:B------:R-:W-:Y:S01]  /*9e00*/  FADD R12, R209, R12 ;  /* 0x0000000cd10c7221 */ /* 0x000fe20000000000 */
[----:B------:R-:W-:Y:S01]  /*9e10*/  FADD R0, R208, R0 ;  /* 0x00000000d0007221 */ /* 0x000fe20000000000 */
[----:B----4-:R-:W-:Y:S01]  /*9e20*/  FADD R224, R223, R224 ;  /* 0x000000e0dfe07221 */ /* 0x010fe20000000000 */
[----:B--2---:R-:W-:Y:S01]  /*9e30*/  FADD R225, R222, R225 ;  /* 0x000000e1dee17221 */ /* 0x004fe20000000000 */
[----:B---3--:R-:W-:Y:S01]  /*9e40*/  FADD R226, R221, R226 ;  /* 0x000000e2dde27221 */ /* 0x008fe20000000000 */
[----:B------:R-:W-:Y:S01]  /*9e50*/  FADD R227, R220, R227 ;  /* 0x000000e3dce37221 */ /* 0x000fe20000000000 */
[----:B------:R-:W-:Y:S01]  /*9e60*/  FADD R228, R219, R228 ;  /* 0x000000e4dbe47221 */ /* 0x000fe20000000000 */
[----:B------:R-:W-:Y:S01]  /*9e70*/  FADD R229, R218, R229 ;  /* 0x000000e5dae57221 */ /* 0x000fe20000000000 */
[----:B------:R-:W-:Y:S01]  /*9e80*/  FADD R230, R217, R230 ;  /* 0x000000e6d9e67221 */ /* 0x000fe20000000000 */
[----:B------:R-:W-:-:S05]  /*9e90*/  FADD R231, R216, R231 ;  /* 0x000000e7d8e77221 */ /* 0x000fca0000000000 */
[----:B------:R-:W-:Y:S04]  /*9ea0*/  STL [R1+0x44], R231 ;  /* 0x000044e701007387 */ /* 0x000fe80000100800 */
[----:B------:R-:W-:Y:S04]  /*9eb0*/  STL [R1+0x48], R230 ;  /* 0x000048e601007387 */ /* 0x000fe80000100800 */
[----:B------:R-:W-:Y:S04]  /*9ec0*/  STL [R1+0x4c], R229 ;  /* 0x00004ce501007387 */ /* 0x000fe80000100800 */
[----:B------:R-:W-:Y:S04]  /*9ed0*/  STL [R1+0x50], R228 ;  /* 0x000050e401007387 */ /* 0x000fe80000100800 */
[----:B------:R-:W-:Y:S04]  /*9ee0*/  STL [R1+0x54], R227 ;  /* 0x000054e301007387 */ /* 0x000fe80000100800 */
[----:B------:R-:W-:Y:S04]  /*9ef0*/  STL [R1+0x58], R226 ;  /* 0x000058e201007387 */ /* 0x000fe80000100800 */
[----:B------:R-:W-:Y:S04]  /*9f00*/  STL [R1+0x5c], R225 ;  /* 0x00005ce101007387 */ /* 0x000fe80000100800 */
[----:B------:R-:W-:Y:S04]  /*9f10*/  STL [R1+0x60], R224 ;  /* 0x000060e001007387 */ /* 0x000fe80000100800 */
[----:B------:R0:W-:Y:S04]  /*9f20*/  STL [R1+0x6c], R13 ;  /* 0x00006c0d01007387 */ /* 0x0001e80000100800 */
[----:B------:R-:W-:Y:S04]  /*9f30*/  STL [R1+0x64], R0 ;  /* 0x0000640001007387 */ /* 0x000fe80000100800 */
[----:B0-----:R-:W2:Y:S04]  /*9f40*/  LDL.LU R13, [R1+0x7c] ;  /* 0x00007c00010d7983 */ /* 0x001ea80000300800 */
[----:B------:R0:W-:Y:S04]  /*9f50*/  STL [R1+0x68], R12 ;  /* 0x0000680c01007387 */ /* 0x0001e80000100800 */
[----:B0-----:R-:W3:Y:S04]  /*9f60*/  LDL.LU R12, [R1+0x80] ;  /* 0x00008000010c7983 */ /* 0x001ee80000300800 */
[----:B------:R-:W4:Y:S01]  /*9f70*/  LDL.LU R0, [R1+0x84] ;  /* 0x0000840001007983 */ /* 0x000f220000300800 */
[----:B------:R-:W-:Y:S01]  /*9f80*/  FADD R9, R211, R9 ;  /* 0x00000009d3097221 */ /* 0x000fe20000000000 */
[----:B------:R-:W-:Y:S01]  /*9f90*/  FADD R10, R212, R10 ;  /* 0x0000000ad40a7221 */ /* 0x000fe20000000000 */
[----:B------:R-:W-:-:S03]  /*9fa0*/  FADD R11, R213, R11 ;  /* 0x0000000bd50b7221 */ /* 0x000fc60000000000 */
[----:B------:R0:W-:Y:S04]  /*9fb0*/  STL [R1+0x70], R9 ;  /* 0x0000700901007387 */ /* 0x0001e80000100800 */
[----:B------:R-:W4:Y:S04]  /*9fc0*/  LDL.LU R213, [R1+0x94] ;  /* 0x0000940001d57983 */ /* 0x000f280000300800 */
[----:B------:R1:W-:Y:S04]  /*9fd0*/  STL [R1+0x74], R10 ;  /* 0x0000740a01007387 */ /* 0x0003e80000100800 */
[----:B------:R-:W4:Y:S04]  /*9fe0*/  LDL.LU R212, [R1+0x98] ;  /* 0x0000980001d47983 */ /* 0x000f280000300800 */
[----:B------:R-:W4:Y:S04]  /*9ff0*/  LDL.LU R211, [R1+0x9c] ;  /* 0x00009c0001d37983 */ /* 0x000f280000300800 */
        /* <DEDUP_REMOVED lines=23> */
[----:B--2---:R-:W-:-:S05]  /*a170*/  FADD R13, R214, R13 ;  /* 0x0000000dd60d7221 */ /* 0x004fca0000000000 */
[----:B------:R0:W-:Y:S01]  /*a180*/  STL [R1+0x7c], R13 ;  /* 0x00007c0d01007387 */ /* 0x0001e20000100800 */
[----:B---3--:R-:W-:-:S03]  /*a190*/  FADD R12, R215, R12 ;  /* 0x0000000cd70c7221 */ /* 0x008fc60000000000 */
[----:B0-----:R1:W5:Y:S01]  /*a1a0*/  LDL.LU R13, [R1+0x384] ;  /* 0x00038400010d7983 */ /* 0x0013620000300800 */
[----:B----4-:R-:W-:-:S03]  /*a1b0*/  FADD R0, R200, R0 ;  /* 0x00000000c8007221 */ /* 0x010fc60000000000 */
[----:B------:R-:W2:Y:S04]  /*a1c0*/  LDL.LU R214, [R1+0x90] ;  /* 0x0000900001d67983 */ /* 0x000ea80000300800 */
[----:B------:R0:W-:Y:S04]  /*a1d0*/  STL [R1+0x80], R12 ;  /* 0x0000800c01007387 */ /* 0x0001e80000100800 */
[----:B0-----:R1:W5:Y:S04]  /*a1e0*/  LDL.LU R12, [R1+0x380] ;  /* 0x00038000010c7983 */ /* 0x0013680000300800 */
[----:B------:R-:W3:Y:S04]  /*a1f0*/  LDL.LU R215, [R1+0x8c] ;  /* 0x00008c0001d77983 */ /* 0x000ee80000300800 */
[----:B------:R0:W-:Y:S04]  /*a200*/  STL [R1+0x84], R0 ;  /* 0x0000840001007387 */ /* 0x0001e80000100800 */
[----:B0-----:R1:W5:Y:S04]  /*a210*/  LDL.LU R0, [R1+0x37c] ;  /* 0x00037c0001007983 */ /* 0x0013680000300800 */
[----:B------:R-:W4:Y:S01]  /*a220*/  LDL.LU R200, [R1+0x88] ;  /* 0x0000880001c87983 */ /* 0x000f220000300800 */
[----:B------:R-:W-:Y:S01]  /*a230*/  FADD R213, R204, R213 ;  /* 0x000000d5ccd57221 */ /* 0x000fe20000000000 */
        /* <DEDUP_REMOVED lines=24> */
[----:B--2---:R-:W-:Y:S01]  /*a3c0*/  FADD R214, R203, R214 ;  /* 0x000000d6cbd67221 */ /* 0x004fe20000000000 */
[----:B---3--:R-:W-:Y:S01]  /*a3d0*/  FADD R215, R202, R215 ;  /* 0x000000d7cad77221 */ /* 0x008fe20000000000 */
[----:B----4-:R-:W-:-:S05]  /*a3e0*/  FADD R200, R201, R200 ;  /* 0x000000c8c9c87221 */ /* 0x010fca0000000000 */
[----:B------:R0:W-:Y:S04]  /*a3f0*/  STL [R1+0x88], R200 ;  /* 0x000088c801007387 */ /* 0x0001e80000100800 */
        /* <DEDUP_REMOVED lines=24> */
[----:B------:R-:W4:Y:S04]  /*a580*/  LDL.LU R203, [R1+0xf8] ;  /* 0x0000f80001cb7983 */ /* 0x000f280000300800 */
[----:B------:R1:W-:Y:S04]  /*a590*/  STL [R1+0xec], R9 ;  /* 0x0000ec0901007387 */ /* 0x0003e80000100800 */
[----:B------:R-:W4:Y:S04]  /*a5a0*/  LDL.LU R202, [R1+0xfc] ;  /* 0x0000fc0001ca7983 */ /* 0x000f280000300800 */
[----:B------:R1:W-:Y:S04]  /*a5b0*/  STL [R1+0xf0], R10 ;  /* 0x0000f00a01007387 */ /* 0x0003e80000100800 */
[----:B------:R-:W4:Y:S04]  /*a5c0*/  LDL.LU R201, [R1+0x100] ;  /* 0x0001000001c97983 */ /* 0x000f280000300800 */
[----:B------:R1:W-:Y:S04]  /*a5d0*/  STL [R1+0xf4], R11 ;  /* 0x0000f40b01007387 */ /* 0x0003e80000100800 */
[----:B0-----:R-:W4:Y:S04]  /*a5e0*/  LDL.LU R200, [R1+0x104] ;  /* 0x0001040001c87983 */ /* 0x001f280000300800 */
[----:B--2---:R-:W2:Y:S04]  /*a5f0*/  LDL.LU R215, [R1+0x108] ;  /* 0x0001080001d77983 */ /* 0x004ea80000300800 */
[----:B---3--:R-:W3:Y:S04]  /*a600*/  LDL.LU R214, [R1+0x10c] ;  /* 0x00010c0001d67983 */ /* 0x008ee80000300800 */
[----:B----4-:R-:W4:Y:S04]  /*a610*/  LDL.LU R213, [R1+0x110] ;  /* 0x0001100001d57983 */ /* 0x010f280000300800 */
        /* <DEDUP_REMOVED lines=23> */
[----:B------:R-:W4:Y:S01]  /*a790*/  LDL.LU R11, [R1+0x170] ;  /* 0x00017000010b7983 */ /* 0x000f220000300800 */
[----:B------:R-:W-:Y:S01]  /*a7a0*/  FADD R203, R181, R203 ;  /* 0x000000cbb5cb7221 */ /* 0x000fe20000000000 */
[----:B------:R-:W-:-:S04]  /*a7b0*/  FADD R202, R182, R202 ;  /* 0x000000cab6ca7221 */ /* 0x000fc80000000000 */
[----:B------:R0:W-:Y:S01]  /*a7c0*/  STL [R1+0xf8], R203 ;  /* 0x0000f8cb01007387 */ /* 0x0001e20000100800 */
[----:B------:R-:W-:-:S03]  /*a7d0*/  FADD R201, R183, R201 ;  /* 0x000000c9b7c97221 */ /* 0x000fc60000000000 */
[----:B------:R1:W-:Y:S01]  /*a7e0*/  STL [R1+0xfc], R202 ;  /* 0x0000fcca01007387 */ /* 0x0003e20000100800 */
[----:B------:R-:W-:-:S03]  /*a7f0*/  FADD R200, R168, R200 ;  /* 0x000000c8a8c87221 */ /* 0x000fc60000000000 */
        /* <DEDUP_REMOVED lines=57> */
[----:B------:R-:W4:Y:S04]  /*ab90*/  LDL.LU R201, [R1+0x17c] ;  /* 0x00017c0001c97983 */ /* 0x000f280000300800 */
[----:B------:R1:W-:Y:S04]  /*aba0*/  STL [R1+0x170], R11 ;  /* 0x0001700b01007387 */ /* 0x0003e80000100800 */
[----:B--2---:R-:W2:Y:S04]  /*abb0*/  LDL.LU R200, [R1+0x180] ;  /* 0x0001800001c87983 */ /* 0x004ea80000300800 */
        /* <DEDUP_REMOVED lines=27> */
[----:B------:R-:W-:Y:S01]  /*ad70*/  FADD R203, R148, R203 ;  /* 0x000000cb94cb7221 */ /* 0x000fe20000000000 */
[----:B------:R-:W-:-:S04]  /*ad80*/  FADD R202, R149, R202 ;  /* 0x000000ca95ca7221 */ /* 0x000fc80000000000 */
        /* <DEDUP_REMOVED lines=334> */
[----:B------:R-:W-:Y:S01]  /*c270*/  FADD R10, R30, R10 ;  /* 0x0000000a1e0a7221 */ /* 0x000fe20000000000 */
[----:B------:R-:W-:-:S05]  /*c280*/  FADD R11, R11, R31 ;  /* 0x0000001f0b0b7221 */ /* 0x000fca0000000000 */
[----:B------:R1:W-:Y:S04]  /*c290*/  STL [R1+0x360], R11 ;  /* 0x0003600b01007387 */ /* 0x0003e80000100800 */
[----:B------:R1:W-:Y:S04]  /*c2a0*/  STL [R1+0x358], R9 ;  /* 0x0003580901007387 */ /* 0x0003e80000100800 */
[----:B------:R1:W-:Y:S02]  /*c2b0*/  STL [R1+0x35c], R10 ;  /* 0x00035c0a01007387 */ /* 0x0003e40000100800 */
.L_x_29:
[----:B-1----:R-:W1:Y:S02]  /*c2c0*/  LDC R9, c[0x0][0x28c] ;  /* 0x0000a300ff097b82 */ /* 0x002e640000000800 */
[----:B-1----:R-:W-:-:S13]  /*c2d0*/  ISETP.GE.AND P0, PT, R9, 0x1, PT ;  /* 0x000000010900780c */ /* 0x002fda0003f06270 */
[----:B------:R-:W-:Y:S05]  /*c2e0*/  @!P0 BRA `(.L_x_30) ;  /* 0x0000000000488947 */ /* 0x000fea0003800000 */
[----:B------:R-:W-:-:S06]  /*c2f0*/  UISETP.NE.AND UP0, UPT, UR44, 0x3, UPT ;  /* 0x000000032c00788c */ /* 0x000fcc000bf05270 */
[----:B------:R-:W-:-:S13]  /*c300*/  PLOP3.LUT P0, PT, PT, PT, UP0, 0x80, 0x0 ;  /* 0x000000000000781c */ /* 0x000fda0003f0f008 */
[----:B------:R-:W-:Y:S05]  /*c310*/  @!P0 BRA `(.L_x_31) ;  /* 0x0000000000048947 */ /* 0x000fea0003800000 */
[----:B------:R-:W-:Y:S01]  /*c320*/  BPT.TRAP 0x1 ;  /* 0x000000040000795c */ /* 0x000fe20000300000 */
.L_x_31:
[----:B------:R-:W-:-:S04]  /*c330*/  UISETP.LT.AND UP0, UPT, UR45, 0x1, UPT ;  /* 0x000000012d00788c */ /* 0x000fc8000bf01270 */
[----:B------:R-:W-:Y:S02]  /*c340*/  USEL UR14, UR45, 0x1, UP0 ;  /* 0x000000012d0e7887 */ /* 0x000fe40008000000 */
[----:B------:R-:W-:Y:S02]  /*c350*/  UISETP.GT.U32.AND UP0, UPT, UR4, 0x1, UPT ;  /* 0x000000010400788c */ /* 0x000fe4000bf04070 */
[----:B------:R-:W-:-:S04]  /*c360*/  UIADD3 UR14, UR42, UR45, -UR14 ;  /* 0x0000002d2a0e7290 */ /* 0x000fc8000fffe80e */
[----:B------:R-:W-:Y:S01]  /*c370*/  UIMAD.WIDE.U32 UR12, UR14, -0x45d1745d, URZ ;  /* 0xba2e8ba30e0c78a5 */ /* 0x000fe2000f8e003f */
[----:B------:R-:W-:-:S03]  /*c380*/  PLOP3.LUT P0, PT, PT, PT, UP0, 0x80, 0x0 ;  /* 0x000000000000781c */ /* 0x000fc60003f0f008 */
[----:B------:R-:W-:-:S04]  /*c390*/  USHF.R.U32.HI UR12, URZ, 0x3, UR13 ;  /* 0x000000033f0c7899 */ /* 0x000fc8000801160d */
[----:B------:R-:W-:-:S04]  /*c3a0*/  UIMAD UR14, UR12, -0xb, UR14 ;  /* 0xfffffff50c0e78a4 */ /* 0x000fc8000f8e020e */
[----:B------:R-:W-:-:S04]  /*c3b0*/  ULEA UR14, UR14, UR10, 0x3 ;  /* 0x0000000a0e0e7291 */ /* 0x000fc8000f8e183f */
[----:B------:R-:W-:-:S04]  /*c3c0*/  UIADD3 UR14, UR14, 0x58, URZ ;  /* 0x000000580e0e7890 */ /* 0x000fc8000fffe03f */
[----:B------:R-:W-:-:S09]  /*c3d0*/  UPRMT UR14, URZ, 0x654, UR14 ;  /* 0x000006543f0e7896 */ /* 0x000fd2000800000e */
[----:B------:R-:W-:Y:S01]  /*c3e0*/  SYNCS.ARRIVE.TRANS64.RED.A1T0 RZ, [UR14], RZ ;  /* 0x000000ffffff79a7 */ /* 0x000fe2000810040e */
[----:B------:R-:W-:Y:S05]  /*c3f0*/  @P0 BRA `(.L_x_30) ;  /* 0x0000000000040947 */ /* 0x000fea0003800000 */
[----:B------:R-:W-:Y:S01]  /*c400*/  BPT.TRAP 0x1 ;  /* 0x000000040000795c */ /* 0x000fe20000300000 */
.L_x_30:
[----:B------:R-:W4:Y:S01]  /*c410*/  LDL.LU R10, [R1+0x368] ;  /* 0x00036800010a7983 */ /* 0x000f220000300800 */
[----:B------:R-:W1:Y:S01]  /*c420*/  LDC R9, c[0x0][0x288] ;  /* 0x0000a200ff097b82 */ /* 0x000e620000000800 */
[----:B------:R-:W0:Y:S01]  /*c430*/  S2R R25, SR_TID.X ;  /* 0x0000000000197919 */ /* 0x000e220000002100 */
[----:B------:R-:W-:Y:S02]  /*c440*/  UIADD3 UR42, UR45, UR42, URZ ;  /* 0x0000002a2d2a7290 */ /* 0x000fe4000fffe03f */
[----:B------:R-:W-:Y:S01]  /*c450*/  UISETP.GE.U32.AND UP1, UPT, UR45, 0xb, UPT ;  /* 0x0000000b2d00788c */ /* 0x000fe2000bf26070 */
[----:B------:R-:W2:Y:S01]  /*c460*/  LDL.LU R24, [R1+0x36c] ;  /* 0x00036c0001187983 */ /* 0x000ea20000300800 */
[----:B------:R-:W-:Y:S01]  /*c470*/  UISETP.GT.U32.AND UP0, UPT, UR42, 0xa, UPT ;  /* 0x0000000a2a00788c */ /* 0x000fe2000bf04070 */
[----:B------:R-:W-:Y:S01]  /*c480*/  IMAD.MOV.U32 R149, RZ, RZ, -0x1 ;  /* 0xffffffffff957424 */ /* 0x000fe200078e00ff */
[----:B------:R-:W-:Y:S01]  /*c490*/  ULDC UR10, c[0x0][0x284] ;  /* 0x0000a100000a7ab9 */ /* 0x000fe20000000800 */
[----:B------:R-:W-:Y:S01]  /*c4a0*/  USHF.R.S32.HI UR14, URZ, 0x1f, UR48 ;  /* 0x0000001f3f0e7899 */ /* 0x000fe20008011430 */
[----:B------:R-:W-:Y:S01]  /*c4b0*/  ULDC.64 UR16, c[0x0][0x5d0] ;  /* 0x0001740000107ab9 */ /* 0x000fe20000000a00 */
[----:B------:R-:W-:-:S04]  /*c4c0*/  UISETP.LT.U32.AND UP0, UPT, UR45, 0xb, UP0 ;  /* 0x0000000b2d00788c */ /* 0x000fc80008701070 */
[----:B------:R-:W-:Y:S02]  /*c4d0*/  @UP1 UIMAD.WIDE.U32 UR12, UR42, -0x45d1745d, URZ ;  /* 0xba2e8ba32a0c18a5 */ /* 0x000fe4000f8e003f */
[----:B------:R-:W-:Y:S02]  /*c4e0*/  USEL UR15, URZ, 0x1, !UP0 ;  /* 0x000000013f0f7887 */ /* 0x000fe4000c000000 */
[----:B------:R-:W-:Y:S02]  /*c4f0*/  @UP1 USHF.R.U32.HI UR12, URZ, 0x3, UR13 ;  /* 0x000000033f0c1899 */ /* 0x000fe4000801160d */
[----:B------:R-:W-:-:S04]  /*c500*/  ULOP3.LUT UR43, UR43, UR15, URZ, 0x3c, !UPT ;  /* 0x0000000f2b2b7292 */ /* 0x000fc8000f8e3c3f */
[----:B------:R-:W-:Y:S01]  /*c510*/  @UP1 ULOP3.LUT UR43, UR43, 0x1, UR12, 0x78, !UPT ;  /* 0x000000012b2b1892 */ /* 0x000fe2000f8e780c */
[----:B0-----:R-:W-:Y:S01]  /*c520*/  SHF.R.U32.HI R29, RZ, 0x7, R25 ;  /* 0x00000007ff1d7819 */ /* 0x001fe20000011619 */
[----:B------:R-:W-:-:S03]  /*c530*/  IMAD.SHL.U32 R27, R25, 0x2, RZ ;  /* 0x00000002191b7824 */ /* 0x000fc600078e00ff */
[----:B------:R-:W-:-:S05]  /*c540*/  LOP3.LUT R29, R29, 0x1, RZ, 0xc0, !PT ;  /* 0x000000011d1d7812 */ /* 0x000fca00078ec0ff */
[----:B------:R-:W-:Y:S02]  /*c550*/  IMAD.SHL.U32 R31, R29, 0x40, RZ ;  /* 0x000000401d1f7824 */ /* 0x000fe400078e00ff */
[----:B----4-:R-:W-:Y:S01]  /*c560*/  IMAD R26, R10, 0x70, RZ ;  /* 0x000000700a1a7824 */ /* 0x010fe200078e02ff */
[----:B------:R-:W-:-:S04]  /*c570*/  LOP3.LUT R10, R25, 0x3, RZ, 0xc0, !PT ;  /* 0x00000003190a7812 */ /* 0x000fc800078ec0ff */
[----:B-1----:R-:W-:Y:S01]  /*c580*/  ISETP.GE.AND P0, PT, R26, R9, PT ;  /* 0x000000091a00720c */ /* 0x002fe20003f06270 */
[----:B------:R-:W-:Y:S01]  /*c590*/  IMAD R11, R10, -0x2, R9 ;  /* 0xfffffffe0a0b7824 */ /* 0x000fe200078e0209 */
[----:B------:R-:W-:Y:S01]  /*c5a0*/  SHF.R.U32.HI R9, RZ, 0x2, R25 ;  /* 0x00000002ff097819 */ /* 0x000fe20000011619 */
[----:B--2---:R-:W-:Y:S01]  /*c5b0*/  IMAD.WIDE R46, R24, 0x200, RZ ;  /* 0x00000200182e7825 */ /* 0x004fe200078e02ff */
[----:B------:R-:W-:Y:S02]  /*c5c0*/  LOP3.LUT R10, R25, 0x60, RZ, 0xc0, !PT ;  /* 0x00000060190a7812 */ /* 0x000fe400078ec0ff */
[----:B------:R-:W-:Y:S01]  /*c5d0*/  LOP3.LUT R9, R9, 0x7, RZ, 0xc0, !PT ;  /* 0x0000000709097812 */ /* 0x000fe200078ec0ff */
[----:B------:R-:W-:Y:S01]  /*c5e0*/  IMAD.IADD R28, R11, 0x1, -R26 ;  /* 0x000000010b1c7824 */ /* 0x000fe200078e0a1a */
[----:B------:R-:W-:Y:S02]  /*c5f0*/  SHF.R.U32.HI R10, RZ, 0x1, R10 ;  /* 0x00000001ff0a7819 */ /* 0x000fe4000001160a */
[----:B------:R-:W-:-:S02]  /*c600*/  LOP3.LUT R31, R31, 0x40, R9, 0xe2, !PT ;  /* 0x000000401f1f7812 */ /* 0x000fc400078ee209 */
[----:B------:R-:W-:Y:S02]  /*c610*/  IADD3 R9, RZ, -R10, -R9 ;  /* 0x8000000aff097210 */ /* 0x000fe40007ffe809 */
[----:B------:R-:W-:Y:S02]  /*c620*/  LOP3.LUT R26, R26, 0x6, R27, 0xf8, !PT ;  /* 0x000000061a1a7812 */ /* 0x000fe400078ef81b */
[----:B------:R-:W-:Y:S01]  /*c630*/  LOP3.LUT R31, R46, R31, R10, 0xfe, !PT ;  /* 0x0000001f2e1f7212 */ /* 0x000fe200078efe0a */
[----:B------:R-:W-:Y:S01]  /*c640*/  IMAD R29, R29, -0x40, R9 ;  /* 0xffffffc01d1d7824 */ /* 0x000fe200078e0209 */
[----:B------:R-:W-:Y:S01]  /*c650*/  SHF.R.S32.HI R27, RZ, 0x1f, R26 ;  /* 0x0000001fff1b7819 */ /* 0x000fe2000001141a */
[----:B------:R-:W-:Y:S02]  /*c660*/  IMAD.SHL.U32 R9, R24, 0x200, RZ ;  /* 0x0000020018097824 */ /* 0x000fe400078e00ff */
[----:B------:R-:W-:-:S03]  /*c670*/  IMAD.U32 R24, RZ, RZ, UR16 ;  /* 0x00000010ff187e24 */ /* 0x000fc6000f8e00ff */
[C---:B------:R-:W-:Y:S01]  /*c680*/  ISETP.GE.OR P0, PT, R9.reuse, UR10, P0 ;  /* 0x0000000a09007c0c */ /* 0x040fe20008706670 */
[----:B------:R-:W-:Y:S01]  /*c690*/  IMAD.WIDE.U32 R24, R24, UR48, R26 ;  /* 0x0000003018187c25 */ /* 0x000fe2000f8e001a */
[----:B------:R-:W-:Y:S01]  /*c6a0*/  IADD3 R29, -R9, UR10, R29 ;  /* 0x0000000a091d7c10 */ /* 0x000fe2000fffe11d */
[----:B------:R-:W-:-:S04]  /*c6b0*/  UIMAD UR10, UR14, UR16, URZ ;  /* 0x000000100e0a72a4 */ /* 0x000fc8000f8e023f */
[----:B------:R-:W-:-:S06]  /*c6c0*/  UIMAD UR10, UR48, UR17, UR10 ;  /* 0x00000011300a72a4 */ /* 0x000fcc000f8e020a */
[----:B------:R-:W-:Y:S01]  /*c6d0*/  VIADD R25, R25, UR10 ;  /* 0x0000000a19197c36 */ /* 0x000fe20008000000 */
[----:B------:R-:W-:Y:S06]  /*c6e0*/  @P0 BRA `(.L_x_32) ;  /* 0x000001ac00340947 */ /* 0x000fec0003800000 */
[----:B------:R-:W0:Y:S01]  /*c6f0*/  LDC.64 R10, c[0x0][0x5c8] ;  /* 0x00017200ff0a7b82 */ /* 0x000e220000000a00 */
[----:B------:R-:W-:Y:S01]  /*c700*/  FSETP.NEU.AND P0, PT, RZ, UR46, PT ;  /* 0x0000002eff007c0b */ /* 0x000fe2000bf0d000 */
[----:B------:R-:W-:Y:S01]  /*c710*/  BSSY B0, `(.L_x_32) ;  /* 0x0001aca000007945 */ /* 0x000fe20003800000 */
[-C--:B0-----:R-:W-:Y:S02]  /*c720*/  IMAD R30, R47, R10.reuse, RZ ;  /* 0x0000000a2f1e7224 */ /* 0x081fe400078e02ff */
[----:B------:R-:W-:-:S04]  /*c730*/  IMAD.WIDE.U32 R24, R31, R10, R24 ;  /* 0x0000000a1f187225 */ /* 0x000fc800078e0018 */
[----:B------:R-:W-:-:S04]  /*c740*/  IMAD R30, R31, R11, R30 ;  /* 0x0000000b1f1e7224 */ /* 0x000fc800078e021e */
[----:B------:R-:W-:Y:S01]  /*c750*/  IMAD.IADD R30, R25, 0x1, R30 ;  /* 0x00000001191e7824 */ /* 0x000fe200078e021e */
[----:B------:R-:W-:Y:S06]  /*c760*/  @!P0 BRA `(.L_x_33) ;  /* 0x000000fc00788947 */ /* 0x000fec0003800000 */
[----:B------:R-:W-:Y:S01]  /*c770*/  ISETP.GE.AND P3, PT, R29, 0x189, PT ;  /* 0x000001891d00780c */ /* 0x000fe20003f66270 */
[----:B------:R-:W-:Y:S01]  /*c780*/  ULDC.64 UR12, c[0x0][0x5b8] ;  /* 0x00016e00000c7ab9 */ /* 0x000fe20000000a00 */
[----:B------:R-:W2:Y:S02]  /*c790*/  LDL.LU R48, [R1+0x40] ;  /* 0x0000400001307983 */ /* 0x000ea40000300800 */
[C---:B------:R-:W-:Y:S02]  /*c7a0*/  ISETP.LT.OR P5, PT, R28.reuse, 0x1, !P3 ;  /* 0x000000011c00780c */ /* 0x040fe40005fa1670 */
[C---:B------:R-:W-:Y:S02]  /*c7b0*/  ISETP.LT.OR P4, PT, R28.reuse, 0x2, !P3 ;  /* 0x000000021c00780c */ /* 0x040fe40005f81670 */
[----:B------:R-:W-:Y:S01]  /*c7c0*/  ISETP.LT.OR P0, PT, R28, 0x9, !P3 ;  /* 0x000000091c00780c */ /* 0x000fe20005f01670 */
[----:B------:R-:W-:Y:S01]  /*c7d0*/  UIMAD UR10, UR14, UR12, URZ ;  /* 0x0000000c0e0a72a4 */ /* 0x000fe2000f8e023f */
[----:B-----5:R-:W-:Y:S01]  /*c7e0*/  LOP3.LUT R12, R12, 0xfffffffb, RZ, 0xc0, !PT ;  /* 0xfffffffb0c0c7812 */ /* 0x020fe200078ec0ff */
[----:B------:R-:W4:Y:S06]  /*c7f0*/  LDL.LU R50, [R1+0x44] ;  /* 0x0000440001327983 */ /* 0x000f2c0000300800 */
[----:B------:R-:W0:Y:S01]  /*c800*/  @!P5 LDC.64 R32, c[0x0][0x5c0] ;  /* 0x00017000ff20db82 */ /* 0x000e220000000a00 */
[----:B------:R-:W-:-:S02]  /*c810*/  @!P5 IMAD.MOV.U32 R34, RZ, RZ, R24 ;  /* 0x000000ffff22d224 */ /* 0x000fc400078e0018 */
[----:B------:R-:W-:-:S05]  /*c820*/  @!P5 IMAD.MOV.U32 R35, RZ, RZ, R30 ;  /* 0x000000ffff23d224 */ /* 0x000fca00078e001e */
[----:B------:R-:W1:Y:S01]  /*c830*/  @!P4 LDC.64 R36, c[0x0][0x5c0] ;  /* 0x00017000ff24cb82 */ /* 0x000e620000000a00 */
[----:B------:R-:W-:-:S04]  /*c840*/  @!P5 IMAD.WIDE.U32 R34, R10, 0x180, R34 ;  /* 0x000001800a22d825 */ /* 0x000fc800078e0022 */
[----:B------:R-:W-:Y:S01]  /*c850*/  @!P5 IMAD R9, R11, 0x180, RZ ;  /* 0x000001800b09d824 */ /* 0x000fe200078e02ff */
[----:B------:R-:W-:Y:S01]  /*c860*/  ISETP.LT.OR P3, PT, R28, 0xa, !P3 ;  /* 0x0000000a1c00780c */ /* 0x000fe20005f61670 */
[----:B------:R-:W-:Y:S01]  /*c870*/  UIMAD UR10, UR48, UR13, UR10 ;  /* 0x0000000d300a72a4 */ /* 0x000fe2000f8e020a */
[----:B------:R-:W-:Y:S01]  /*c880*/  ULDC.64 UR14, c[0x0][0x5a8] ;  /* 0x00016a00000e7ab9 */ /* 0x000fe20000000a00 */
[----:B------:R-:W-:Y:S01]  /*c890*/  @!P5 IMAD.IADD R9, R35, 0x1, R9 ;  /* 0x000000012309d824 */ /* 0x000fe200078e0209 */
[----:B------:R-:W-:Y:S01]  /*c8a0*/  @P5 LOP3.LUT R12, R12, 0x4, RZ, 0xfc, !PT ;  /* 0x000000040c0c5812 */ /* 0x000fe200078efcff */
[----:B------:R-:W3:Y:S03]  /*c8b0*/  LDL.LU R49, [R1+0x364] ;  /* 0x0003640001317983 */ /* 0x000ee60000300800 */
[----:B------:R-:W-:Y:S02]  /*c8c0*/  LOP3.LUT R12, R12, 0xfffffffd, RZ, 0xc0, !PT ;  /* 0xfffffffd0c0c7812 */ /* 0x000fe400078ec0ff */
[----:B0-----:R-:W-:Y:S01]  /*c8d0*/  @!P5 IADD3 R38, P1, P2, R34, UR8, R32 ;  /* 0x000000082226dc10 */ /* 0x001fe2000fa3e020 */
[----:B------:R-:W-:Y:S01]  /*c8e0*/  @!P4 IMAD.MOV.U32 R32, RZ, RZ, R24 ;  /* 0x000000ffff20c224 */ /* 0x000fe200078e0018 */
[----:B------:R-:W0:Y:S01]  /*c8f0*/  @!P0 LDC.64 R34, c[0x0][0x5c0] ;  /* 0x00017000ff228b82 */ /* 0x000e220000000a00 */
[----:B------:R-:W-:-:S02]  /*c900*/  @P4 LOP3.LUT R12, R12, 0x2, RZ, 0xfc, !PT ;  /* 0x000000020c0c4812 */ /* 0x000fc400078efcff */
[----:B------:R-:W-:Y:S01]  /*c910*/  @!P5 IADD3.X R39, R9, UR7, R33, P1, P2 ;  /* 0x000000070927dc10 */ /* 0x000fe20008fe4421 */
[----:B------:R-:W-:Y:S01]  /*c920*/  @!P4 IMAD.MOV.U32 R33, RZ, RZ, R30 ;  /* 0x000000ffff21c224 */ /* 0x000fe200078e001e */
[----:B------:R-:W-:Y:S01]  /*c930*/  ISETP.GE.AND P5, PT, R29, 0x1, PT ;  /* 0x000000011d00780c */ /* 0x000fe20003fa6270 */
[----:B------:R-:W-:Y:S02]  /*c940*/  @!P4 IMAD R9, R11, 0x180, RZ ;  /* 0x000001800b09c824 */ /* 0x000fe400078e02ff */
[----:B------:R-:W-:-:S04]  /*c950*/  @!P4 IMAD.WIDE.U32 R32, R10, 0x180, R32 ;  /* 0x000001800a20c825 */ /* 0x000fc800078e0020 */
[----:B------:R-:W-:Y:S01]  /*c960*/  @!P4 IMAD.IADD R9, R33, 0x1, R9 ;  /* 0x000000012109c824 */ /* 0x000fe200078e0209 */
[----:B-1----:R-:W-:Y:S01]  /*c970*/  @!P4 IADD3 R36, P1, P2, R32, UR8, R36 ;  /* 0x000000082024cc10 */ /* 0x002fe2000fa3e024 */
[----:B------:R-:W-:Y:S02]  /*c980*/  @!P0 IMAD.MOV.U32 R32, RZ, RZ, R24 ;  /* 0x000000ffff208224 */ /* 0x000fe400078e0018 */
[----:B------:R-:W-:Y:S01]  /*c990*/  @!P0 IMAD.MOV.U32 R33, RZ, RZ, R30 ;  /* 0x000000ffff218224 */ /* 0x000fe200078e001e */
[----:B------:R-:W-:Y:S01]  /*c9a0*/  @!P4 IADD3.X R37, R9, UR7, R37, P1, P2 ;  /* 0x000000070925cc10 */ /* 0x000fe20008fe4425 */
[----:B------:R-:W-:Y:S02]  /*c9b0*/  @!P0 IMAD R9, R11, 0x180, RZ ;  /* 0x000001800b098824 */ /* 0x000fe400078e02ff */
[----:B------:R-:W-:-:S04]  /*c9c0*/  @!P0 IMAD.WIDE.U32 R32, R10, 0x180, R32 ;  /* 0x000001800a208825 */ /* 0x000fc800078e0020 */
[----:B------:R-:W-:Y:S01]  /*c9d0*/  @!P0 IMAD.IADD R9, R33, 0x1, R9 ;  /* 0x0000000121098824 */ /* 0x000fe200078e0209 */
[----:B0-----:R-:W-:Y:S01]  /*c9e0*/  @!P0 IADD3 R40, P1, P2, R32, UR8, R34 ;  /* 0x0000000820288c10 */ /* 0x001fe2000fa3e022 */
[----:B------:R-:W-:Y:S01]  /*c9f0*/  @!P3 IMAD.MOV.U32 R34, RZ, RZ, R24 ;  /* 0x000000ffff22b224 */ /* 0x000fe200078e0018 */
[----:B------:R-:W0:Y:S02]  /*ca00*/  @!P3 LDC.64 R32, c[0x0][0x5c0] ;  /* 0x00017000ff20bb82 */ /* 0x000e240000000a00 */
[----:B------:R-:W-:Y:S01]  /*ca10*/  @!P0 IADD3.X R41, R9, UR7, R35, P1, P2 ;  /* 0x0000000709298c10 */ /* 0x000fe20008fe4423 */
[----:B------:R-:W-:Y:S02]  /*ca20*/  @!P3 IMAD.MOV.U32 R35, RZ, RZ, R30 ;  /* 0x000000ffff23b224 */ /* 0x000fe400078e001e */
[----:B------:R-:W-:Y:S02]  /*ca30*/  @!P3 IMAD R9, R11, 0x180, RZ ;  /* 0x000001800b09b824 */ /* 0x000fe400078e02ff */
[----:B------:R-:W-:-:S04]  /*ca40*/  @!P3 IMAD.WIDE.U32 R34, R10, 0x180, R34 ;  /* 0x000001800a22b825 */ /* 0x000fc800078e0022 */
[----:B------:R-:W-:Y:S01]  /*ca50*/  @!P3 IMAD.IADD R9, R35, 0x1, R9 ;  /* 0x000000012309b824 */ /* 0x000fe200078e0209 */
[----:B0-----:R-:W-:-:S04]  /*ca60*/  @!P3 IADD3 R44, P1, P2, R34, UR8, R32 ;  /* 0x00000008222cbc10 */ /* 0x001fc8000fa3e020 */
[----:B------:R-:W-:Y:S01]  /*ca70*/  @!P3 IADD3.X R45, R9, UR7, R33, P1, P2 ;  /* 0x00000007092dbc10 */ /* 0x000fe20008fe4421 */
[----:B------:R-:W-:Y:S01]  /*ca80*/  IMAD.U32 R9, RZ, RZ, UR12 ;  /* 0x0000000cff097e24 */ /* 0x000fe2000f8e00ff */
[----:B------:R-:W-:-:S03]  /*ca90*/  ULDC.64 UR12, c[0x0][0x5b0] ;  /* 0x00016c00000c7ab9 */ /* 0x000fc60000000a00 */
[----:B------:R-:W-:-:S04]  /*caa0*/  IMAD.WIDE.U32 R26, R9, UR48, R26 ;  /* 0x00000030091a7c25 */ /* 0x000fc8000f8e001a */
[----:B------:R-:W-:Y:S02]  /*cab0*/  VIADD R33, R27, UR10 ;  /* 0x0000000a1b217c36 */ /* 0x000fe40008000000 */
[----:B------:R-:W-:Y:S02]  /*cac0*/  IMAD.MOV.U32 R32, RZ, RZ, R26 ;  /* 0x000000ffff207224 */ /* 0x000fe400078e001a */
[----:B------:R-:W-:Y:S02]  /*cad0*/  IMAD R9, R47, UR12, RZ ;  /* 0x0000000c2f097c24 */ /* 0x000fe4000f8e02ff */
[----:B------:R-:W-:-:S04]  /*cae0*/  IMAD.WIDE.U32 R26, R31, UR12, R32 ;  /* 0x0000000c1f1a7c25 */ /* 0x000fc8000f8e0020 */
[----:B------:R-:W-:Y:S01]  /*caf0*/  IMAD R9, R31, UR13, R9 ;  /* 0x0000000d1f097c24 */ /* 0x000fe2000f8e0209 */
[----:B------:R-:W-:-:S04]  /*cb00*/  IADD3 R26, P1, R26, UR14, RZ ;  /* 0x0000000e1a1a7c10 */ /* 0x000fc8000ff3e0ff */
[--C-:B------:R-:W-:Y:S02]  /*cb10*/  IADD3.X R27, R27, UR15, R9.reuse, P1, !PT ;  /* 0x0000000f1b1b7c10 */ /* 0x100fe40008ffe409 */
[----:B------:R-:W-:Y:S02]  /*cb20*/  ISETP.LT.OR P1, PT, R28, 0x1, !P5 ;  /* 0x000000011c00780c */ /* 0x000fe40006f21670 */
[----:B------:R-:W-:-:S11]  /*cb30*/  PRMT R9, RZ, 0x7610, R9 ;  /* 0x00007610ff097816 */ /* 0x000fd60000000009 */
[----:B------:R-:W2:Y:S01]  /*cb40*/  @!P1 LDG.E.U8 R9, desc[UR52][R26.64] ;  /* 0x000000341a099981 */ /* 0x000ea2000c1e1100 */
[----:B---3--:R-:W-:-:S04]  /*cb50*/  LOP3.LUT R49, R49, 0xfffffffd, RZ, 0xc0, !PT ;  /* 0xfffffffd31317812 */ /* 0x008fc800078ec0ff */
[----:B------:R-:W-:Y:S02]  /*cb60*/  @P0 LOP3.LUT R49, R49, 0x2, RZ, 0xfc, !PT ;  /* 0x0000000231310812 */ /* 0x000fe400078efcff */
[----:B--2---:R-:W-:Y:S02]  /*cb70*/  LOP3.LUT R9, R9, 0xff, RZ, 0xc0, !PT ;  /* 0x000000ff09097812 */ /* 0x004fe400078ec0ff */
[----:B------:R-:W-:Y:S02]  /*cb80*/  ISETP.GE.AND P0, PT, R29, 0x9, PT ;  /* 0x000000091d00780c */ /* 0x000fe40003f06270 */
[----:B------:R-:W-:Y:S02]  /*cb90*/  F2FP.F16.E4M3.UNPACK_B R9, R9 ;  /* 0x00000009ff09723e */ /* 0x000fe400020006ff */
[----:B------:R-:W-:-:S03]  /*cba0*/  LOP3.LUT R49, R49, 0xfffffffb, RZ, 0xc0, !PT ;  /* 0xfffffffb31317812 */ /* 0x000fc600078ec0ff */
[----:B------:R-:W-:Y:S01]  /*cbb0*/  HADD2.F32 R9, -RZ, R9.H0_H0 ;  /* 0x20000009ff097230 */ /* 0x000fe20000004100 */
[----:B------:R-:W-:-:S04]  /*cbc0*/  @P3 LOP3.LUT R49, R49, 0x4, RZ, 0xfc, !PT ;  /* 0x0000000431313812 */ /* 0x000fc800078efcff */
[----:B------:R-:W-:-:S04]  /*cbd0*/  FMUL R9, R9, UR46 ;  /* 0x0000002e09097c20 */ /* 0x000fc80008400000 */
[----:B------:R-:W-:Y:S02]  /*cbe0*/  FFMA R34, R8, UR47, R9 ;  /* 0x0000002f08227c23 */ /* 0x000fe40008000009 */
[----:B------:R-:W0:Y:S03]  /*cbf0*/  @!P1 LDC.64 R8, c[0x0][0x5c0] ;  /* 0x00017000ff089b82 */ /* 0x000e260000000a00 */
[----:B------:R-:W-:Y:S02]  /*cc00*/  F2FP.SATFINITE.E4M3.F32.PACK_AB_MERGE_C R34, RZ, R34, RZ ;  /* 0x00000022ff22723e */ /* 0x000fe400048070ff */
[----:B0-----:R-:W-:-:S05]  /*cc10*/  @!P1 IADD3 R8, P2, R24, R8, RZ ;  /* 0x0000000818089210 */ /* 0x001fca0007f5e0ff */
[----:B------:R-:W-:-:S05]  /*cc20*/  @!P1 IMAD.X R9, R30, 0x1, R9, P2 ;  /* 0x000000011e099824 */ /* 0x000fca00010e0609 */
[----:B------:R0:W-:Y:S01]  /*cc30*/  @!P1 STG.E.U8 desc[UR52][R8.64], R34 ;  /* 0x0000002208009986 */ /* 0x0001e2000c101134 */
[----:B------:R-:W-:Y:S02]  /*cc40*/  ISETP.LT.OR P1, PT, R28, 0x2, !P5 ;  /* 0x000000021c00780c */ /* 0x000fe40006f21670 */
[----:B0-----:R-:W-:-:S11]  /*cc50*/  PRMT R34, RZ, 0x7610, R34 ;  /* 0x00007610ff227816 */ /* 0x001fd60000000022 */
[----:B------:R-:W0:Y:S01]  /*cc60*/  @!P1 LDC.64 R8, c[0x0][0x5c0] ;  /* 0x00017000ff089b82 */ /* 0x000e220000000a00 */
[----:B------:R-:W2:Y:S01]  /*cc70*/  @!P1 LDG.E.U8 R34, desc[UR52][R26.64+0x1] ;  /* 0x000001341a229981 */ /* 0x000ea2000c1e1100 */
[----:B0-----:R-:W-:-:S05]  /*cc80*/  @!P1 IADD3 R8, P2, R24, R8, RZ ;  /* 0x0000000818089210 */ /* 0x001fca0007f5e0ff */
[----:B------:R-:W-:Y:S01]  /*cc90*/  @!P1 IMAD.X R9, R30, 0x1, R9, P2 ;  /* 0x000000011e099824 */ /* 0x000fe200010e0609 */
[----:B--2---:R-:W-:-:S04]  /*cca0*/  LOP3.LUT R34, R34, 0xff, RZ, 0xc0, !PT ;  /* 0x000000ff22227812 */ /* 0x004fc800078ec0ff */
[----:B------:R-:W-:-:S05]  /*ccb0*/  F2FP.F16.E4M3.UNPACK_B R34, R34 ;  /* 0x00000022ff22723e */ /* 0x000fca00020006ff */
[----:B------:R-:W-:-:S05]  /*ccc0*/  HADD2.F32 R34, -RZ, R34.H0_H0 ;  /* 0x20000022ff227230 */ /* 0x000fca0000004100 */
[----:B------:R-:W-:-:S04]  /*ccd0*/  FMUL R34, R34, UR46 ;  /* 0x0000002e22227c20 */ /* 0x000fc80008400000 */
[----:B------:R-:W-:-:S05]  /*cce0*/  FFMA R7, R7, UR47, R34 ;  /* 0x0000002f07077c23 */ /* 0x000fca0008000022 */
[----:B------:R-:W-:-:S05]  /*ccf0*/  F2FP.SATFINITE.E4M3.F32.PACK_AB_MERGE_C R7, RZ, R7, RZ ;  /* 0x00000007ff07723e */ /* 0x000fca00048070ff */
[----:B------:R0:W-:Y:S02]  /*cd00*/  @!P1 STG.E.U8 desc[UR52][R8.64+0x1], R7 ;  /* 0x0000010708009986 */ /* 0x0001e4000c101134 */
[----:B0-----:R-:W-:-:S05]  /*cd10*/  IADD3 R8, P1, R31, 0x8, RZ ;  /* 0x000000081f087810 */ /* 0x001fca0007f3e0ff */
[----:B------:R-:W-:-:S04]  /*cd20*/  IMAD.X R7, RZ, RZ, R47, P1 ;  /* 0x000000ffff077224 */ /* 0x000fc800008e062f */
[----:B------:R-:W-:-:S04]  /*cd30*/  IMAD R7, R7, UR12, RZ ;  /* 0x0000000c07077c24 */ /* 0x000fc8000f8e02ff */
[C---:B------:R-:W-:Y:S02]  /*cd40*/  IMAD R7, R8.reuse, UR13, R7 ;  /* 0x0000000d08077c24 */ /* 0x040fe4000f8e0207 */
[----:B------:R-:W-:-:S03]  /*cd50*/  IMAD.WIDE.U32 R8, R8, UR12, R32 ;  /* 0x0000000c08087c25 */ /* 0x000fc6000f8e0020 */
[----:B------:R-:W-:-:S04]  /*cd60*/  IADD3 R8, P1, R8, UR14, RZ ;  /* 0x0000000e08087c10 */ /* 0x000fc8000ff3e0ff */
[--C-:B------:R-:W-:Y:S02]  /*cd70*/  IADD3.X R9, R9, UR15, R7.reuse, P1, !PT ;  /* 0x0000000f09097c10 */ /* 0x100fe40008ffe407 */
[----:B------:R-:W-:Y:S02]  /*cd80*/  ISETP.LT.OR P1, PT, R28, 0x1, !P0 ;  /* 0x000000011c00780c */ /* 0x000fe40004721670 */
[----:B------:R-:W-:-:S11]  /*cd90*/  PRMT R7, RZ, 0x7610, R7 ;  /* 0x00007610ff077816 */ /* 0x000fd60000000007 */
[----:B------:R-:W2:Y:S02]  /*cda0*/  @!P1 LDG.E.U8 R7, desc[UR52][R8.64] ;  /* 0x0000003408079981 */ /* 0x000ea4000c1e1100 */
[----:B--2---:R-:W-:-:S04]  /*cdb0*/  LOP3.LUT R7, R7, 0xff, RZ, 0xc0, !PT ;  /* 0x000000ff07077812 */ /* 0x004fc800078ec0ff */
[----:B------:R-:W-:-:S05]  /*cdc0*/  F2FP.F16.E4M3.UNPACK_B R7, R7 ;  /* 0x00000007ff07723e */ /* 0x000fca00020006ff */
[----:B------:R-:W-:-:S05]  /*cdd0*/  HADD2.F32 R7, -RZ, R7.H0_H0 ;  /* 0x20000007ff077230 */ /* 0x000fca0000004100 */
[----:B------:R-:W-:-:S04]  /*cde0*/  FMUL R7, R7, UR46 ;  /* 0x0000002e07077c20 */ /* 0x000fc80008400000 */
[----:B------:R-:W-:Y:S02]  /*cdf0*/  FFMA R34, R6, UR47, R7 ;  /* 0x0000002f06227c23 */ /* 0x000fe40008000007 */
[----:B------:R-:W0:Y:S03]  /*ce00*/  @!P1 LDC.64 R6, c[0x0][0x5c0] ;  /* 0x00017000ff069b82 */ /* 0x000e260000000a00 */
[----:B------:R-:W-:Y:S02]  /*ce10*/  F2FP.SATFINITE.E4M3.F32.PACK_AB_MERGE_C R34, RZ, R34, RZ ;  /* 0x00000022ff22723e */ /* 0x000fe400048070ff */
[----:B0-----:R-:W-:-:S04]  /*ce20*/  @!P1 IADD3 R6, P2, P4, R24, UR8, R6 ;  /* 0x0000000818069c10 */ /* 0x001fc8000fc5e006 */
[----:B------:R-:W-:-:S05]  /*ce30*/  @!P1 IADD3.X R7, R30, UR7, R7, P2, P4 ;  /* 0x000000071e079c10 */ /* 0x000fca00097e8407 */
[----:B------:R0:W-:Y:S01]  /*ce40*/  @!P1 STG.E.U8 desc[UR52][R6.64], R34 ;  /* 0x0000002206009986 */ /* 0x0001e2000c101134 */
[----:B------:R-:W-:Y:S02]  /*ce50*/  ISETP.LT.OR P1, PT, R28, 0x2, !P0 ;  /* 0x000000021c00780c */ /* 0x000fe40004721670 */
[----:B0-----:R-:W-:-:S11]  /*ce60*/  PRMT R34, RZ, 0x7610, R34 ;  /* 0x00007610ff227816 */ /* 0x001fd60000000022 */
[----:B------:R-:W0:Y:S01]  /*ce70*/  @!P1 LDC.64 R6, c[0x0][0x5c0] ;  /* 0x00017000ff069b82 */ /* 0x000e220000000a00 */
[----:B------:R-:W2:Y:S01]  /*ce80*/  @!P1 LDG.E.U8 R34, desc[UR52][R8.64+0x1] ;  /* 0x0000013408229981 */ /* 0x000ea2000c1e1100 */
[----:B------:R-:W-:-:S04]  /*ce90*/  ISETP.GE.AND P3, PT, R29, 0x189, PT ;  /* 0x000001891d00780c */ /* 0x000fc80003f66270 */
[----:B------:R-:W-:Y:S02]  /*cea0*/  ISETP.LT.OR P6, PT, R28, 0x11, !P3 ;  /* 0x000000111c00780c */ /* 0x000fe40005fc1670 */
[----:B0-----:R-:W-:-:S04]  /*ceb0*/  @!P1 IADD3 R6, P2, P4, R24, UR8, R6 ;  /* 0x0000000818069c10 */ /* 0x001fc8000fc5e006 */
[----:B------:R-:W-:-:S07]  /*cec0*/  @!P1 IADD3.X R7, R30, UR7, R7, P2, P4 ;  /* 0x000000071e079c10 */ /* 0x000fce00097e8407 */
[----:B------:R-:W-:Y:S01]  /*ced0*/  @!P6 IMAD.MOV.U32 R35, RZ, RZ, R30 ;  /* 0x000000ffff23e224 */ /* 0x000fe200078e001e */
[----:B--2---:R-:W-:-:S04]  /*cee0*/  LOP3.LUT R34, R34, 0xff, RZ, 0xc0, !PT ;  /* 0x000000ff22227812 */ /* 0x004fc800078ec0ff */
[----:B------:R-:W-:-:S05]  /*cef0*/  F2FP.F16.E4M3.UNPACK_B R34, R34 ;  /* 0x00000022ff22723e */ /* 0x000fca00020006ff */
[----:B------:R-:W-:-:S05]  /*cf00*/  HADD2.F32 R34, -RZ, R34.H0_H0 ;  /* 0x20000022ff227230 */ /* 0x000fca0000004100 */
[----:B------:R-:W-:-:S04]  /*cf10*/  FMUL R34, R34, UR46 ;  /* 0x0000002e22227c20 */ /* 0x000fc80008400000 */
[----:B------:R-:W-:-:S05]  /*cf20*/  FFMA R5, R5, UR47, R34 ;  /* 0x0000002f05057c23 */ /* 0x000fca0008000022 */
[----:B------:R-:W-:-:S05]  /*cf30*/  F2FP.SATFINITE.E4M3.F32.PACK_AB_MERGE_C R5, RZ, R5, RZ ;  /* 0x00000005ff05723e */ /* 0x000fca00048070ff */
[----:B------:R0:W-:Y:S02]  /*cf40*/  @!P1 STG.E.U8 desc[UR52][R6.64+0x1], R5 ;  /* 0x0000010506009986 */ /* 0x0001e4000c101134 */
[----:B0-----:R-:W0:Y:S01]  /*cf50*/  @!P6 LDC.64 R6, c[0x0][0x5c0] ;  /* 0x00017000ff06eb82 */ /* 0x001e220000000a00 */
[----:B------:R-:W-:Y:S02]  /*cf60*/  @!P6 IMAD.MOV.U32 R34, RZ, RZ, R24 ;  /* 0x000000ffff22e224 */ /* 0x000fe400078e0018 */
[----:B------:R-:W-:Y:S02]  /*cf70*/  @!P6 IMAD R5, R11, 0x180, RZ ;  /* 0x000001800b05e824 */ /* 0x000fe400078e02ff */
[----:B------:R-:W-:-:S04]  /*cf80*/  @!P6 IMAD.WIDE.U32 R34, R10, 0x180, R34 ;  /* 0x000001800a22e825 */ /* 0x000fc800078e0022 */
[----:B------:R-:W-:Y:S01]  /*cf90*/  @!P6 IMAD.IADD R5, R35, 0x1, R5 ;  /* 0x000000012305e824 */ /* 0x000fe200078e0205 */
[----:B0-----:R-:W-:-:S04]  /*cfa0*/  @!P6 IADD3 R64, P1, P2, R34, UR8, R6 ;  /* 0x000000082240ec10 */ /* 0x001fc8000fa3e006 */
[----:B------:R-:W-:Y:S02]  /*cfb0*/  @!P6 IADD3.X R65, R5, UR7, R7, P1, P2 ;  /* 0x000000070541ec10 */ /* 0x000fe40008fe4407 */
        /* <DEDUP_REMOVED lines=25> */
[----:B------:R0:W-:Y:S01]  /*d150*/  @!P1 STG.E.U8 desc[UR52][R4.64+0x9], R3 ;  /* 0x0000090304009986 */ /* 0x0001e2000c101134 */
[----:B------:R-:W-:Y:S02]  /*d160*/  ISETP.LT.OR P1, PT, R28, 0x9, !P0 ;  /* 0x000000091c00780c */ /* 0x000fe40004721670 */
[----:B0-----:R-:W-:-:S11]  /*d170*/  PRMT R3, RZ, 0x7610, R3 ;  /* 0x00007610ff037816 */ /* 0x001fd60000000003 */
[----:B------:R-:W0:Y:S01]  /*d180*/  @!P1 LDC.64 R4, c[0x0][0x5c0] ;  /* 0x00017000ff049b82 */ /* 0x000e220000000a00 */
[----:B------:R-:W2:Y:S01]  /*d190*/  @!P1 LDG.E.U8 R3, desc[UR52][R8.64+0x8] ;  /* 0x0000083408039981 */ /* 0x000ea2000c1e1100 */
[----:B0-----:R-:W-:-:S04]  /*d1a0*/  @!P1 IADD3 R6, P2, P4, R24, UR8, R4 ;  /* 0x0000000818069c10 */ /* 0x001fc8000fc5e004 */
[----:B------:R-:W-:Y:S02]  /*d1b0*/  @!P1 IADD3.X R7, R30, UR7, R5, P2, P4 ;  /* 0x000000071e079c10 */ /* 0x000fe400097e8405 */
[----:B------:R-:W-:Y:S02]  /*d1c0*/  ISETP.LT.OR P4, PT, R28, 0xa, !P0 ;  /* 0x0000000a1c00780c */ /* 0x000fe40004781670 */
[----:B------:R-:W-:-:S04]  /*d1d0*/  LOP3.LUT R12, R12, 0xfffff7ff, RZ, 0xc0, !PT ;  /* 0xfffff7ff0c0c7812 */ /* 0x000fc800078ec0ff */
[----:B------:R-:W-:Y:S02]  /*d1e0*/  @P6 LOP3.LUT R12, R12, 0x800, RZ, 0xfc, !PT ;  /* 0x000008000c0c6812 */ /* 0x000fe400078efcff */
[----:B--2---:R-:W-:-:S04]  /*d1f0*/  LOP3.LUT R3, R3, 0xff, RZ, 0xc0, !PT ;  /* 0x000000ff03037812 */ /* 0x004fc800078ec0ff */
[----:B------:R-:W-:-:S05]  /*d200*/  F2FP.F16.E4M3.UNPACK_B R3, R3 ;  /* 0x00000003ff03723e */ /* 0x000fca00020006ff */
[----:B------:R-:W-:-:S05]  /*d210*/  HADD2.F32 R3, -RZ, R3.H0_H0 ;  /* 0x20000003ff037230 */ /* 0x000fca0000004100 */
[----:B------:R-:W-:-:S04]  /*d220*/  FMUL R3, R3, UR46 ;  /* 0x0000002e03037c20 */ /* 0x000fc80008400000 */
[----:B------:R-:W-:Y:S02]  /*d230*/  FFMA R34, R2, UR47, R3 ;  /* 0x0000002f02227c23 */ /* 0x000fe40008000003 */
[----:B------:R-:W0:Y:S03]  /*d240*/  @!P4 LDC.64 R2, c[0x0][0x5c0] ;  /* 0x00017000ff02cb82 */ /* 0x000e260000000a00 */
[----:B------:R-:W-:-:S05]  /*d250*/  F2FP.SATFINITE.E4M3.F32.PACK_AB_MERGE_C R34, RZ, R34, RZ ;  /* 0x00000022ff22723e */ /* 0x000fca00048070ff */
[----:B------:R1:W-:Y:S01]  /*d260*/  @!P1 STG.E.U8 desc[UR52][R6.64+0x8], R34 ;  /* 0x0000082206009986 */ /* 0x0003e2000c101134 */
[----:B------:R-:W-:Y:S02]  /*d270*/  ISETP.GE.AND P1, PT, R29, 0x81, PT ;  /* 0x000000811d00780c */ /* 0x000fe40003f26270 */
[----:B0-----:R-:W-:-:S04]  /*d280*/  @!P4 IADD3 R4, P2, P5, R24, UR8, R2 ;  /* 0x000000081804cc10 */ /* 0x001fc8000fd5e002 */
[----:B------:R-:W-:Y:S02]  /*d290*/  @!P4 IADD3.X R5, R30, UR7, R3, P2, P5 ;  /* 0x000000071e05cc10 */ /* 0x000fe400097ea403 */
[----:B------:R-:W-:-:S13]  /*d2a0*/  ISETP.LT.OR P2, PT, R28, 0x1, !P1 ;  /* 0x000000011c00780c */ /* 0x000fda0004f41670 */
[----:B------:R-:W1:Y:S02]  /*d2b0*/  @!P2 LDC.64 R2, c[0x0][0x5c0] ;  /* 0x00017000ff02ab82 */ /* 0x000e640000000a00 */
[--C-:B-1----:R-:W-:Y:S02]  /*d2c0*/  @!P2 IADD3 R6, P5, P6, R24, UR6, R2.reuse ;  /* 0x000000061806ac10 */ /* 0x102fe4000febe002 */
[----:B------:R-:W-:-:S06]  /*d2d0*/  PRMT R2, RZ, 0x7610, R2 ;  /* 0x00007610ff027816 */ /* 0x000fcc0000000002 */
[----:B------:R-:W2:Y:S01]  /*d2e0*/  @!P4 LDG.E.U8 R2, desc[UR52][R8.64+0x9] ;  /* 0x000009340802c981 */ /* 0x000ea2000c1e1100 */
[----:B------:R-:W-:Y:S02]  /*d2f0*/  @!P2 IADD3.X R7, R30, UR5, R3, P5, P6 ;  /* 0x000000051e07ac10 */ /* 0x000fe4000afec403 */
[----:B--2---:R-:W-:-:S04]  /*d300*/  LOP3.LUT R2, R2, 0xff, RZ, 0xc0, !PT ;  /* 0x000000ff02027812 */ /* 0x004fc800078ec0ff */
[----:B------:R-:W-:-:S05]  /*d310*/  F2FP.F16.E4M3.UNPACK_B R2, R2 ;  /* 0x00000002ff02723e */ /* 0x000fca00020006ff */
[----:B------:R-:W-:-:S05]  /*d320*/  HADD2.F32 R2, -RZ, R2.H0_H0 ;  /* 0x20000002ff027230 */ /* 0x000fca0000004100 */
[----:B------:R-:W-:-:S04]  /*d330*/  FMUL R2, R2, UR46 ;  /* 0x0000002e02027c20 */ /* 0x000fc80008400000 */
[----:B------:R-:W-:-:S05]  /*d340*/  FFMA R14, R14, UR47, R2 ;  /* 0x0000002f0e0e7c23 */ /* 0x000fca0008000002 */
[----:B------:R-:W-:-:S05]  /*d350*/  F2FP.SATFINITE.E4M3.F32.PACK_AB_MERGE_C R14, RZ, R14, RZ ;  /* 0x0000000eff0e723e */ /* 0x000fca00048070ff */
[----:B------:R0:W-:Y:S01]  /*d360*/  @!P4 STG.E.U8 desc[UR52][R4.64+0x9], R14 ;  /* 0x0000090e0400c986 */ /* 0x0001e2000c101134 */
[----:B------:R-:W-:-:S05]  /*d370*/  IADD3 R2, P4, R31, 0x80, RZ ;  /* 0x000000801f027810 */ /* 0x000fca0007f9e0ff */
[----:B0-----:R-:W-:-:S04]  /*d380*/  IMAD.X R4, RZ, RZ, R47, P4 ;  /* 0x000000ffff047224 */ /* 0x001fc800020e062f */
[----:B------:R-:W-:-:S04]  /*d390*/  IMAD R4, R4, UR12, RZ ;  /* 0x0000000c04047c24 */ /* 0x000fc8000f8e02ff */
[C---:B------:R-:W-:Y:S02]  /*d3a0*/  IMAD R4, R2.reuse, UR13, R4 ;  /* 0x0000000d02047c24 */ /* 0x040fe4000f8e0204 */
[----:B------:R-:W-:-:S03]  /*d3b0*/  IMAD.WIDE.U32 R2, R2, UR12, R32 ;  /* 0x0000000c02027c25 */ /* 0x000fc6000f8e0020 */
[----:B------:R-:W-:-:S04]  /*d3c0*/  IADD3 R2, P4, R2, UR14, RZ ;  /* 0x0000000e02027c10 */ /* 0x000fc8000ff9e0ff */
[--C-:B------:R-:W-:Y:S02]  /*d3d0*/  IADD3.X R3, R3, UR15, R4.reuse, P4, !PT ;  /* 0x0000000f03037c10 */ /* 0x100fe4000a7fe404 */
[----:B------:R-:W-:-:S06]  /*d3e0*/  PRMT R4, RZ, 0x7610, R4 ;  /* 0x00007610ff047816 */ /* 0x000fcc0000000004 */
[----:B------:R-:W2:Y:S01]  /*d3f0*/  @!P2 LDG.E.U8 R4, desc[UR52][R2.64] ;  /* 0x000000340204a981 */ /* 0x000ea2000c1e1100 */
[----:B------:R-:W-:Y:S02]  /*d400*/  ISETP.LT.OR P4, PT, R28, 0x2, !P1 ;  /* 0x000000021c00780c */ /* 0x000fe40004f81670 */
[----:B--2---:R-:W-:-:S04]  /*d410*/  LOP3.LUT R4, R4, 0xff, RZ, 0xc0, !PT ;  /* 0x000000ff04047812 */ /* 0x004fc800078ec0ff */
[----:B------:R-:W-:-:S05]  /*d420*/  F2FP.F16.E4M3.UNPACK_B R4, R4 ;  /* 0x00000004ff04723e */ /* 0x000fca00020006ff */
[----:B------:R-:W-:-:S05]  /*d430*/  HADD2.F32 R4, -RZ, R4.H0_H0 ;  /* 0x20000004ff047230 */ /* 0x000fca0000004100 */
[----:B------:R-:W-:-:S04]  /*d440*/  FMUL R4, R4, UR46 ;  /* 0x0000002e04047c20 */ /* 0x000fc80008400000 */
[----:B------:R-:W-:Y:S02]  /*d450*/  FFMA R15, R15, UR47, R4 ;  /* 0x0000002f0f0f7c23 */ /* 0x000fe40008000004 */
[----:B------:R-:W0:Y:S03]  /*d460*/  @!P4 LDC.64 R4, c[0x0][0x5c0] ;  /* 0x00017000ff04cb82 */ /* 0x000e260000000a00 */
[----:B------:R-:W-:-:S05]  /*d470*/  F2FP.SATFINITE.E4M3.F32.PACK_AB_MERGE_C R15, RZ, R15, RZ ;  /* 0x0000000fff0f723e */ /* 0x000fca00048070ff */
[----:B------:R1:W-:Y:S02]  /*d480*/  @!P2 STG.E.U8 desc[UR52][R6.64], R15 ;  /* 0x0000000f0600a986 */ /* 0x0003e4000c101134 */
[----:B-1----:R-:W-:-:S06]  /*d490*/  PRMT R6, RZ, 0x7610, R6 ;  /* 0x00007610ff067816 */ /* 0x002fcc0000000006 */
[----:B------:R-:W2:Y:S01]  /*d4a0*/  @!P4 LDG.E.U8 R6, desc[UR52][R2.64+0x1] ;  /* 0x000001340206c981 */ /* 0x000ea2000c1e1100 */
[----:B0-----:R-:W-:-:S04]  /*d4b0*/  @!P4 IADD3 R4, P5, P6, R24, UR6, R4 ;  /* 0x000000061804cc10 */ /* 0x001fc8000febe004 */
[----:B------:R-:W-:Y:S02]  /*d4c0*/  @!P4 IADD3.X R5, R30, UR5, R5, P5, P6 ;  /* 0x000000051e05cc10 */ /* 0x000fe4000afec405 */
[----:B------:R-:W-:-:S04]  /*d4d0*/  ISETP.GE.AND P0, PT, R29, 0x89, PT ;  /* 0x000000891d00780c */ /* 0x000fc80003f06270 */
[----:B------:R-:W-:Y:S01]  /*d4e0*/  ISETP.LT.OR P2, PT, R28, 0x1, !P0 ;  /* 0x000000011c00780c */ /* 0x000fe20004741670 */
[----:B------:R-:W-:-:S12]  /*d4f0*/  IMAD.U32 R14, RZ, RZ, UR8 ;  /* 0x00000008ff0e7e24 */ /* 0x000fd8000f8e00ff */
[----:B------:R-:W-:Y:S02]  /*d500*/  @!P2 IADD3 R14, P5, P6, R14, UR6, R24 ;  /* 0x000000060e0eac10 */ /* 0x000fe4000febe018 */
        /* <DEDUP_REMOVED lines=13> */
[----:B------:R-:W-:Y:S02]  /*d5e0*/  IADD3.X R5, R5, UR15, R6, P4, !PT ;  /* 0x0000000f05057c10 */ /* 0x000fe4000a7fe406 */
[----:B------:R-:W0:Y:S02]  /*d5f0*/  @!P2 LDC.64 R6, c[0x0][0x5c0] ;  /* 0x00017000ff06ab82 */ /* 0x000e240000000a00 */
[----:B0-----:R-:W-:Y:S02]  /*d600*/  @!P2 IADD3 R6, P4, R14, R6, RZ ;  /* 0x000000060e06a210 */ /* 0x001fe40007f9e0ff */
[----:B------:R-:W-:-:S06]  /*d610*/  PRMT R14, RZ, 0x7610, R14 ;  /* 0x00007610ff0e7816 */ /* 0x000fcc000000000e */
[----:B------:R-:W2:Y:S01]  /*d620*/  @!P2 LDG.E.U8 R14, desc[UR52][R4.64] ;  /* 0x00000034040ea981 */ /* 0x000ea2000c1e1100 */
[----:B------:R-:W-:-:S05]  /*d630*/  IMAD.U32 R15, RZ, RZ, UR7 ;  /* 0x00000007ff0f7e24 */ /* 0x000fca000f8e00ff */
[----:B------:R-:W-:-:S05]  /*d640*/  @!P2 IADD3.X R15, R15, UR5, R30, P5, P6 ;  /* 0x000000050f0fac10 */ /* 0x000fca000afec41e */
[----:B------:R-:W-:Y:S01]  /*d650*/  @!P2 IMAD.X R7, R15, 0x1, R7, P4 ;  /* 0x000000010f07a824 */ /* 0x000fe200020e0607 */
[----:B------:R-:W-:Y:S02]  /*d660*/  ISETP.LT.OR P4, PT, R28, 0x2, !P0 ;  /* 0x000000021c00780c */ /* 0x000fe40004781670 */
[----:B------:R-:W-:-:S04]  /*d670*/  LOP3.LUT R49, R49, 0xffffffdf, RZ, 0xc0, !PT ;  /* 0xffffffdf31317812 */ /* 0x000fc800078ec0ff */
[----:B------:R-:W-:Y:S02]  /*d680*/  @P1 LOP3.LUT R49, R49, 0x20, RZ, 0xfc, !PT ;  /* 0x0000002031311812 */ /* 0x000fe400078efcff */
[----:B------:R-:W-:Y:S01]  /*d690*/  ISETP.LT.OR P1, PT, R28, 0x12, !P3 ;  /* 0x000000121c00780c */ /* 0x000fe20005f21670 */
[----:B------:R-:W-:-:S12]  /*d6a0*/  IMAD.U32 R35, RZ, RZ, UR7 ;  /* 0x00000007ff237e24 */ /* 0x000fd8000f8e00ff */
        /* <DEDUP_REMOVED lines=9> */
[----:B------:R-:W-:-:S07]  /*d740*/  IMAD.U32 R14, RZ, RZ, UR8 ;  /* 0x00000008ff0e7e24 */ /* 0x000fce000f8e00ff */
[----:B------:R-:W1:Y:S01]  /*d750*/  @!P1 LDC.64 R6, c[0x0][0x5c0] ;  /* 0x00017000ff069b82 */ /* 0x000e620000000a00 */
[----:B------:R-:W-:-:S04]  /*d760*/  @!P4 IADD3 R14, P5, P6, R14, UR6, R24 ;  /* 0x000000060e0ecc10 */ /* 0x000fc8000febe018 */
[----:B------:R-:W-:Y:S02]  /*d770*/  @!P4 IADD3.X R35, R35, UR5, R30, P5, P6 ;  /* 0x000000052323cc10 */ /* 0x000fe4000afec41e */
[----:B0-----:R-:W-:Y:S01]  /*d780*/  @!P4 IADD3 R16, P2, R14, R16, RZ ;  /* 0x000000100e10c210 */ /* 0x001fe20007f5e0ff */
[----:B------:R-:W-:-:S04]  /*d790*/  @!P1 IMAD.MOV.U32 R14, RZ, RZ, R24 ;  /* 0x000000ffff0e9224 */ /* 0x000fc800078e0018 */
[----:B------:R-:W-:-:S03]  /*d7a0*/  @!P1 IMAD.WIDE.U32 R14, R10, 0x180, R14 ;  /* 0x000001800a0e9825 */ /* 0x000fc600078e000e */
[--C-:B-1----:R-:W-:Y:S02]  /*d7b0*/  @!P1 IADD3 R42, P5, P6, R14, UR8, R6.reuse ;  /* 0x000000080e2a9c10 */ /* 0x102fe4000febe006 */
[----:B------:R-:W-:-:S06]  /*d7c0*/  PRMT R6, RZ, 0x7610, R6 ;  /* 0x00007610ff067816 */ /* 0x000fcc0000000006 */
[----:B------:R-:W2:Y:S01]  /*d7d0*/  @!P4 LDG.E.U8 R6, desc[UR52][R4.64+0x1] ;  /* 0x000001340406c981 */ /* 0x000ea2000c1e1100 */
[----:B------:R-:W-:-:S04]  /*d7e0*/  @!P1 IMAD R34, R11, 0x180, RZ ;  /* 0x000001800b229824 */ /* 0x000fc800078e02ff */
[----:B------:R-:W-:-:S05]  /*d7f0*/  @!P1 IMAD.IADD R15, R15, 0x1, R34 ;  /* 0x000000010f0f9824 */ /* 0x000fca00078e0222 */
[----:B------:R-:W-:Y:S02]  /*d800*/  @!P1 IADD3.X R43, R15, UR7, R7, P5, P6 ;  /* 0x000000070f2b9c10 */ /* 0x000fe4000afec407 */
[----:B------:R-:W-:Y:S01]  /*d810*/  ISETP.LT.OR P6, PT, R28, 0x19, !P3 ;  /* 0x000000191c00780c */ /* 0x000fe20005fc1670 */
[----:B------:R-:W-:Y:S01]  /*d820*/  @!P4 IMAD.X R17, R35, 0x1, R17, P2 ;  /* 0x000000012311c824 */ /* 0x000fe200010e0611 */
[----:B------:R-:W-:-:S11]  /*d830*/  LOP3.LUT R12, R12, 0xfffffbff, RZ, 0xc0, !PT ;  /* 0xfffffbff0c0c7812 */ /* 0x000fd600078ec0ff */
[----:B------:R-:W-:Y:S02]  /*d840*/  @!P6 IMAD.MOV.U32 R14, RZ, RZ, R24 ;  /* 0x000000ffff0ee224 */ /* 0x000fe400078e0018 */
[----:B------:R-:W-:Y:S02]  /*d850*/  @!P6 IMAD.MOV.U32 R15, RZ, RZ, R30 ;  /* 0x000000ffff0fe224 */ /* 0x000fe400078e001e */
[----:B------:R-:W-:Y:S01]  /*d860*/  @!P6 IMAD.WIDE.U32 R14, R10, 0x180, R14 ;  /* 0x000001800a0ee825 */ /* 0x000fe200078e000e */
[----:B------:R-:W-:Y:S02]  /*d870*/  @P1 LOP3.LUT R12, R12, 0x400, RZ, 0xfc, !PT ;  /* 0x000004000c0c1812 */ /* 0x000fe400078efcff */
[----:B------:R-:W-:Y:S02]  /*d880*/  LOP3.LUT P1, RZ, R49, 0x20, RZ, 0xc0, !PT ;  /* 0x0000002031ff7812 */ /* 0x000fe4000782c0ff */
        /* <DEDUP_REMOVED lines=8> */
[----:B------:R-:W-:-:S04]  /*d910*/  @!P6 IMAD R16, R11, 0x180, RZ ;  /* 0x000001800b10e824 */ /* 0x000fc800078e02ff */
[----:B------:R-:W-:Y:S01]  /*d920*/  @!P6 IMAD.IADD R15, R15, 0x1, R16 ;  /* 0x000000010f0fe824 */ /* 0x000fe200078e0210 */
[----:B0-----:R-:W-:-:S04]  /*d930*/  @!P6 IADD3 R62, P2, P4, R14, UR8, R6 ;  /* 0x000000080e3eec10 */ /* 0x001fc8000fc5e006 */
[----:B------:R-:W-:Y:S02]  /*d940*/  @!P6 IADD3.X R63, R15, UR7, R7, P2, P4 ;  /* 0x000000070f3fec10 */ /* 0x000fe400097e8407 */
[----:B------:R-:W-:Y:S02]  /*d950*/  ISETP.LT.OR P2, PT, R28, 0x9, !P1 ;  /* 0x000000091c00780c */ /* 0x000fe40004f41670 */
[----:B------:R-:W-:-:S11]  /*d960*/  PRMT R6, RZ, 0x7610, R6 ;  /* 0x00007610ff067816 */ /* 0x000fd60000000006 */
[----:B------:R-:W2:Y:S01]  /*d970*/  @!P2 LDG.E.U8 R6, desc[UR52][R2.64+0x8] ;  /* 0x000008340206a981 */ /* 0x000ea2000c1e1100 */
[----:B------:R-:W-:Y:S02]  /*d980*/  PRMT R14, RZ, 0x7610, R14 ;  /* 0x00007610ff0e7816 */ /* 0x000fe4000000000e */
        /* <DEDUP_REMOVED lines=10> */
[----:B------:R-:W-:-:S13]  /*da30*/  ISETP.LT.OR P2, PT, R28, 0xa, !P1 ;  /* 0x0000000a1c00780c */ /* 0x000fda0004f41670 */
[----:B------:R-:W2:Y:S01]  /*da40*/  @!P2 LDG.E.U8 R14, desc[UR52][R2.64+0x9] ;  /* 0x00000934020ea981 */ /* 0x000ea2000c1e1100 */
[----:B0-----:R-:W0:Y:S02]  /*da50*/  @!P2 LDC.64 R6, c[0x0][0x5c0] ;  /* 0x00017000ff06ab82 */ /* 0x001e240000000a00 */
[----:B0-----:R-:W-:-:S04]  /*da60*/  @!P2 IADD3 R6, P4, P5, R24, UR6, R6 ;  /* 0x000000061806ac10 */ /* 0x001fc8000fd9e006 */
[----:B------:R-:W-:Y:S01]  /*da70*/  @!P2 IADD3.X R7, R30, UR5, R7, P4, P5 ;  /* 0x000000051e07ac10 */ /* 0x000fe2000a7ea407 */
[----:B------:R-:W-:Y:S01]  /*da80*/  IMAD.U32 R15, RZ, RZ, UR8 ;  /* 0x00000008ff0f7e24 */ /* 0x000fe2000f8e00ff */
[----:B--2---:R-:W-:-:S04]  /*da90*/  LOP3.LUT R14, R14, 0xff, RZ, 0xc0, !PT ;  /* 0x000000ff0e0e7812 */ /* 0x004fc800078ec0ff */
[----:B------:R-:W-:-:S05]  /*daa0*/  F2FP.F16.E4M3.UNPACK_B R14, R14 ;  /* 0x0000000eff0e723e */ /* 0x000fca00020006ff */
[----:B------:R-:W-:-:S05]  /*dab0*/  HADD2.F32 R14, -RZ, R14.H0_H0 ;  /* 0x2000000eff0e7230 */ /* 0x000fca0000004100 */
[----:B------:R-:W-:-:S04]  /*dac0*/  FMUL R14, R14, UR46 ;  /* 0x0000002e0e0e7c20 */ /* 0x000fc80008400000 */
[----:B------:R-:W-:-:S05]  /*dad0*/  FFMA R14, R20, UR47, R14 ;  /* 0x0000002f140e7c23 */ /* 0x000fca000800000e */
[----:B------:R-:W-:-:S05]  /*dae0*/  F2FP.SATFINITE.E4M3.F32.PACK_AB_MERGE_C R14, RZ, R14, RZ ;  /* 0x0000000eff0e723e */ /* 0x000fca00048070ff */
[----:B------:R0:W-:Y:S01]  /*daf0*/  @!P2 STG.E.U8 desc[UR52][R6.64+0x9], R14 ;  /* 0x0000090e0600a986 */ /* 0x0001e2000c101134 */
[----:B------:R-:W-:-:S13]  /*db00*/  ISETP.LT.OR P2, PT, R28, 0x9, !P0 ;  /* 0x000000091c00780c */ /* 0x000fda0004741670 */
[----:B0-----:R-:W0:Y:S01]  /*db10*/  @!P2 LDC.64 R6, c[0x0][0x5c0] ;  /* 0x00017000ff06ab82 */ /* 0x001e220000000a00 */
[----:B------:R-:W-:Y:S01]  /*db20*/  IMAD.U32 R14, RZ, RZ, UR7 ;  /* 0x00000007ff0e7e24 */ /* 0x000fe2000f8e00ff */
[----:B------:R-:W-:-:S04]  /*db30*/  @!P2 IADD3 R15, P4, P5, R15, UR6, R24 ;  /* 0x000000060f0fac10 */ /* 0x000fc8000fd9e018 */
[----:B------:R-:W-:Y:S02]  /*db40*/  @!P2 IADD3.X R14, R14, UR5, R30, P4, P5 ;  /* 0x000000050e0eac10 */ /* 0x000fe4000a7ea41e */
[----:B0-----:R-:W-:-:S05]  /*db50*/  @!P2 IADD3 R6, P4, R15, R6, RZ ;  /* 0x000000060f06a210 */ /* 0x001fca0007f9e0ff */
[----:B------:R-:W-:Y:S01]  /*db60*/  @!P2 IMAD.X R7, R14, 0x1, R7, P4 ;  /* 0x000000010e07a824 */ /* 0x000fe200020e0607 */
[----:B------:R-:W-:-:S06]  /*db70*/  PRMT R14, RZ, 0x7610, R14 ;  /* 0x00007610ff0e7816 */ /* 0x000fcc000000000e */
[----:B------:R-:W2:Y:S01]  /*db80*/  @!P2 LDG.E.U8 R14, desc[UR52][R4.64+0x8] ;  /* 0x00000834040ea981 */ /* 0x000ea2000c1e1100 */
[----:B------:R-:W-:-:S04]  /*db90*/  LOP3.LUT R49, R49, 0xfffffff7, RZ, 0xc0, !PT ;  /* 0xfffffff731317812 */ /* 0x000fc800078ec0ff */
[----:B------:R-:W-:Y:S02]  /*dba0*/  @P1 LOP3.LUT R49, R49, 0x8, RZ, 0xfc, !PT ;  /* 0x0000000831311812 */ /* 0x000fe400078efcff */
[----:B------:R-:W-:Y:S02]  /*dbb0*/  ISETP.GE.AND P1, PT, R29, 0x101, PT ;  /* 0x000001011d00780c */ /* 0x000fe40003f26270 */
[----:B------:R-:W-:Y:S01]  /*dbc0*/  ISETP.LT.OR P4, PT, R28, 0xa, !P0 ;  /* 0x0000000a1c00780c */ /* 0x000fe20004781670 */
[----:B------:R-:W-:Y:S01]  /*dbd0*/  IMAD.U32 R16, RZ, RZ, UR8 ;  /* 0x00000008ff107e24 */ /* 0x000fe2000f8e00ff */
[----:B------:R-:W-:Y:S01]  /*dbe0*/  LOP3.LUT R12, R12, 0xffffefff, RZ, 0xc0, !PT ;  /* 0xffffefff0c0c7812 */ /* 0x000fe200078ec0ff */
[----:B------:R-:W-:-:S03]  /*dbf0*/  IMAD.U32 R18, RZ, RZ, UR7 ;  /* 0x00000007ff127e24 */ /* 0x000fc6000f8e00ff */
[----:B------:R-:W-:-:S07]  /*dc00*/  @P6 LOP3.LUT R12, R12, 0x1000, RZ, 0xfc, !PT ;  /* 0x000010000c0c6812 */ /* 0x000fce00078efcff */
[----:B------:R-:W-:-:S04]  /*dc10*/  @!P4 IADD3 R16, P5, P6, R16, UR6, R24 ;  /* 0x000000061010cc10 */ /* 0x000fc8000febe018 */
[----:B------:R-:W-:Y:S02]  /*dc20*/  @!P4 IADD3.X R18, R18, UR5, R30, P5, P6 ;  /* 0x000000051212cc10 */ /* 0x000fe4000afec41e */
        /* <DEDUP_REMOVED lines=8> */
[----:B------:R-:W-:-:S13]  /*dcb0*/  ISETP.LT.OR P2, PT, R28, 0x1, !P1 ;  /* 0x000000011c00780c */ /* 0x000fda0004f41670 */
[----:B-1----:R-:W1:Y:S01]  /*dcc0*/  @!P2 LDC.64 R6, c[0x0][0x5c0] ;  /* 0x00017000ff06ab82 */ /* 0x002e620000000a00 */
[----:B0-----:R-:W-:Y:S02]  /*dcd0*/  @!P4 IADD3 R14, P5, R16, R14, RZ ;  /* 0x0000000e100ec210 */ /* 0x001fe40007fbe0ff */
[--C-:B-1----:R-:W-:Y:S02]  /*dce0*/  @!P2 IADD3 R16, P0, P6, R24, UR11, R6.reuse ;  /* 0x0000000b1810ac10 */ /* 0x102fe4000fe1e006 */
[----:B------:R-:W-:-:S06]  /*dcf0*/  PRMT R6, RZ, 0x7610, R6 ;  /* 0x00007610ff067816 */ /* 0x000fcc0000000006 */
[----:B------:R-:W2:Y:S01]  /*dd00*/  @!P4 LDG.E.U8 R6, desc[UR52][R4.64+0x9] ;  /* 0x000009340406c981 */ /* 0x000ea2000c1e1100 */
[----:B------:R-:W-:Y:S01]  /*dd10*/  @!P4 IMAD.X R15, R18, 0x1, R15, P5 ;  /* 0x00000001120fc824 */ /* 0x000fe200028e060f */
[----:B------:R-:W-:Y:S02]  /*dd20*/  @!P2 IADD3.X R17, R30, UR9, R7, P0, P6 ;  /* 0x000000091e11ac10 */ /* 0x000fe400087ec407 */
        /* <DEDUP_REMOVED lines=57> */
[----:B------:R-:W-:-:S05]  /*e0c0*/  ISETP.LT.OR P1, PT, R28, 0x1a, !P3 ;  /* 0x0000001a1c00780c */ /* 0x000fca0005f21670 */
[----:B------:R-:W0:Y:S01]  /*e0d0*/  @!P4 LDC.64 R20, c[0x0][0x5c0] ;  /* 0x00017000ff14cb82 */ /* 0x000e220000000a00 */
[----:B------:R-:W-:-:S07]  /*e0e0*/  IMAD.U32 R23, RZ, RZ, UR7 ;  /* 0x00000007ff177e24 */ /* 0x000fce000f8e00ff */
[----:B------:R-:W-:Y:S01]  /*e0f0*/  @!P1 IMAD.MOV.U32 R19, RZ, RZ, R30 ;  /* 0x000000ffff139224 */ /* 0x000fe200078e001e */
[----:B--2---:R-:W-:-:S04]  /*e100*/  LOP3.LUT R18, R18, 0xff, RZ, 0xc0, !PT ;  /* 0x000000ff12127812 */ /* 0x004fc800078ec0ff */
[----:B------:R-:W-:-:S05]  /*e110*/  F2FP.F16.E4M3.UNPACK_B R18, R18 ;  /* 0x00000012ff12723e */ /* 0x000fca00020006ff */
[----:B------:R-:W-:-:S05]  /*e120*/  HADD2.F32 R18, -RZ, R18.H0_H0 ;  /* 0x20000012ff127230 */ /* 0x000fca0000004100 */
[----:B------:R-:W-:-:S04]  /*e130*/  FMUL R18, R18, UR46 ;  /* 0x0000002e12127c20 */ /* 0x000fc80008400000 */
[----:B------:R-:W-:-:S05]  /*e140*/  FFMA R233, R233, UR47, R18 ;  /* 0x0000002fe9e97c23 */ /* 0x000fca0008000012 */
[----:B------:R-:W-:-:S05]  /*e150*/  F2FP.SATFINITE.E4M3.F32.PACK_AB_MERGE_C R233, RZ, R233, RZ ;  /* 0x000000e9ffe9723e */ /* 0x000fca00048070ff */
[----:B------:R1:W-:Y:S01]  /*e160*/  @!P2 STG.E.U8 desc[UR52][R16.64], R233 ;  /* 0x000000e91000a986 */ /* 0x0003e2000c101134 */
[----:B------:R-:W-:Y:S01]  /*e170*/  IMAD.U32 R18, RZ, RZ, UR8 ;  /* 0x00000008ff127e24 */ /* 0x000fe2000f8e00ff */
[----:B-1----:R-:W1:Y:S04]  /*e180*/  @!P1 LDC.64 R16, c[0x0][0x5c0] ;  /* 0x00017000ff109b82 */ /* 0x002e680000000a00 */
[----:B------:R-:W-:-:S04]  /*e190*/  @!P4 IADD3 R18, P5, P6, R18, UR11, R24 ;  /* 0x0000000b1212cc10 */ /* 0x000fc8000febe018 */
[----:B0-----:R-:W-:Y:S01]  /*e1a0*/  @!P4 IADD3 R20, P2, R18, R20, RZ ;  /* 0x000000141214c210 */ /* 0x001fe20007f5e0ff */
[----:B------:R-:W-:-:S04]  /*e1b0*/  @!P1 IMAD.MOV.U32 R18, RZ, RZ, R24 ;  /* 0x000000ffff129224 */ /* 0x000fc800078e0018 */
[----:B------:R-:W-:Y:S01]  /*e1c0*/  @!P1 IMAD.WIDE.U32 R18, R10, 0x180, R18 ;  /* 0x000001800a129825 */ /* 0x000fe200078e0012 */
[----:B------:R-:W-:Y:S02]  /*e1d0*/  @!P4 IADD3.X R23, R23, UR9, R30, P5, P6 ;  /* 0x000000091717cc10 */ /* 0x000fe4000afec41e */
[--C-:B-1----:R-:W-:Y:S02]  /*e1e0*/  @!P1 IADD3 R56, P5, P6, R18, UR8, R16.reuse ;  /* 0x0000000812389c10 */ /* 0x102fe4000febe010 */
[----:B------:R-:W-:-:S06]  /*e1f0*/  PRMT R16, RZ, 0x7610, R16 ;  /* 0x00007610ff107816 */ /* 0x000fcc0000000010 */
[----:B------:R-:W2:Y:S01]  /*e200*/  @!P4 LDG.E.U8 R16, desc[UR52][R14.64+0x1] ;  /* 0x000001340e10c981 */ /* 0x000ea2000c1e1100 */
[----:B------:R-:W-:Y:S01]  /*e210*/  ISETP.LT.OR P3, PT, R28, 0x21, !P3 ;  /* 0x000000211c00780c */ /* 0x000fe20005f61670 */
[----:B------:R-:W-:Y:S02]  /*e220*/  @!P1 IMAD R22, R11, 0x180, RZ ;  /* 0x000001800b169824 */ /* 0x000fe400078e02ff */
[----:B------:R-:W-:Y:S02]  /*e230*/  @!P4 IMAD.X R21, R23, 0x1, R21, P2 ;  /* 0x000000011715c824 */ /* 0x000fe400010e0615 */
[----:B------:R-:W-:-:S05]  /*e240*/  @!P1 IMAD.IADD R19, R19, 0x1, R22 ;  /* 0x0000000113139824 */ /* 0x000fca00078e0216 */
[----:B------:R-:W-:-:S03]  /*e250*/  @!P1 IADD3.X R57, R19, UR7, R17, P5, P6 ;  /* 0x0000000713399c10 */ /* 0x000fc6000afec411 */
[----:B------:R-:W-:Y:S02]  /*e260*/  @!P3 IMAD.MOV.U32 R18, RZ, RZ, R24 ;  /* 0x000000ffff12b224 */ /* 0x000fe400078e0018 */
[----:B------:R-:W-:Y:S01]  /*e270*/  @!P3 IMAD.MOV.U32 R19, RZ, RZ, R30 ;  /* 0x000000ffff13b224 */ /* 0x000fe200078e001e */
[----:B------:R-:W-:Y:S01]  /*e280*/  LOP3.LUT R12, R12, 0xffffff7f, RZ, 0xc0, !PT ;  /* 0xffffff7f0c0c7812 */ /* 0x000fe200078ec0ff */
[----:B------:R-:W-:-:S03]  /*e290*/  @!P3 IMAD.WIDE.U32 R18, R10, 0x180, R18 ;  /* 0x000001800a12b825 */ /* 0x000fc600078e0012 */
        /* <DEDUP_REMOVED lines=61> */
[----:B------:R-:W-:-:S05]  /*e670*/  IMAD.U32 R18, RZ, RZ, UR7 ;  /* 0x00000007ff127e24 */ /* 0x000fca000f8e00ff */
[----:B------:R-:W-:Y:S02]  /*e680*/  @!P4 IADD3.X R18, R18, UR9, R30, P5, P6 ;  /* 0x000000091212cc10 */ /* 0x000fe4000afec41e */
[----:B0-----:R-:W-:-:S05]  /*e690*/  @!P4 IADD3 R16, P2, R19, R16, RZ ;  /* 0x000000101310c210 */ /* 0x001fca0007f5e0ff */
[----:B------:R-:W-:Y:S01]  /*e6a0*/  @!P4 IMAD.X R17, R18, 0x1, R17, P2 ;  /* 0x000000011211c824 */ /* 0x000fe200010e0611 */
[----:B------:R-:W-:-:S06]  /*e6b0*/  PRMT R18, RZ, 0x7610, R18 ;  /* 0x00007610ff127816 */ /* 0x000fcc0000000012 */
[----:B------:R-:W2:Y:S01]  /*e6c0*/  @!P4 LDG.E.U8 R18, desc[UR52][R14.64+0x9] ;  /* 0x000009340e12c981 */ /* 0x000ea2000c1e1100 */
[----:B------:R-:W-:-:S04]  /*e6d0*/  ISETP.GE.AND P0, PT, R29, 0x181, PT ;  /* 0x000001811d00780c */ /* 0x000fc80003f06270 */
[----:B------:R-:W-:-:S13]  /*e6e0*/  ISETP.LT.OR P2, PT, R28, 0x1, !P0 ;  /* 0x000000011c00780c */ /* 0x000fda0004741670 */
[----:B------:R-:W-:Y:S02]  /*e6f0*/  @!P2 IMAD.MOV.U32 R19, RZ, RZ, R30 ;  /* 0x000000ffff13a224 */ /* 0x000fe400078e001e */
[----:B------:R-:W-:Y:S01]  /*e700*/  @!P2 IMAD R20, R11, 0x180, RZ ;  /* 0x000001800b14a824 */ /* 0x000fe200078e02ff */
[----:B--2---:R-:W-:-:S04]  /*e710*/  LOP3.LUT R18, R18, 0xff, RZ, 0xc0, !PT ;  /* 0x000000ff12127812 */ /* 0x004fc800078ec0ff */
[----:B------:R-:W-:-:S05]  /*e720*/  F2FP.F16.E4M3.UNPACK_B R18, R18 ;  /* 0x00000012ff12723e */ /* 0x000fca00020006ff */
[----:B------:R-:W-:-:S05]  /*e730*/  HADD2.F32 R18, -RZ, R18.H0_H0 ;  /* 0x20000012ff127230 */ /* 0x000fca0000004100 */
[----:B------:R-:W-:-:S04]  /*e740*/  FMUL R18, R18, UR46 ;  /* 0x0000002e12127c20 */ /* 0x000fc80008400000 */
[----:B------:R-:W-:Y:S01]  /*e750*/  FFMA R18, R48, UR47, R18 ;  /* 0x0000002f30127c23 */ /* 0x000fe20008000012 */
[----:B------:R-:W-:Y:S01]  /*e760*/  ISETP.GE.AND P6, PT, R29, 0x189, PT ;  /* 0x000001891d00780c */ /* 0x000fe20003fc6270 */
[----:B------:R-:W2:Y:S03]  /*e770*/  LDL.LU R48, [R1+0x48] ;  /* 0x0000480001307983 */ /* 0x000ea60000300800 */
[----:B------:R-:W-:-:S05]  /*e780*/  F2FP.SATFINITE.E4M3.F32.PACK_AB_MERGE_C R18, RZ, R18, RZ ;  /* 0x00000012ff12723e */ /* 0x000fca00048070ff */
[----:B------:R0:W-:Y:S02]  /*e790*/  @!P4 STG.E.U8 desc[UR52][R16.64+0x9], R18 ;  /* 0x000009121000c986 */ /* 0x0001e4000c101134 */
[----:B0-----:R-:W0:Y:S01]  /*e7a0*/  @!P2 LDC.64 R16, c[0x0][0x5c0] ;  /* 0x00017000ff10ab82 */ /* 0x001e220000000a00 */
[----:B------:R-:W-:-:S04]  /*e7b0*/  @!P2 IMAD.MOV.U32 R18, RZ, RZ, R24 ;  /* 0x000000ffff12a224 */ /* 0x000fc800078e0018 */
[----:B------:R-:W-:-:S03]  /*e7c0*/  @!P2 IMAD.WIDE.U32 R18, R10, 0x180, R18 ;  /* 0x000001800a12a825 */ /* 0x000fc600078e0012 */
[----:B0-----:R-:W-:-:S04]  /*e7d0*/  @!P2 IADD3 R18, P4, R18, R16, RZ ;  /* 0x000000101212a210 */ /* 0x001fc80007f9e0ff */
[----:B------:R-:W-:Y:S02]  /*e7e0*/  @!P2 IADD3.X R19, R17, R19, R20, P4, !PT ;  /* 0x000000131113a210 */ /* 0x000fe400027fe414 */
[----:B------:R-:W-:-:S05]  /*e7f0*/  IADD3 R16, P4, R31, 0x180, RZ ;  /* 0x000001801f107810 */ /* 0x000fca0007f9e0ff */
[----:B------:R-:W-:-:S04]  /*e800*/  IMAD.X R20, RZ, RZ, R47, P4 ;  /* 0x000000ffff147224 */ /* 0x000fc800020e062f */
[----:B------:R-:W-:-:S04]  /*e810*/  IMAD R20, R20, UR12, RZ ;  /* 0x0000000c14147c24 */ /* 0x000fc8000f8e02ff */
[C---:B------:R-:W-:Y:S02]  /*e820*/  IMAD R20, R16.reuse, UR13, R20 ;  /* 0x0000000d10147c24 */ /* 0x040fe4000f8e0214 */
[----:B------:R-:W-:-:S03]  /*e830*/  IMAD.WIDE.U32 R16, R16, UR12, R32 ;  /* 0x0000000c10107c25 */ /* 0x000fc6000f8e0020 */
[----:B------:R-:W-:-:S04]  /*e840*/  IADD3 R16, P4, R16, UR14, RZ ;  /* 0x0000000e10107c10 */ /* 0x000fc8000ff9e0ff */
[--C-:B------:R-:W-:Y:S02]  /*e850*/  IADD3.X R17, R17, UR15, R20.reuse, P4, !PT ;  /* 0x0000000f11117c10 */ /* 0x100fe4000a7fe414 */
[----:B------:R-:W-:-:S06]  /*e860*/  PRMT R20, RZ, 0x7610, R20 ;  /* 0x00007610ff147816 */ /* 0x000fcc0000000014 */
[----:B------:R-:W3:Y:S01]  /*e870*/  @!P2 LDG.E.U8 R20, desc[UR52][R16.64] ;  /* 0x000000341014a981 */ /* 0x000ee2000c1e1100 */
[----:B------:R-:W-:Y:S02]  /*e880*/  ISETP.LT.OR P1, PT, R28, 0x22, !P6 ;  /* 0x000000221c00780c */ /* 0x000fe40007721670 */
[----:B---3--:R-:W-:-:S04]  /*e890*/  LOP3.LUT R20, R20, 0xff, RZ, 0xc0, !PT ;  /* 0x000000ff14147812 */ /* 0x008fc800078ec0ff */
[----:B------:R-:W-:-:S05]  /*e8a0*/  F2FP.F16.E4M3.UNPACK_B R20, R20 ;  /* 0x00000014ff14723e */ /* 0x000fca00020006ff */
[----:B------:R-:W-:-:S05]  /*e8b0*/  HADD2.F32 R20, -RZ, R20.H0_H0 ;  /* 0x20000014ff147230 */ /* 0x000fca0000004100 */
[----:B------:R-:W-:-:S04]  /*e8c0*/  FMUL R20, R20, UR46 ;  /* 0x0000002e14147c20 */ /* 0x000fc80008400000 */
[----:B----4-:R-:W-:Y:S01]  /*e8d0*/  FFMA R20, R50, UR47, R20 ;  /* 0x0000002f32147c23 */ /* 0x010fe20008000014 */
[----:B------:R-:W-:Y:S01]  /*e8e0*/  LOP3.LUT R12, R12, 0xffbfffff, RZ, 0xc0, !PT ;  /* 0xffbfffff0c0c7812 */ /* 0x000fe200078ec0ff */
[----:B------:R-:W-:Y:S01]  /*e8f0*/  @!P1 IMAD R34, R11, 0x180, RZ ;  /* 0x000001800b229824 */ /* 0x000fe200078e02ff */
[----:B------:R-:W3:Y:S02]  /*e900*/  LDL.LU R50, [R1+0x4c] ;  /* 0x00004c0001327983 */ /* 0x000ee40000300800 */
[----:B------:R-:W-:-:S05]  /*e910*/  F2FP.SATFINITE.E4M3.F32.PACK_AB_MERGE_C R20, RZ, R20, RZ ;  /* 0x00000014ff14723e */ /* 0x000fca00048070ff */
[----:B------:R0:W-:Y:S01]  /*e920*/  @!P2 STG.E.U8 desc[UR52][R18.64], R20 ;  /* 0x000000141200a986 */ /* 0x0001e2000c101134 */
[----:B------:R-:W-:-:S13]  /*e930*/  ISETP.LT.OR P2, PT, R28, 0x2, !P0 ;  /* 0x000000021c00780c */ /* 0x000fda0004741670 */
[----:B0-----:R-:W0:Y:S01]  /*e940*/  @!P2 LDC.64 R18, c[0x0][0x5c0] ;  /* 0x00017000ff12ab82 */ /* 0x001e220000000a00 */
[----:B------:R-:W-:Y:S02]  /*e950*/  @!P2 IMAD.MOV.U32 R20, RZ, RZ, R24 ;  /* 0x000000ffff14a224 */ /* 0x000fe400078e0018 */
[----:B------:R-:W-:Y:S02]  /*e960*/  @!P2 IMAD.MOV.U32 R21, RZ, RZ, R30 ;  /* 0x000000ffff15a224 */ /* 0x000fe400078e001e */
[----:B------:R-:W-:-:S04]  /*e970*/  @!P2 IMAD.WIDE.U32 R20, R10, 0x180, R20 ;  /* 0x000001800a14a825 */ /* 0x000fc800078e0014 */
[----:B------:R-:W-:Y:S01]  /*e980*/  @!P2 IMAD R23, R11, 0x180, RZ ;  /* 0x000001800b17a824 */ /* 0x000fe200078e02ff */
[----:B0-----:R-:W-:-:S04]  /*e990*/  @!P2 IADD3 R22, P4, R20, R18, RZ ;  /* 0x000000121416a210 */ /* 0x001fc80007f9e0ff */
[----:B------:R-:W-:Y:S02]  /*e9a0*/  @!P2 IADD3.X R23, R19, R21, R23, P4, !PT ;  /* 0x000000151317a210 */ /* 0x000fe400027fe417 */
[----:B------:R-:W0:Y:S01]  /*e9b0*/  @!P1 LDC.64 R18, c[0x0][0x5c0] ;  /* 0x00017000ff129b82 */ /* 0x000e220000000a00 */
[----:B------:R-:W-:Y:S02]  /*e9c0*/  @!P1 IMAD.MOV.U32 R20, RZ, RZ, R24 ;  /* 0x000000ffff149224 */ /* 0x000fe400078e0018 */
[----:B------:R-:W-:Y:S02]  /*e9d0*/  @!P1 IMAD.MOV.U32 R21, RZ, RZ, R30 ;  /* 0x000000ffff159224 */ /* 0x000fe400078e001e */
[----:B------:R-:W-:-:S03]  /*e9e0*/  @!P1 IMAD.WIDE.U32 R20, R10, 0x180, R20 ;  /* 0x000001800a149825 */ /* 0x000fc600078e0014 */
[--C-:B0-----:R-:W-:Y:S02]  /*e9f0*/  @!P1 IADD3 R58, P4, P5, R20, UR8, R18.reuse ;  /* 0x00000008143a9c10 */ /* 0x101fe4000fd9e012 */
[----:B------:R-:W-:-:S06]  /*ea00*/  PRMT R18, RZ, 0x7610, R18 ;  /* 0x00007610ff127816 */ /* 0x000fcc0000000012 */
[----:B------:R-:W4:Y:S01]  /*ea10*/  @!P2 LDG.E.U8 R18, desc[UR52][R16.64+0x1] ;  /* 0x000001341012a981 */ /* 0x000f22000c1e1100 */
[----:B------:R-:W-:Y:S01]  /*ea20*/  @P3 LOP3.LUT R12, R12, 0x400000, RZ, 0xfc, !PT ;  /* 0x004000000c0c3812 */ /* 0x000fe200078efcff */
[----:B------:R-:W-:-:S03]  /*ea30*/  @!P1 IMAD.IADD R21, R21, 0x1, R34 ;  /* 0x0000000115159824 */ /* 0x000fc600078e0222 */
[----:B------:R-:W-:Y:S02]  /*ea40*/  LOP3.LUT R12, R12, 0xffff7fff, RZ, 0xc0, !PT ;  /* 0xffff7fff0c0c7812 */ /* 0x000fe400078ec0ff */
[----:B------:R-:W-:Y:S02]  /*ea50*/  @!P1 IADD3.X R59, R21, UR7, R19, P4, P5 ;  /* 0x00000007153b9c10 */ /* 0x000fe4000a7ea413 */
[----:B------:R-:W-:Y:S02]  /*ea60*/  @P1 LOP3.LUT R12, R12, 0x8000, RZ, 0xfc, !PT ;  /* 0x000080000c0c1812 */ /* 0x000fe400078efcff */
[----:B------:R-:W-:Y:S02]  /*ea70*/  ISETP.LT.OR P1, PT, R28, 0x29, !P6 ;  /* 0x000000291c00780c */ /* 0x000fe40007721670 */
[----:B------:R-:W-:-:S11]  /*ea80*/  LOP3.LUT R12, R12, 0xffdfffff, RZ, 0xc0, !PT ;  /* 0xffdfffff0c0c7812 */ /* 0x000fd600078ec0ff */
[----:B------:R-:W-:Y:S02]  /*ea90*/  @!P1 IMAD.MOV.U32 R20, RZ, RZ, R24 ;  /* 0x000000ffff149224 */ /* 0x000fe400078e0018 */
[----:B------:R-:W-:Y:S02]  /*eaa0*/  @!P1 IMAD.MOV.U32 R21, RZ, RZ, R30 ;  /* 0x000000ffff159224 */ /* 0x000fe400078e001e */
[----:B------:R-:W-:Y:S02]  /*eab0*/  @!P1 IMAD R35, R11, 0x180, RZ ;  /* 0x000001800b239824 */ /* 0x000fe400078e02ff */
[----:B------:R-:W-:-:S04]  /*eac0*/  @!P1 IMAD.WIDE.U32 R20, R10, 0x180, R20 ;  /* 0x000001800a149825 */ /* 0x000fc800078e0014 */
[----:B------:R-:W-:Y:S01]  /*ead0*/  @!P1 IMAD.IADD R35, R21, 0x1, R35 ;  /* 0x0000000115239824 */ /* 0x000fe200078e0223 */
[----:B------:R-:W-:Y:S02]  /*eae0*/  @P1 LOP3.LUT R12, R12, 0x200000, RZ, 0xfc, !PT ;  /* 0x002000000c0c1812 */ /* 0x000fe400078efcff */
[----:B----4-:R-:W-:-:S04]  /*eaf0*/  LOP3.LUT R18, R18, 0xff, RZ, 0xc0, !PT ;  /* 0x000000ff12127812 */ /* 0x010fc800078ec0ff */
[----:B------:R-:W-:-:S05]  /*eb00*/  F2FP.F16.E4M3.UNPACK_B R18, R18 ;  /* 0x00000012ff12723e */ /* 0x000fca00020006ff */
[----:B------:R-:W-:-:S05]  /*eb10*/  HADD2.F32 R18, -RZ, R18.H0_H0 ;  /* 0x20000012ff127230 */ /* 0x000fca0000004100 */
[----:B------:R-:W-:Y:S02]  /*eb20*/  FMUL R34, R18, UR46 ;  /* 0x0000002e12227c20 */ /* 0x000fe40008400000 */
[----:B------:R-:W0:Y:S02]  /*eb30*/  @!P1 LDC.64 R18, c[0x0][0x5c0] ;  /* 0x00017000ff129b82 */ /* 0x000e240000000a00 */
[----:B0-----:R-:W-:-:S04]  /*eb40*/  @!P1 IADD3 R128, P4, P5, R20, UR8, R18 ;  /* 0x0000000814809c10 */ /* 0x001fc8000fd9e012 */
[----:B------:R-:W-:Y:S02]  /*eb50*/  @!P1 IADD3.X R129, R35, UR7, R19, P4, P5 ;  /* 0x0000000723819c10 */ /* 0x000fe4000a7ea413 */
[----:B------:R-:W-:Y:S01]  /*eb60*/  ISETP.LT.OR P1, PT, R28, 0x2a, !P6 ;  /* 0x0000002a1c00780c */ /* 0x000fe20007721670 */
[----:B--2---:R-:W-:Y:S01]  /*eb70*/  FFMA R34, R48, UR47, R34 ;  /* 0x0000002f30227c23 */ /* 0x004fe20008000022 */
[----:B------:R-:W-:Y:S01]  /*eb80*/  LOP3.LUT P5, RZ, R12, 0x4, RZ, 0xc0, !PT ;  /* 0x000000040cff7812 */ /* 0x000fe200078ac0ff */
[----:B------:R-:W2:Y:S10]  /*eb90*/  LDL.LU R48, [R1+0x50] ;  /* 0x0000500001307983 */ /* 0x000eb40000300800 */
[----:B------:R-:W0:Y:S01]  /*eba0*/  @!P1 LDC.64 R18, c[0x0][0x5c0] ;  /* 0x00017000ff129b82 */ /* 0x000e220000000a00 */
[----:B------:R-:W-:Y:S01]  /*ebb0*/  F2FP.SATFINITE.E4M3.F32.PACK_AB_MERGE_C R34, RZ, R34, RZ ;  /* 0x00000022ff22723e */ /* 0x000fe200048070ff */
[----:B------:R-:W-:-:S02]  /*ebc0*/  @!P1 IMAD.MOV.U32 R20, RZ, RZ, R24 ;  /* 0x000000ffff149224 */ /* 0x000fc400078e0018 */
[----:B------:R-:W-:Y:S02]  /*ebd0*/  @!P1 IMAD.MOV.U32 R21, RZ, RZ, R30 ;  /* 0x000000ffff159224 */ /* 0x000fe400078e001e */
[----:B------:R1:W-:Y:S01]  /*ebe0*/  @!P2 STG.E.U8 desc[UR52][R22.64+0x1], R34 ;  /* 0x000001221600a986 */ /* 0x0003e2000c101134 */
[----:B------:R-:W-:Y:S01]  /*ebf0*/  @!P1 IMAD.WIDE.U32 R20, R10, 0x180, R20 ;  /* 0x000001800a149825 */ /* 0x000fe200078e0014 */
[----:B------:R-:W-:-:S03]  /*ec00*/  LOP3.LUT R12, R12, 0xfffeffff, RZ, 0xc0, !PT ;  /* 0xfffeffff0c0c7812 */ /* 0x000fc600078ec0ff */
[----:B-1----:R-:W-:-:S04]  /*ec10*/  @!P1 IMAD R22, R11, 0x180, RZ ;  /* 0x000001800b169824 */ /* 0x002fc800078e02ff */
[----:B------:R-:W-:Y:S01]  /*ec20*/  @!P1 IMAD.IADD R21, R21, 0x1, R22 ;  /* 0x0000000115159824 */ /* 0x000fe200078e0216 */
[----:B0-----:R-:W-:Y:S02]  /*ec30*/  @!P1 IADD3 R126, P2, P4, R20, UR8, R18 ;  /* 0x00000008147e9c10 */ /* 0x001fe4000fc5e012 */
[----:B------:R-:W-:Y:S02]  /*ec40*/  @P1 LOP3.LUT R12, R12, 0x10000, RZ, 0xfc, !PT ;  /* 0x000100000c0c1812 */ /* 0x000fe400078efcff */
[----:B------:R-:W-:Y:S02]  /*ec50*/  @!P1 IADD3.X R127, R21, UR7, R19, P2, P4 ;  /* 0x00000007157f9c10 */ /* 0x000fe400097e8413 */
[----:B------:R-:W-:-:S13]  /*ec60*/  ISETP.LT.OR P1, PT, R28, 0x31, !P6 ;  /* 0x000000311c00780c */ /* 0x000fda0007721670 */
[----:B------:R-:W0:Y:S01]  /*ec70*/  @!P1 LDC.64 R18, c[0x0][0x5c0] ;  /* 0x00017000ff129b82 */ /* 0x000e220000000a00 */
[----:B------:R-:W-:Y:S01]  /*ec80*/  @!P1 IMAD.MOV.U32 R20, RZ, RZ, R24 ;  /* 0x000000ffff149224 */ /* 0x000fe200078e0018 */
[----:B------:R-:W-:Y:S01]  /*ec90*/  IADD3 R31, P2, R31, 0x188, RZ ;  /* 0x000001881f1f7810 */ /* 0x000fe20007f5e0ff */
[----:B------:R-:W-:Y:S02]  /*eca0*/  @!P1 IMAD.MOV.U32 R21, RZ, RZ, R30 ;  /* 0x000000ffff159224 */ /* 0x000fe400078e001e */
[----:B------:R-:W-:Y:S02]  /*ecb0*/  @!P1 IMAD R22, R11, 0x180, RZ ;  /* 0x000001800b169824 */ /* 0x000fe400078e02ff */
[----:B------:R-:W-:-:S04]  /*ecc0*/  @!P1 IMAD.WIDE.U32 R20, R10, 0x180, R20 ;  /* 0x000001800a149825 */ /* 0x000fc800078e0014 */
[----:B------:R-:W-:Y:S02]  /*ecd0*/  IMAD.X R23, RZ, RZ, R47, P2 ;  /* 0x000000ffff177224 */ /* 0x000fe400010e062f */
[----:B------:R-:W-:Y:S02]  /*ece0*/  @!P1 IMAD.IADD R22, R21, 0x1, R22 ;  /* 0x0000000115169824 */ /* 0x000fe400078e0216 */
[----:B------:R-:W-:Y:S01]  /*ecf0*/  IMAD.WIDE.U32 R32, R31, UR12, R32 ;  /* 0x0000000c1f207c25 */ /* 0x000fe2000f8e0020 */
[----:B0-----:R-:W-:-:S03]  /*ed00*/  @!P1 IADD3 R150, P2, P4, R20, UR8, R18 ;  /* 0x0000000814969c10 */ /* 0x001fc6000fc5e012 */
[----:B------:R-:W-:Y:S01]  /*ed10*/  IMAD R18, R23, UR12, RZ ;  /* 0x0000000c17127c24 */ /* 0x000fe2000f8e02ff */
[----:B------:R-:W-:-:S03]  /*ed20*/  @!P1 IADD3.X R151, R22, UR7, R19, P2, P4 ;  /* 0x0000000716979c10 */ /* 0x000fc600097e8413 */
[----:B------:R-:W-:Y:S01]  /*ed30*/  IMAD R31, R31, UR13, R18 ;  /* 0x0000000d1f1f7c24 */ /* 0x000fe2000f8e0212 */
[----:B------:R-:W-:Y:S02]  /*ed40*/  IADD3 R18, P2, R32, UR14, RZ ;  /* 0x0000000e20127c10 */ /* 0x000fe4000ff5e0ff */
[----:B------:R-:W-:Y:S02]  /*ed50*/  PRMT R20, RZ, 0x7610, R20 ;  /* 0x00007610ff147816 */ /* 0x000fe40000000014 */
[----:B------:R-:W-:-:S05]  /*ed60*/  IADD3.X R19, R33, UR15, R31, P2, !PT ;  /* 0x0000000f21137c10 */ /* 0x000fca00097fe41f */
[----:B------:R-:W4:Y:S01]  /*ed70*/  @!P5 LDG.E.U8 R20, desc[UR52][R18.64] ;  /* 0x000000341214d981 */ /* 0x000f22000c1e1100 */
[----:B------:R-:W-:-:S04]  /*ed80*/  LOP3.LUT R13, R13, 0xff7fffff, RZ, 0xc0, !PT ;  /* 0xff7fffff0d0d7812 */ /* 0x000fc800078ec0ff */
[----:B------:R-:W-:Y:S02]  /*ed90*/  @P1 LOP3.LUT R13, R13, 0x800000, RZ, 0xfc, !PT ;  /* 0x008000000d0d1812 */ /* 0x000fe400078efcff */
[----:B------:R-:W-:Y:S02]  /*eda0*/  ISETP.LT.OR P1, PT, R28, 0x32, !P6 ;  /* 0x000000321c00780c */ /* 0x000fe40007721670 */
[----:B------:R-:W-:-:S11]  /*edb0*/  LOP3.LUT P3, RZ, R12, 0x2, RZ, 0xc0, !PT ;  /* 0x000000020cff7812 */ /* 0x000fd6000786c0ff */
[----:B------:R-:W-:Y:S02]  /*edc0*/  @!P1 IMAD.MOV.U32 R22, RZ, RZ, R24 ;  /* 0x000000ffff169224 */ /* 0x000fe400078e0018 */
[----:B------:R-:W-:Y:S02]  /*edd0*/  @!P1 IMAD.MOV.U32 R23, RZ, RZ, R30 ;  /* 0x000000ffff179224 */ /* 0x000fe400078e001e */
[----:B------:R-:W-:Y:S01]  /*ede0*/  @!P1 IMAD.WIDE.U32 R22, R10, 0x180, R22 ;  /* 0x000001800a169825 */ /* 0x000fe200078e0016 */
[----:B----4-:R-:W-:-:S04]  /*edf0*/  LOP3.LUT R20, R20, 0xff, RZ, 0xc0, !PT ;  /* 0x000000ff14147812 */ /* 0x010fc800078ec0ff */
[----:B------:R-:W-:-:S05]  /*ee00*/  F2FP.F16.E4M3.UNPACK_B R20, R20 ;  /* 0x00000014ff14723e */ /* 0x000fca00020006ff */
[----:B------:R-:W-:-:S05]  /*ee10*/  HADD2.F32 R20, -RZ, R20.H0_H0 ;  /* 0x20000014ff147230 */ /* 0x000fca0000004100 */
[----:B------:R-:W-:Y:S02]  /*ee20*/  FMUL R31, R20, UR46 ;  /* 0x0000002e141f7c20 */ /* 0x000fe40008400000 */
[----:B------:R-:W0:Y:S02]  /*ee30*/  @!P1 LDC.64 R20, c[0x0][0x5c0] ;  /* 0x00017000ff149b82 */ /* 0x000e240000000a00 */
[----:B---3--:R-:W-:Y:S01]  /*ee40*/  FFMA R31, R50, UR47, R31 ;  /* 0x0000002f321f7c23 */ /* 0x008fe2000800001f */
[----:B------:R-:W-:Y:S01]  /*ee50*/  @!P1 IMAD R32, R11, 0x180, RZ ;  /* 0x000001800b209824 */ /* 0x000fe200078e02ff */
[----:B------:R-:W3:Y:S03]  /*ee60*/  LDL.LU R50, [R1+0x54] ;  /* 0x0000540001327983 */ /* 0x000ee60000300800 */
[----:B------:R-:W-:-:S05]  /*ee70*/  F2FP.SATFINITE.E4M3.F32.PACK_AB_MERGE_C R31, RZ, R31, RZ ;  /* 0x0000001fff1f723e */ /* 0x000fca00048070ff */
[----:B------:R1:W-:Y:S01]  /*ee80*/  @!P5 STG.E.U8 desc[UR52][R38.64], R31 ;  /* 0x0000001f2600d986 */ /* 0x0003e2000c101134 */
[--C-:B0-----:R-:W-:Y:S02]  /*ee90*/  @!P1 IADD3 R144, P2, P4, R22, UR8, R20.reuse ;  /* 0x0000000816909c10 */ /* 0x101fe4000fc5e014 */
[----:B------:R-:W-:-:S06]  /*eea0*/  PRMT R20, RZ, 0x7610, R20 ;  /* 0x00007610ff147816 */ /* 0x000fcc0000000014 */
[----:B------:R-:W4:Y:S01]  /*eeb0*/  @!P3 LDG.E.U8 R20, desc[UR52][R18.64+0x1] ;  /* 0x000001341214b981 */ /* 0x000f22000c1e1100 */
[----:B------:R-:W-:-:S05]  /*eec0*/  @!P1 IMAD.IADD R32, R23, 0x1, R32 ;  /* 0x0000000117209824 */ /* 0x000fca00078e0220 */
[----:B------:R-:W-:Y:S02]  /*eed0*/  @!P1 IADD3.X R145, R32, UR7, R21, P2, P4 ;  /* 0x0000000720919c10 */ /* 0x000fe400097e8415 */
[----:B------:R-:W-:-:S13]  /*eee0*/  ISETP.LT.OR P2, PT, R28, 0x9, !P0 ;  /* 0x000000091c00780c */ /* 0x000fda0004741670 */
[----:B------:R-:W-:Y:S02]  /*eef0*/  @!P2 IMAD.MOV.U32 R22, RZ, RZ, R24 ;  /* 0x000000ffff16a224 */ /* 0x000fe400078e0018 */
[----:B------:R-:W-:Y:S02]  /*ef00*/  @!P2 IMAD.MOV.U32 R23, RZ, RZ, R30 ;  /* 0x000000ffff17a224 */ /* 0x000fe400078e001e */
[----:B------:R-:W-:-:S04]  /*ef10*/  @!P2 IMAD.WIDE.U32 R22, R10, 0x180, R22 ;  /* 0x000001800a16a825 */ /* 0x000fc800078e0016 */
[----:B-1----:R-:W-:Y:S01]  /*ef20*/  @!P2 IMAD R31, R11, 0x180, RZ ;  /* 0x000001800b1fa824 */ /* 0x002fe200078e02ff */
[----:B----4-:R-:W-:-:S04]  /*ef30*/  LOP3.LUT R20, R20, 0xff, RZ, 0xc0, !PT ;  /* 0x000000ff14147812 */ /* 0x010fc800078ec0ff */
[----:B------:R-:W-:-:S05]  /*ef40*/  F2FP.F16.E4M3.UNPACK_B R20, R20 ;  /* 0x00000014ff14723e */ /* 0x000fca00020006ff */
[----:B------:R-:W-:-:S05]  /*ef50*/  HADD2.F32 R20, -RZ, R20.H0_H0 ;  /* 0x20000014ff147230 */ /* 0x000fca0000004100 */
[----:B------:R-:W-:-:S04]  /*ef60*/  FMUL R20, R20, UR46 ;  /* 0x0000002e14147c20 */ /* 0x000fc80008400000 */
[----:B--2---:R-:W-:Y:S02]  /*ef70*/  FFMA R20, R48, UR47, R20 ;  /* 0x0000002f30147c23 */ /* 0x004fe40008000014 */
[----:B------:R-:W2:Y:S03]  /*ef80*/  LDL.LU R48, [R1+0x58] ;  /* 0x0000580001307983 */ /* 0x000ea60000300800 */
[----:B------:R-:W-:-:S05]  /*ef90*/  F2FP.SATFINITE.E4M3.F32.PACK_AB_MERGE_C R20, RZ, R20, RZ ;  /* 0x00000014ff14723e */ /* 0x000fca00048070ff */
[----:B------:R0:W-:Y:S02]  /*efa0*/  @!P3 STG.E.U8 desc[UR52][R36.64+0x1], R20 ;  /* 0x000001142400b986 */ /* 0x0001e4000c101134 */
[----:B0-----:R-:W0:Y:S01]  /*efb0*/  @!P2 LDC.64 R20, c[0x0][0x5c0] ;  /* 0x00017000ff14ab82 */ /* 0x001e220000000a00 */
[----:B------:R-:W-:Y:S02]  /*efc0*/  ISETP.LT.OR P3, PT, R28, 0x39, !P6 ;  /* 0x000000391c00780c */ /* 0x000fe40007761670 */
[----:B0-----:R-:W-:-:S04]  /*efd0*/  @!P2 IADD3 R32, P4, R22, R20, RZ ;  /* 0x000000141620a210 */ /* 0x001fc80007f9e0ff */
[----:B------:R-:W-:-:S07]  /*efe0*/  @!P2 IADD3.X R33, R21, R23, R31, P4, !PT ;  /* 0x000000171521a210 */ /* 0x000fce00027fe41f */
[----:B------:R-:W0:Y:S01]  /*eff0*/  @!P3 LDC.64 R20, c[0x0][0x5c0] ;  /* 0x00017000ff14bb82 */ /* 0x000e220000000a00 */
[----:B------:R-:W-:Y:S02]  /*f000*/  @!P3 IMAD.MOV.U32 R22, RZ, RZ, R24 ;  /* 0x000000ffff16b224 */ /* 0x000fe400078e0018 */
[----:B------:R-:W-:Y:S02]  /*f010*/  @!P3 IMAD.MOV.U32 R23, RZ, RZ, R30 ;  /* 0x000000ffff17b224 */ /* 0x000fe400078e001e */
[----:B------:R-:W-:-:S03]  /*f020*/  @!P3 IMAD.WIDE.U32 R22, R10, 0x180, R22 ;  /* 0x000001800a16b825 */ /* 0x000fc600078e0016 */
[--C-:B0-----:R-:W-:Y:S02]  /*f030*/  @!P3 IADD3 R156, P4, P5, R22, UR8, R20.reuse ;  /* 0x00000008169cbc10 */ /* 0x101fe4000fd9e014 */
[----:B------:R-:W-:-:S06]  /*f040*/  PRMT R20, RZ, 0x7610, R20 ;  /* 0x00007610ff147816 */ /* 0x000fcc0000000014 */
[----:B------:R-:W4:Y:S01]  /*f050*/  @!P2 LDG.E.U8 R20, desc[UR52][R16.64+0x8] ;  /* 0x000008341014a981 */ /* 0x000f22000c1e1100 */
[----:B------:R-:W-:-:S04]  /*f060*/  @!P3 IMAD R31, R11, 0x180, RZ ;  /* 0x000001800b1fb824 */ /* 0x000fc800078e02ff */
[----:B------:R-:W-:-:S05]  /*f070*/  @!P3 IMAD.IADD R31, R23, 0x1, R31 ;  /* 0x00000001171fb824 */ /* 0x000fca00078e021f */
[----:B------:R-:W-:Y:S02]  /*f080*/  @!P3 IADD3.X R157, R31, UR7, R21, P4, P5 ;  /* 0x000000071f9dbc10 */ /* 0x000fe4000a7ea415 */
[----:B----4-:R-:W-:-:S04]  /*f090*/  LOP3.LUT R20, R20, 0xff, RZ, 0xc0, !PT ;  /* 0x000000ff14147812 */ /* 0x010fc800078ec0ff */
[----:B------:R-:W-:-:S05]  /*f0a0*/  F2FP.F16.E4M3.UNPACK_B R20, R20 ;  /* 0x00000014ff14723e */ /* 0x000fca00020006ff */
[----:B------:R-:W-:-:S05]  /*f0b0*/  HADD2.F32 R20, -RZ, R20.H0_H0 ;  /* 0x20000014ff147230 */ /* 0x000fca0000004100 */
[----:B------:R-:W-:-:S04]  /*f0c0*/  FMUL R20, R20, UR46 ;  /* 0x0000002e14147c20 */ /* 0x000fc80008400000 */
[----:B---3--:R-:W-:Y:S01]  /*f0d0*/  FFMA R20, R50, UR47, R20 ;  /* 0x0000002f32147c23 */ /* 0x008fe20008000014 */
[----:B------:R-:W-:Y:S01]  /*f0e0*/  LOP3.LUT R13, R13, 0xffbfffff, RZ, 0xc0, !PT ;  /* 0xffbfffff0d0d7812 */ /* 0x000fe200078ec0ff */
[----:B------:R-:W3:Y:S03]  /*f0f0*/  LDL.LU R50, [R1+0x5c] ;  /* 0x00005c0001327983 */ /* 0x000ee60000300800 */
[----:B------:R-:W-:-:S05]  /*f100*/  F2FP.SATFINITE.E4M3.F32.PACK_AB_MERGE_C R20, RZ, R20, RZ ;  /* 0x00000014ff14723e */ /* 0x000fca00048070ff */
[----:B------:R0:W-:Y:S01]  /*f110*/  @!P2 STG.E.U8 desc[UR52][R32.64+0x8], R20 ;  /* 0x000008142000a986 */ /* 0x0001e2000c101134 */
[----:B------:R-:W-:-:S13]  /*f120*/  ISETP.LT.OR P2, PT, R28, 0xa, !P0 ;  /* 0x0000000a1c00780c */ /* 0x000fda0004741670 */
[----:B0-----:R-:W0:Y:S01]  /*f130*/  @!P2 LDC.64 R20, c[0x0][0x5c0] ;  /* 0x00017000ff14ab82 */ /* 0x001e220000000a00 */
[----:B------:R-:W-:Y:S01]  /*f140*/  @!P2 IMAD.MOV.U32 R22, RZ, RZ, R24 ;  /* 0x000000ffff16a224 */ /* 0x000fe200078e0018 */
[----:B------:R-:W-:Y:S01]  /*f150*/  ISETP.LT.OR P0, PT, R28, 0x3a, !P6 ;  /* 0x0000003a1c00780c */ /* 0x000fe20007701670 */
        /* <DEDUP_REMOVED lines=15> */
[----:B------:R-:W-:Y:S02]  /*f250*/  ISETP.LT.OR P5, PT, R28, 0x41, !P6 ;  /* 0x000000411c00780c */ /* 0x000fe400077a1670 */
[----:B------:R-:W-:-:S04]  /*f260*/  @P1 LOP3.LUT R13, R13, 0x400000, RZ, 0xfc, !PT ;  /* 0x004000000d0d1812 */ /* 0x000fc800078efcff */
[----:B------:R-:W-:-:S04]  /*f270*/  LOP3.LUT R13, R13, 0xfbffffff, RZ, 0xc0, !PT ;  /* 0xfbffffff0d0d7812 */ /* 0x000fc800078ec0ff */
[----:B------:R-:W-:-:S04]  /*f280*/  @P3 LOP3.LUT R13, R13, 0x4000000, RZ, 0xfc, !PT ;  /* 0x040000000d0d3812 */ /* 0x000fc800078efcff */
[----:B------:R-:W-:Y:S01]  /*f290*/  LOP3.LUT R13, R13, 0xfdffffff, RZ, 0xc0, !PT ;  /* 0xfdffffff0d0d7812 */ /* 0x000fe200078ec0ff */
[----:B------:R-:W-:Y:S02]  /*f2a0*/  @!P5 IMAD.MOV.U32 R22, RZ, RZ, R24 ;  /* 0x000000ffff16d224 */ /* 0x000fe400078e0018 */
[----:B------:R-:W-:Y:S01]  /*f2b0*/  @!P5 IMAD.MOV.U32 R23, RZ, RZ, R30 ;  /* 0x000000ffff17d224 */ /* 0x000fe200078e001e */
[----:B------:R-:W-:Y:S02]  /*f2c0*/  @P0 LOP3.LUT R13, R13, 0x2000000, RZ, 0xfc, !PT ;  /* 0x020000000d0d0812 */ /* 0x000fe400078efcff */
[----:B------:R-:W-:Y:S01]  /*f2d0*/  LOP3.LUT P0, RZ, R49, 0x2, RZ, 0xc0, !PT ;  /* 0x0000000231ff7812 */ /* 0x000fe2000780c0ff */
[----:B------:R-:W-:Y:S01]  /*f2e0*/  @!P5 IMAD.WIDE.U32 R22, R10, 0x180, R22 ;  /* 0x000001800a16d825 */ /* 0x000fe200078e0016 */
[----:B----4-:R-:W-:-:S04]  /*f2f0*/  LOP3.LUT R20, R20, 0xff, RZ, 0xc0, !PT ;  /* 0x000000ff14147812 */ /* 0x010fc800078ec0ff */
[----:B------:R-:W-:-:S05]  /*f300*/  F2FP.F16.E4M3.UNPACK_B R20, R20 ;  /* 0x00000014ff14723e */ /* 0x000fca00020006ff */
[----:B------:R-:W-:-:S05]  /*f310*/  HADD2.F32 R20, -RZ, R20.H0_H0 ;  /* 0x20000014ff147230 */ /* 0x000fca0000004100 */
[----:B------:R-:W-:-:S04]  /*f320*/  FMUL R20, R20, UR46 ;  /* 0x0000002e14147c20 */ /* 0x000fc80008400000 */
[----:B--2---:R-:W-:Y:S01]  /*f330*/  FFMA R20, R48, UR47, R20 ;  /* 0x0000002f30147c23 */ /* 0x004fe20008000014 */
[----:B------:R-:W-:Y:S01]  /*f340*/  @!P5 IMAD R31, R11, 0x180, RZ ;  /* 0x000001800b1fd824 */ /* 0x000fe200078e02ff */
[----:B------:R-:W-:Y:S01]  /*f350*/  LOP3.LUT R0, R0, 0xfffffff7, RZ, 0xc0, !PT ;  /* 0xfffffff700007812 */ /* 0x000fe200078ec0ff */
[----:B------:R-:W2:Y:S02]  /*f360*/  LDL.LU R48, [R1+0x60] ;  /* 0x0000600001307983 */ /* 0x000ea40000300800 */
[----:B------:R-:W-:-:S05]  /*f370*/  F2FP.SATFINITE.E4M3.F32.PACK_AB_MERGE_C R20, RZ, R20, RZ ;  /* 0x00000014ff14723e */ /* 0x000fca00048070ff */
[----:B------:R0:W-:Y:S02]  /*f380*/  @!P2 STG.E.U8 desc[UR52][R32.64+0x9], R20 ;  /* 0x000009142000a986 */ /* 0x0001e4000c101134 */
[----:B0-----:R-:W0:Y:S02]  /*f390*/  @!P5 LDC.64 R20, c[0x0][0x5c0] ;  /* 0x00017000ff14db82 */ /* 0x001e240000000a00 */
[--C-:B0-----:R-:W-:Y:S02]  /*f3a0*/  @!P5 IADD3 R166, P2, P4, R22, UR8, R20.reuse ;  /* 0x0000000816a6dc10 */ /* 0x101fe4000fc5e014 */
[----:B------:R-:W-:-:S06]  /*f3b0*/  PRMT R20, RZ, 0x7610, R20 ;  /* 0x00007610ff147816 */ /* 0x000fcc0000000014 */
[----:B------:R-:W4:Y:S01]  /*f3c0*/  @!P0 LDG.E.U8 R20, desc[UR52][R18.64+0x8] ;  /* 0x0000083412148981 */ /* 0x000f22000c1e1100 */
[----:B------:R-:W-:Y:S01]  /*f3d0*/  @!P5 IMAD.IADD R31, R23, 0x1, R31 ;  /* 0x00000001171fd824 */ /* 0x000fe200078e021f */
[----:B------:R-:W-:-:S04]  /*f3e0*/  @P5 LOP3.LUT R0, R0, 0x8, RZ, 0xfc, !PT ;  /* 0x0000000800005812 */ /* 0x000fc800078efcff */
[----:B------:R-:W-:Y:S02]  /*f3f0*/  @!P5 IADD3.X R167, R31, UR7, R21, P2, P4 ;  /* 0x000000071fa7dc10 */ /* 0x000fe400097e8415 */
        /* <DEDUP_REMOVED lines=8> */
[----:B------:R-:W-:Y:S02]  /*f480*/  LOP3.LUT P3, RZ, R49, 0x4, RZ, 0xc0, !PT ;  /* 0x0000000431ff7812 */ /* 0x000fe4000786c0ff */
[----:B----4-:R-:W-:-:S04]  /*f490*/  LOP3.LUT R20, R20, 0xff, RZ, 0xc0, !PT ;  /* 0x000000ff14147812 */ /* 0x010fc800078ec0ff */
[----:B------:R-:W-:-:S05]  /*f4a0*/  F2FP.F16.E4M3.UNPACK_B R20, R20 ;  /* 0x00000014ff14723e */ /* 0x000fca00020006ff */
[----:B------:R-:W-:-:S05]  /*f4b0*/  HADD2.F32 R20, -RZ, R20.H0_H0 ;  /* 0x20000014ff147230 */ /* 0x000fca0000004100 */
[----:B------:R-:W-:Y:S02]  /*f4c0*/  FMUL R31, R20, UR46 ;  /* 0x0000002e141f7c20 */ /* 0x000fe40008400000 */
[----:B------:R-:W0:Y:S02]  /*f4d0*/  @!P5 LDC.64 R20, c[0x0][0x5c0] ;  /* 0x00017000ff14db82 */ /* 0x000e240000000a00 */
[----:B0-----:R-:W-:-:S04]  /*f4e0*/  @!P5 IADD3 R164, P2, P4, R22, UR8, R20 ;  /* 0x0000000816a4dc10 */ /* 0x001fc8000fc5e014 */
[----:B------:R-:W-:Y:S02]  /*f4f0*/  @!P5 IADD3.X R165, R32, UR7, R21, P2, P4 ;  /* 0x0000000720a5dc10 */ /* 0x000fe400097e8415 */
[----:B------:R-:W-:-:S13]  /*f500*/  ISETP.LT.OR P5, PT, R28, 0x49, !P6 ;  /* 0x000000491c00780c */ /* 0x000fda00077a1670 */
[----:B------:R-:W0:Y:S01]  /*f510*/  @!P5 LDC.64 R20, c[0x0][0x5c0] ;  /* 0x00017000ff14db82 */ /* 0x000e220000000a00 */
[----:B---3--:R-:W-:Y:S01]  /*f520*/  FFMA R31, R50, UR47, R31 ;  /* 0x0000002f321f7c23 */ /* 0x008fe2000800001f */
[----:B------:R-:W-:Y:S01]  /*f530*/  @!P5 IMAD.MOV.U32 R22, RZ, RZ, R24 ;  /* 0x000000ffff16d224 */ /* 0x000fe200078e0018 */
[----:B------:R-:W-:Y:S01]  /*f540*/  LOP3.LUT R0, R0, 0xfffffffd, RZ, 0xc0, !PT ;  /* 0xfffffffd00007812 */ /* 0x000fe200078ec0ff */
[----:B------:R-:W-:Y:S01]  /*f550*/  @!P5 IMAD.MOV.U32 R23, RZ, RZ, R30 ;  /* 0x000000ffff17d224 */ /* 0x000fe200078e001e */
[----:B------:R-:W-:Y:S01]  /*f560*/  ISETP.GE.AND P4, PT, R29, 0x1, PT ;  /* 0x000000011d00780c */ /* 0x000fe20003f86270 */
[----:B------:R-:W3:Y:S01]  /*f570*/  LDL.LU R50, [R1+0x64] ;  /* 0x0000640001327983 */ /* 0x000ee20000300800 */
[----:B------:R-:W-:Y:S01]  /*f580*/  F2FP.SATFINITE.E4M3.F32.PACK_AB_MERGE_C R31, RZ, R31, RZ ;  /* 0x0000001fff1f723e */ /* 0x000fe200048070ff */
[----:B------:R-:W-:-:S04]  /*f590*/  @!P5 IMAD.WIDE.U32 R22, R10, 0x180, R22 ;  /* 0x000001800a16d825 */ /* 0x000fc800078e0016 */
[----:B------:R1:W-:Y:S01]  /*f5a0*/  @!P0 STG.E.U8 desc[UR52][R40.64+0x8], R31 ;  /* 0x0000081f28008986 */ /* 0x0003e2000c101134 */
[--C-:B0-----:R-:W-:Y:S02]  /*f5b0*/  @!P5 IADD3 R162, P0, P2, R22, UR8, R20.reuse ;  /* 0x0000000816a2dc10 */ /* 0x101fe4000fa1e014 */
[----:B------:R-:W-:-:S06]  /*f5c0*/  PRMT R20, RZ, 0x7610, R20 ;  /* 0x00007610ff147816 */ /* 0x000fcc0000000014 */
[----:B------:R-:W4:Y:S01]  /*f5d0*/  @!P3 LDG.E.U8 R20, desc[UR52][R18.64+0x9] ;  /* 0x000009341214b981 */ /* 0x000f22000c1e1100 */
[----:B-1----:R-:W-:-:S04]  /*f5e0*/  @!P5 IMAD R31, R11, 0x180, RZ ;  /* 0x000001800b1fd824 */ /* 0x002fc800078e02ff */
[----:B------:R-:W-:Y:S01]  /*f5f0*/  @!P5 IMAD.IADD R31, R23, 0x1, R31 ;  /* 0x00000001171fd824 */ /* 0x000fe200078e021f */
[----:B------:R-:W-:-:S04]  /*f600*/  @P5 LOP3.LUT R0, R0, 0x2, RZ, 0xfc, !PT ;  /* 0x0000000200005812 */ /* 0x000fc800078efcff */
[----:B------:R-:W-:Y:S02]  /*f610*/  @!P5 IADD3.X R163, R31, UR7, R21, P0, P2 ;  /* 0x000000071fa3dc10 */ /* 0x000fe400087e4415 */
[----:B------:R-:W-:-:S13]  /*f620*/  ISETP.LT.OR P5, PT, R28, 0x4a, !P6 ;  /* 0x0000004a1c00780c */ /* 0x000fda00077a1670 */
[----:B------:R-:W-:Y:S02]  /*f630*/  @!P5 IMAD.MOV.U32 R22, RZ, RZ, R24 ;  /* 0x000000ffff16d224 */ /* 0x000fe400078e0018 */
[----:B------:R-:W-:Y:S02]  /*f640*/  @!P5 IMAD.MOV.U32 R23, RZ, RZ, R30 ;  /* 0x000000ffff17d224 */ /* 0x000fe400078e001e */
[----:B------:R-:W-:Y:S02]  /*f650*/  @!P5 IMAD R31, R11, 0x180, RZ ;  /* 0x000001800b1fd824 */ /* 0x000fe400078e02ff */
[----:B------:R-:W-:-:S04]  /*f660*/  @!P5 IMAD.WIDE.U32 R22, R10, 0x180, R22 ;  /* 0x000001800a16d825 */ /* 0x000fc800078e0016 */
[----:B------:R-:W-:Y:S01]  /*f670*/  @!P5 IMAD.IADD R31, R23, 0x1, R31 ;  /* 0x00000001171fd824 */ /* 0x000fe200078e021f */
        /* <DEDUP_REMOVED lines=8> */
[----:B0-----:R-:W0:Y:S02]  /*f700*/  @!P5 LDC.64 R20, c[0x0][0x5c0] ;  /* 0x00017000ff14db82 */ /* 0x001e240000000a00 */
[----:B0-----:R-:W-:-:S04]  /*f710*/  @!P5 IADD3 R160, P0, P2, R22, UR8, R20 ;  /* 0x0000000816a0dc10 */ /* 0x001fc8000fa1e014 */
[----:B------:R-:W-:Y:S02]  /*f720*/  @!P5 IADD3.X R161, R31, UR7, R21, P0, P2 ;  /* 0x000000071fa1dc10 */ /* 0x000fe400087e4415 */
[----:B------:R-:W-:Y:S02]  /*f730*/  ISETP.LT.OR P0, PT, R28, 0x11, !P4 ;  /* 0x000000111c00780c */ /* 0x000fe40006701670 */
[----:B------:R-:W-:-:S11]  /*f740*/  PRMT R20, RZ, 0x7610, R20 ;  /* 0x00007610ff147816 */ /* 0x000fd60000000014 */
[----:B------:R-:W4:Y:S02]  /*f750*/  @!P0 LDG.E.U8 R20, desc[UR52][R26.64+0x10] ;  /* 0x000010341a148981 */ /* 0x000f24000c1e1100 */
[----:B----4-:R-:W-:-:S04]  /*f760*/  LOP3.LUT R20, R20, 0xff, RZ, 0xc0, !PT ;  /* 0x000000ff14147812 */ /* 0x010fc800078ec0ff */
[----:B------:R-:W-:-:S05]  /*f770*/  F2FP.F16.E4M3.UNPACK_B R20, R20 ;  /* 0x00000014ff14723e */ /* 0x000fca00020006ff */
[----:B------:R-:W-:-:S05]  /*f780*/  HADD2.F32 R20, -RZ, R20.H0_H0 ;  /* 0x20000014ff147230 */ /* 0x000fca0000004100 */
[----:B------:R-:W-:-:S04]  /*f790*/  FMUL R20, R20, UR46 ;  /* 0x0000002e14147c20 */ /* 0x000fc80008400000 */
[----:B---3--:R-:W-:Y:S02]  /*f7a0*/  FFMA R22, R50, UR47, R20 ;  /* 0x0000002f32167c23 */ /* 0x008fe40008000014 */
[----:B------:R-:W0:Y:S01]  /*f7b0*/  @!P0 LDC.64 R20, c[0x0][0x5c0] ;  /* 0x00017000ff148b82 */ /* 0x000e220000000a00 */
[----:B------:R-:W-:Y:S01]  /*f7c0*/  ISETP.LT.OR P3, PT, R28, 0x51, !P6 ;  /* 0x000000511c00780c */ /* 0x000fe20007761670 */
[----:B------:R-:W3:Y:S01]  /*f7d0*/  LDL.LU R50, [R1+0x6c] ;  /* 0x00006c0001327983 */ /* 0x000ee20000300800 */
[----:B------:R-:W-:Y:S02]  /*f7e0*/  F2FP.SATFINITE.E4M3.F32.PACK_AB_MERGE_C R22, RZ, R22, RZ ;  /* 0x00000016ff16723e */ /* 0x000fe400048070ff */
[----:B0-----:R-:W-:-:S05]  /*f7f0*/  @!P0 IADD3 R20, P2, R24, R20, RZ ;  /* 0x0000001418148210 */ /* 0x001fca0007f5e0ff */
[----:B------:R-:W-:-:S05]  /*f800*/  @!P0 IMAD.X R21, R30, 0x1, R21, P2 ;  /* 0x000000011e158824 */ /* 0x000fca00010e0615 */
[----:B------:R0:W-:Y:S01]  /*f810*/  @!P0 STG.E.U8 desc[UR52][R20.64+0x10], R22 ;  /* 0x0000101614008986 */ /* 0x0001e2000c101134 */
[----:B------:R-:W-:Y:S02]  /*f820*/  ISETP.LT.OR P0, PT, R28, 0x12, !P4 ;  /* 0x000000121c00780c */ /* 0x000fe40006701670 */
[----:B0-----:R-:W-:-:S11]  /*f830*/  PRMT R22, RZ, 0x7610, R22 ;  /* 0x00007610ff167816 */ /* 0x001fd60000000016 */
[----:B------:R-:W0:Y:S01]  /*f840*/  @!P0 LDC.64 R20, c[0x0][0x5c0] ;  /* 0x00017000ff148b82 */ /* 0x000e220000000a00 */
[----:B------:R-:W4:Y:S01]  /*f850*/  @!P0 LDG.E.U8 R22, desc[UR52][R26.64+0x11] ;  /* 0x000011341a168981 */ /* 0x000f22000c1e1100 */
[----:B0-----:R-:W-:-:S05]  /*f860*/  @!P0 IADD3 R20, P2, R24, R20, RZ ;  /* 0x0000001418148210 */ /* 0x001fca0007f5e0ff */
[----:B------:R-:W-:Y:S02]  /*f870*/  @!P0 IMAD.X R21, R30, 0x1, R21, P2 ;  /* 0x000000011e158824 */ /* 0x000fe400010e0615 */
[----:B------:R-:W-:Y:S01]  /*f880*/  @!P3 IMAD.MOV.U32 R23, RZ, RZ, R30 ;  /* 0x000000ffff17b224 */ /* 0x000fe200078e001e */
[----:B------:R-:W-:Y:S01]  /*f890*/  LOP3.LUT R13, R13, 0x7fffffff, RZ, 0xc0, !PT ;  /* 0x7fffffff0d0d7812 */ /* 0x000fe200078ec0ff */
[----:B------:R-:W-:-:S03]  /*f8a0*/  @!P3 IMAD R31, R11, 0x180, RZ ;  /* 0x000001800b1fb824 */ /* 0x000fc600078e02ff */
[----:B------:R-:W-:Y:S02]  /*f8b0*/  @P5 LOP3.LUT R13, R13, 0x80000000, RZ, 0xfc, !PT ;  /* 0x800000000d0d5812 */ /* 0x000fe400078efcff */
[----:B------:R-:W-:Y:S02]  /*f8c0*/  ISETP.GE.AND P5, PT, R29, 0x9, PT ;  /* 0x000000091d00780c */ /* 0x000fe40003fa6270 */
[----:B----4-:R-:W-:-:S04]  /*f8d0*/  LOP3.LUT R22, R22, 0xff, RZ, 0xc0, !PT ;  /* 0x000000ff16167812 */ /* 0x010fc800078ec0ff */
[----:B------:R-:W-:-:S05]  /*f8e0*/  F2FP.F16.E4M3.UNPACK_B R22, R22 ;  /* 0x00000016ff16723e */ /* 0x000fca00020006ff */
[----:B------:R-:W-:-:S05]  /*f8f0*/  HADD2.F32 R22, -RZ, R22.H0_H0 ;  /* 0x20000016ff167230 */ /* 0x000fca0000004100 */
[----:B------:R-:W-:-:S04]  /*f900*/  FMUL R22, R22, UR46 ;  /* 0x0000002e16167c20 */ /* 0x000fc80008400000 */
[----:B--2---:R-:W-:Y:S01]  /*f910*/  FFMA R22, R48, UR47, R22 ;  /* 0x0000002f30167c23 */ /* 0x004fe20008000016 */
[----:B------:R-:W-:Y:S01]  /*f920*/  LOP3.LUT R0, R0, 0xffffffbf, RZ, 0xc0, !PT ;  /* 0xffffffbf00007812 */ /* 0x000fe200078ec0ff */
[----:B------:R-:W2:Y:S03]  /*f930*/  LDL.LU R48, [R1+0x70] ;  /* 0x0000700001307983 */ /* 0x000ea60000300800 */
[----:B------:R-:W-:-:S05]  /*f940*/  F2FP.SATFINITE.E4M3.F32.PACK_AB_MERGE_C R22, RZ, R22, RZ ;  /* 0x00000016ff16723e */ /* 0x000fca00048070ff */
[----:B------:R0:W-:Y:S02]  /*f950*/  @!P0 STG.E.U8 desc[UR52][R20.64+0x11], R22 ;  /* 0x0000111614008986 */ /* 0x0001e4000c101134 */
[----:B0-----:R-:W0:Y:S01]  /*f960*/  @!P3 LDC.64 R20, c[0x0][0x5c0] ;  /* 0x00017000ff14bb82 */ /* 0x001e220000000a00 */
[----:B------:R-:W-:-:S04]  /*f970*/  @!P3 IMAD.MOV.U32 R22, RZ, RZ, R24 ;  /* 0x000000ffff16b224 */ /* 0x000fc800078e0018 */
[----:B------:R-:W-:-:S04]  /*f980*/  @!P3 IMAD.WIDE.U32 R22, R10, 0x180, R22 ;  /* 0x000001800a16b825 */ /* 0x000fc800078e0016 */
[----:B------:R-:W-:Y:S01]  /*f990*/  @!P3 IMAD.IADD R31, R23, 0x1, R31 ;  /* 0x00000001171fb824 */ /* 0x000fe200078e021f */
[----:B0-----:R-:W-:-:S04]  /*f9a0*/  @!P3 IADD3 R158, P0, P2, R22, UR8, R20 ;  /* 0x00000008169ebc10 */ /* 0x001fc8000fa1e014 */
[----:B------:R-:W-:Y:S02]  /*f9b0*/  @!P3 IADD3.X R159, R31, UR7, R21, P0, P2 ;  /* 0x000000071f9fbc10 */ /* 0x000fe400087e4415 */
[----:B------:R-:W-:Y:S02]  /*f9c0*/  ISETP.LT.OR P0, PT, R28, 0x11, !P5 ;  /* 0x000000111c00780c */ /* 0x000fe40006f01670 */
[----:B------:R-:W-:-:S11]  /*f9d0*/  PRMT R20, RZ, 0x7610, R20 ;  /* 0x00007610ff147816 */ /* 0x000fd60000000014 */
[----:B------:R-:W4:Y:S01]  /*f9e0*/  @!P0 LDG.E.U8 R20, desc[UR52][R8.64+0x10] ;  /* 0x0000103408148981 */ /* 0x000f22000c1e1100 */
[----:B------:R-:W-:Y:S02]  /*f9f0*/  @P3 LOP3.LUT R0, R0, 0x40, RZ, 0xfc, !PT ;  /* 0x0000004000003812 */ /* 0x000fe400078efcff */
[----:B----4-:R-:W-:-:S04]  /*fa00*/  LOP3.LUT R20, R20, 0xff, RZ, 0xc0, !PT ;  /* 0x000000ff14147812 */ /* 0x010fc800078ec0ff */
[----:B------:R-:W-:-:S05]  /*fa10*/  F2FP.F16.E4M3.UNPACK_B R20, R20 ;  /* 0x00000014ff14723e */ /* 0x000fca00020006ff */
[----:B------:R-:W-:-:S05]  /*fa20*/  HADD2.F32 R20, -RZ, R20.H0_H0 ;  /* 0x20000014ff147230 */ /* 0x000fca0000004100 */
[----:B------:R-:W-:-:S04]  /*fa30*/  FMUL R20, R20, UR46 ;  /* 0x0000002e14147c20 */ /* 0x000fc80008400000 */
[----:B---3--:R-:W-:Y:S02]  /*fa40*/  FFMA R22, R50, UR47, R20 ;  /* 0x0000002f32167c23 */ /* 0x008fe40008000014 */
[----:B------:R-:W0:Y:S01]  /*fa50*/  @!P0 LDC.64 R20, c[0x0][0x5c0] ;  /* 0x00017000ff148b82 */ /* 0x000e220000000a00 */
[----:B------:R-:W3:Y:S02]  /*fa60*/  LDL.LU R50, [R1+0x74] ;  /* 0x0000740001327983 */ /* 0x000ee40000300800 */
[----:B------:R-:W-:Y:S02]  /*fa70*/  F2FP.SATFINITE.E4M3.F32.PACK_AB_MERGE_C R22, RZ, R22, RZ ;  /* 0x00000016ff16723e */ /* 0x000fe400048070ff */
[----:B0-----:R-:W-:-:S04]  /*fa80*/  @!P0 IADD3 R20, P2, P3, R24, UR8, R20 ;  /* 0x0000000818148c10 */ /* 0x001fc8000fb5e014 */
[----:B------:R-:W-:-:S05]  /*fa90*/  @!P0 IADD3.X R21, R30, UR7, R21, P2, P3 ;  /* 0x000000071e158c10 */ /* 0x000fca00097e6415 */
[----:B------:R0:W-:Y:S01]  /*faa0*/  @!P0 STG.E.U8 desc[UR52][R20.64+0x10], R22 ;  /* 0x0000101614008986 */ /* 0x0001e2000c101134 */
[----:B------:R-:W-:Y:S02]  /*fab0*/  ISETP.LT.OR P0, PT, R28, 0x12, !P5 ;  /* 0x000000121c00780c */ /* 0x000fe40006f01670 */
[----:B0-----:R-:W-:-:S11]  /*fac0*/  PRMT R22, RZ, 0x7610, R22 ;  /* 0x00007610ff167816 */ /* 0x001fd60000000016 */
[----:B------:R-:W0:Y:S01]  /*fad0*/  @!P0 LDC.64 R20, c[0x0][0x5c0] ;  /* 0x00017000ff148b82 */ /* 0x000e220000000a00 */
[----:B------:R-:W4:Y:S01]  /*fae0*/  @!P0 LDG.E.U8 R22, desc[UR52][R8.64+0x11] ;  /* 0x0000113408168981 */ /* 0x000f22000c1e1100 */
[----:B0-----:R-:W-:-:S04]  /*faf0*/  @!P0 IADD3 R20, P2, P3, R24, UR8, R20 ;  /* 0x0000000818148c10 */ /* 0x001fc8000fb5e014 */
[----:B------:R-:W-:Y:S02]  /*fb00*/  @!P0 IADD3.X R21, R30, UR7, R21, P2, P3 ;  /* 0x000000071e158c10 */ /* 0x000fe400097e6415 */
[----:B------:R-:W-:-:S13]  /*fb10*/  ISETP.LT.OR P3, PT, R28, 0x52, !P6 ;  /* 0x000000521c00780c */ /* 0x000fda0007761670 */
[----:B------:R-:W-:Y:S02]  /*fb20*/  @!P3 IMAD.MOV.U32 R23, RZ, RZ, R30 ;  /* 0x000000ffff17b224 */ /* 0x000fe400078e001e */
[----:B------:R-:W-:Y:S01]  /*fb30*/  @!P3 IMAD R31, R11, 0x180, RZ ;  /* 0x000001800b1fb824 */ /* 0x000fe200078e02ff */
        /* <DEDUP_REMOVED lines=23> */
[----:B------:R-:W-:Y:S01]  /*fcb0*/  LOP3.LUT R0, R0, 0xffffffef, RZ, 0xc0, !PT ;  /* 0xffffffef00007812 */ /* 0x000fe200078ec0ff */
        /* <DEDUP_REMOVED lines=9> */
[----:B------:R-:W-:Y:S02]  /*fd50*/  @P3 LOP3.LUT R0, R0, 0x10, RZ, 0xfc, !PT ;  /* 0x0000001000003812 */ /* 0x000fe400078efcff */
[----:B------:R-:W-:Y:S02]  /*fd60*/  ISETP.LT.OR P3, PT, R28, 0x59, !P6 ;  /* 0x000000591c00780c */ /* 0x000fe40007761670 */
[----:B0-----:R-:W-:-:S05]  /*fd70*/  @!P0 IADD3 R20, P2, R24, R20, RZ ;  /* 0x0000001418148210 */ /* 0x001fca0007f5e0ff */
[----:B------:R-:W-:-:S06]  /*fd80*/  @!P0 IMAD.X R21, R30, 0x1, R21, P2 ;  /* 0x000000011e158824 */ /* 0x000fcc00010e0615 */
[----:B------:R-:W-:Y:S02]  /*fd90*/  @!P3 IMAD.MOV.U32 R23, RZ, RZ, R30 ;  /* 0x000000ffff17b224 */ /* 0x000fe400078e001e */
[----:B------:R-:W-:Y:S01]  /*fda0*/  @!P3 IMAD R31, R11, 0x180, RZ ;  /* 0x000001800b1fb824 */ /* 0x000fe200078e02ff */
        /* <DEDUP_REMOVED lines=36> */
[----:B------:R-:W-:Y:S01]  /*fff0*/  @!P0 IADD3.X R21, R30, UR7, R21, P2, P3 ;  /* 0x000000071e158c10 */ /* 0x000fe200097e6415 */
[----:B------:R-:W-:Y:S02]  /*10000*/  @!P4 IMAD.MOV.U32 R23, RZ, RZ, R30 ;  /* 0x000000ffff17c224 */ /* 0x000fe400078e001e */
[----:B------:R-:W-:Y:S01]  /*10010*/  @!P4 IMAD R31, R11, 0x180, RZ ;  /* 0x000001800b1fc824 */ /* 0x000fe200078e02ff */
[----:B------:R-:W-:Y:S02]  /*10020*/  LOP3.LUT P1, RZ, R49, 0x8, RZ, 0xc0, !PT ;  /* 0x0000000831ff7812 */ /* 0x000fe4000782c0ff */
        /* <DEDUP_REMOVED lines=23> */
[----:B------:R-:W-:Y:S01]  /*101a0*/  ISETP.GE.AND P6, PT, R29, 0x89, PT ;  /* 0x000000891d00780c */ /* 0x000fe20003fc6270 */
[----:B------:R-:W-:Y:S01]  /*101b0*/  IMAD.U32 R23, RZ, RZ, UR8 ;  /* 0x00000008ff177e24 */ /* 0x000fe2000f8e00ff */
[----:B------:R-:W-:Y:S01]  /*101c0*/  F2FP.SATFINITE.E4M3.F32.PACK_AB_MERGE_C R22, RZ, R22, RZ ;  /* 0x00000016ff16723e */ /* 0x000fe200048070ff */
[----:B------:R-:W3:Y:S01]  /*101d0*/  LDL.LU R50, [R1+0x8c] ;  /* 0x00008c0001327983 */ /* 0x000ee20000300800 */
        /* <DEDUP_REMOVED lines=9> */
[----:B------:R-:W-:Y:S02]  /*10270*/  ISETP.LT.OR P2, PT, R28, 0x11, !P6 ;  /* 0x000000111c00780c */ /* 0x000fe40007741670 */
[----:B----4-:R-:W-:-:S04]  /*10280*/  LOP3.LUT R22, R22, 0xff, RZ, 0xc0, !PT ;  /* 0x000000ff16167812 */ /* 0x010fc800078ec0ff */
[----:B------:R-:W-:-:S05]  /*10290*/  F2FP.F16.E4M3.UNPACK_B R22, R22 ;  /* 0x00000016ff16723e */ /* 0x000fca00020006ff */
[----:B------:R-:W-:-:S05]  /*102a0*/  HADD2.F32 R22, -RZ, R22.H0_H0 ;  /* 0x20000016ff167230 */ /* 0x000fca0000004100 */
[----:B------:R-:W-:-:S04]  /*102b0*/  FMUL R22, R22, UR46 ;  /* 0x0000002e16167c20 */ /* 0x000fc80008400000 */
[----:B--2---:R-:W-:Y:S01]  /*102c0*/  FFMA R22, R48, UR47, R22 ;  /* 0x0000002f30167c23 */ /* 0x004fe20008000016 */
[----:B------:R-:W-:Y:S01]  /*102d0*/  LOP3.LUT R13, R13, 0xdfffffff, RZ, 0xc0, !PT ;  /* 0xdfffffff0d0d7812 */ /* 0x000fe200078ec0ff */
[----:B------:R-:W-:Y:S01]  /*102e0*/  IMAD.U32 R32, RZ, RZ, UR8 ;  /* 0x00000008ff207e24 */ /* 0x000fe2000f8e00ff */
[----:B------:R-:W2:Y:S02]  /*102f0*/  LDL.LU R48, [R1+0x90] ;  /* 0x0000900001307983 */ /* 0x000ea40000300800 */
[----:B------:R-:W-:-:S05]  /*10300*/  F2FP.SATFINITE.E4M3.F32.PACK_AB_MERGE_C R22, RZ, R22, RZ ;  /* 0x00000016ff16723e */ /* 0x000fca00048070ff */
[----:B------:R0:W-:Y:S02]  /*10310*/  @!P0 STG.E.U8 desc[UR52][R20.64+0x11], R22 ;  /* 0x0000111614008986 */ /* 0x0001e4000c101134 */
[----:B0-----:R-:W0:Y:S01]  /*10320*/  @!P2 LDC.64 R20, c[0x0][0x5c0] ;  /* 0x00017000ff14ab82 */ /* 0x001e220000000a00 */
[----:B------:R-:W-:Y:S01]  /*10330*/  IMAD.U32 R22, RZ, RZ, UR7 ;  /* 0x00000007ff167e24 */ /* 0x000fe2000f8e00ff */
[----:B------:R-:W-:-:S04]  /*10340*/  @!P2 IADD3 R23, P0, P3, R23, UR6, R24 ;  /* 0x000000061717ac10 */ /* 0x000fc8000fb1e018 */
[----:B------:R-:W-:Y:S02]  /*10350*/  @!P2 IADD3.X R22, R22, UR5, R30, P0, P3 ;  /* 0x000000051616ac10 */ /* 0x000fe400087e641e */
[----:B0-----:R-:W-:-:S05]  /*10360*/  @!P2 IADD3 R20, P0, R23, R20, RZ ;  /* 0x000000141714a210 */ /* 0x001fca0007f1e0ff */
[----:B------:R-:W-:Y:S01]  /*10370*/  @!P2 IMAD.X R21, R22, 0x1, R21, P0 ;  /* 0x000000011615a824 */ /* 0x000fe200000e0615 */
[----:B------:R-:W-:-:S06]  /*10380*/  PRMT R22, RZ, 0x7610, R22 ;  /* 0x00007610ff167816 */ /* 0x000fcc0000000016 */
[----:B------:R-:W4:Y:S01]  /*10390*/  @!P2 LDG.E.U8 R22, desc[UR52][R4.64+0x10] ;  /* 0x000010340416a981 */ /* 0x000f22000c1e1100 */
[----:B------:R-:W-:Y:S01]  /*103a0*/  ISETP.LT.OR P0, PT, R28, 0x12, !P6 ;  /* 0x000000121c00780c */ /* 0x000fe20007701670 */
[----:B------:R-:W-:Y:S01]  /*103b0*/  IMAD.U32 R31, RZ, RZ, UR7 ;  /* 0x00000007ff1f7e24 */ /* 0x000fe2000f8e00ff */
[----:B------:R-:W-:-:S11]  /*103c0*/  @P4 LOP3.LUT R13, R13, 0x20000000, RZ, 0xfc, !PT ;  /* 0x200000000d0d4812 */ /* 0x000fd600078efcff */
[----:B------:R-:W-:-:S04]  /*103d0*/  @!P0 IADD3 R32, P3, P4, R32, UR6, R24 ;  /* 0x0000000620208c10 */ /* 0x000fc8000fc7e018 */
[----:B------:R-:W-:Y:S02]  /*103e0*/  @!P0 IADD3.X R31, R31, UR5, R30, P3, P4 ;  /* 0x000000051f1f8c10 */ /* 0x000fe40009fe841e */
[----:B----4-:R-:W-:-:S04]  /*103f0*/  LOP3.LUT R22, R22, 0xff, RZ, 0xc0, !PT ;  /* 0x000000ff16167812 */ /* 0x010fc800078ec0ff */
[----:B------:R-:W-:-:S05]  /*10400*/  F2FP.F16.E4M3.UNPACK_B R22, R22 ;  /* 0x00000016ff16723e */ /* 0x000fca00020006ff */
[----:B------:R-:W-:-:S05]  /*10410*/  HADD2.F32 R22, -RZ, R22.H0_H0 ;  /* 0x20000016ff167230 */ /* 0x000fca0000004100 */
[----:B------:R-:W-:-:S04]  /*10420*/  FMUL R22, R22, UR46 ;  /* 0x0000002e16167c20 */ /* 0x000fc80008400000 */
[----:B---3--:R-:W-:Y:S02]  /*10430*/  FFMA R22, R50, UR47, R22 ;  /* 0x0000002f32167c23 */ /* 0x008fe40008000016 */
[----:B------:R-:W3:Y:S03]  /*10440*/  LDL.LU R50, [R1+0x94] ;  /* 0x0000940001327983 */ /* 0x000ee60000300800 */
[----:B------:R-:W-:-:S05]  /*10450*/  F2FP.SATFINITE.E4M3.F32.PACK_AB_MERGE_C R22, RZ, R22, RZ ;  /* 0x00000016ff16723e */ /* 0x000fca00048070ff */
[----:B------:R0:W-:Y:S01]  /*10460*/  @!P2 STG.E.U8 desc[UR52][R20.64+0x10], R22 ;  /* 0x000010161400a986 */ /* 0x0001e2000c101134 */
[----:B------:R-:W-:Y:S01]  /*10470*/  ISETP.LT.OR P2, PT, R28, 0x19, !P1 ;  /* 0x000000191c00780c */ /* 0x000fe20004f41670 */
[----:B0-----:R-:W0:-:S12]  /*10480*/  @!P0 LDC.64 R22, c[0x0][0x5c0] ;  /* 0x00017000ff168b82 */ /* 0x001e180000000a00 */
[----:B------:R-:W1:Y:S01]  /*10490*/  @!P2 LDC.64 R20, c[0x0][0x5c0] ;  /* 0x00017000ff14ab82 */ /* 0x000e620000000a00 */
[----:B0-----:R-:W-:Y:S02]  /*104a0*/  @!P0 IADD3 R22, P3, R32, R22, RZ ;  /* 0x0000001620168210 */ /* 0x001fe40007f7e0ff */
[--C-:B-1----:R-:W-:Y:S02]  /*104b0*/  @!P2 IADD3 R32, P4, P5, R24, UR6, R20.reuse ;  /* 0x000000061820ac10 */ /* 0x102fe4000fd9e014 */
[----:B------:R-:W-:-:S06]  /*104c0*/  PRMT R20, RZ, 0x7610, R20 ;  /* 0x00007610ff147816 */ /* 0x000fcc0000000014 */
[----:B------:R-:W4:Y:S01]  /*104d0*/  @!P0 LDG.E.U8 R20, desc[UR52][R4.64+0x11] ;  /* 0x0000113404148981 */ /* 0x000f22000c1e1100 */
[----:B------:R-:W-:Y:S01]  /*104e0*/  @!P0 IMAD.X R23, R31, 0x1, R23, P3 ;  /* 0x000000011f178824 */ /* 0x000fe200018e0617 */
[----:B------:R-:W-:Y:S02]  /*104f0*/  ISETP.LT.OR P3, PT, R28, 0x1a, !P1 ;  /* 0x0000001a1c00780c */ /* 0x000fe40004f61670 */
[----:B------:R-:W-:Y:S02]  /*10500*/  @!P2 IADD3.X R33, R30, UR5, R21, P4, P5 ;  /* 0x000000051e21ac10 */ /* 0x000fe4000a7ea415 */
        /* <DEDUP_REMOVED lines=9> */
[----:B0-----:R-:W0:Y:S02]  /*105a0*/  @!P3 LDC.64 R20, c[0x0][0x5c0] ;  /* 0x00017000ff14bb82 */ /* 0x001e240000000a00 */
[--C-:B0-----:R-:W-:Y:S02]  /*105b0*/  @!P3 IADD3 R22, P0, P4, R24, UR6, R20.reuse ;  /* 0x000000061816bc10 */ /* 0x101fe4000fc1e014 */
[----:B------:R-:W-:-:S06]  /*105c0*/  PRMT R20, RZ, 0x7610, R20 ;  /* 0x00007610ff147816 */ /* 0x000fcc0000000014 */
[----:B------:R-:W4:Y:S01]  /*105d0*/  @!P2 LDG.E.U8 R20, desc[UR52][R2.64+0x18] ;  /* 0x000018340214a981 */ /* 0x000f22000c1e1100 */
[----:B------:R-:W-:Y:S02]  /*105e0*/  @P1 LOP3.LUT R0, R0, 0x80000000, RZ, 0xfc, !PT ;  /* 0x8000000000001812 */ /* 0x000fe400078efcff */
[----:B------:R-:W-:Y:S02]  /*105f0*/  ISETP.GE.AND P1, PT, R29, 0x101, PT ;  /* 0x000001011d00780c */ /* 0x000fe40003f26270 */
[----:B------:R-:W-:Y:S02]  /*10600*/  @!P3 IADD3.X R23, R30, UR5, R21, P0, P4 ;  /* 0x000000051e17bc10 */ /* 0x000fe400087e8415 */
[----:B------:R-:W-:Y:S02]  /*10610*/  ISETP.LT.OR P0, PT, R28, 0x11, !P1 ;  /* 0x000000111c00780c */ /* 0x000fe40004f01670 */
[----:B----4-:R-:W-:-:S04]  /*10620*/  LOP3.LUT R20, R20, 0xff, RZ, 0xc0, !PT ;  /* 0x000000ff14147812 */ /* 0x010fc800078ec0ff */
[----:B------:R-:W-:-:S05]  /*10630*/  F2FP.F16.E4M3.UNPACK_B R20, R20 ;  /* 0x00000014ff14723e */ /* 0x000fca00020006ff */
[----:B------:R-:W-:-:S05]  /*10640*/  HADD2.F32 R20, -RZ, R20.H0_H0 ;  /* 0x20000014ff147230 */ /* 0x000fca0000004100 */
[----:B------:R-:W-:-:S04]  /*10650*/  FMUL R20, R20, UR46 ;  /* 0x0000002e14147c20 */ /* 0x000fc80008400000 */
[----:B---3--:R-:W-:Y:S02]  /*10660*/  FFMA R31, R50, UR47, R20 ;  /* 0x0000002f321f7c23 */ /* 0x008fe40008000014 */
[----:B------:R-:W0:Y:S01]  /*10670*/  @!P0 LDC.64 R20, c[0x0][0x5c0] ;  /* 0x00017000ff148b82 */ /* 0x000e220000000a00 */
[----:B------:R-:W3:Y:S02]  /*10680*/  LDL.LU R50, [R1+0x9c] ;  /* 0x00009c0001327983 */ /* 0x000ee40000300800 */
[----:B------:R-:W-:-:S05]  /*10690*/  F2FP.SATFINITE.E4M3.F32.PACK_AB_MERGE_C R31, RZ, R31, RZ ;  /* 0x0000001fff1f723e */ /* 0x000fca00048070ff */
[----:B------:R-:W-:Y:S01]  /*106a0*/  @!P2 STG.E.U8 desc[UR52][R32.64+0x18], R31 ;  /* 0x0000181f2000a986 */ /* 0x000fe2000c101134 */
[----:B------:R-:W-:Y:S02]  /*106b0*/  ISETP.LT.OR P2, PT, R28, 0x12, !P1 ;  /* 0x000000121c00780c */ /* 0x000fe40004f41670 */
[----:B0-----:R-:W-:-:S04]  /*106c0*/  @!P0 IADD3 R38, P4, P5, R24, UR11, R20 ;  /* 0x0000000b18268c10 */ /* 0x001fc8000fd9e014 */
[----:B------:R-:W-:-:S07]  /*106d0*/  @!P0 IADD3.X R39, R30, UR9, R21, P4, P5 ;  /* 0x000000091e278c10 */ /* 0x000fce000a7ea415 */
[----:B------:R-:W0:Y:S02]  /*106e0*/  @!P2 LDC.64 R20, c[0x0][0x5c0] ;  /* 0x00017000ff14ab82 */ /* 0x000e240000000a00 */
[--C-:B0-----:R-:W-:Y:S02]  /*106f0*/  @!P2 IADD3 R34, P4, P5, R24, UR11, R20.reuse ;  /* 0x0000000b1822ac10 */ /* 0x101fe4000fd9e014 */
[----:B------:R-:W-:-:S06]  /*10700*/  PRMT R20, RZ, 0x7610, R20 ;  /* 0x00007610ff147816 */ /* 0x000fcc0000000014 */
[----:B------:R-:W4:Y:S01]  /*10710*/  @!P3 LDG.E.U8 R20, desc[UR52][R2.64+0x19] ;  /* 0x000019340214b981 */ /* 0x000f22000c1e1100 */
[----:B------:R-:W-:Y:S02]  /*10720*/  @!P2 IADD3.X R35, R30, UR9, R21, P4, P5 ;  /* 0x000000091e23ac10 */ /* 0x000fe4000a7ea415 */
[----:B------:R-:W-:Y:S02]  /*10730*/  ISETP.LT.OR P4, PT, R28, 0x19, !P6 ;  /* 0x000000191c00780c */ /* 0x000fe40007781670 */
[----:B----4-:R-:W-:-:S04]  /*10740*/  LOP3.LUT R20, R20, 0xff, RZ, 0xc0, !PT ;  /* 0x000000ff14147812 */ /* 0x010fc800078ec0ff */
[----:B------:R-:W-:-:S05]  /*10750*/  F2FP.F16.E4M3.UNPACK_B R20, R20 ;  /* 0x00000014ff14723e */ /* 0x000fca00020006ff */
[----:B------:R-:W-:-:S05]  /*10760*/  HADD2.F32 R20, -RZ, R20.H0_H0 ;  /* 0x20000014ff147230 */ /* 0x000fca0000004100 */
[----:B------:R-:W-:-:S04]  /*10770*/  FMUL R20, R20, UR46 ;  /* 0x0000002e14147c20 */ /* 0x000fc80008400000 */
[----:B--2---:R-:W-:-:S05]  /*10780*/  FFMA R20, R48, UR47, R20 ;  /* 0x0000002f30147c23 */ /* 0x004fca0008000014 */
[----:B------:R-:W-:-:S05]  /*10790*/  F2FP.SATFINITE.E4M3.F32.PACK_AB_MERGE_C R20, RZ, R20, RZ ;  /* 0x00000014ff14723e */ /* 0x000fca00048070ff */
[----:B------:R0:W-:Y:S02]  /*107a0*/  @!P3 STG.E.U8 desc[UR52][R22.64+0x19], R20 ;  /* 0x000019141600b986 */ /* 0x0001e4000c101134 */
[----:B0-----:R-:W0:Y:S01]  /*107b0*/  @!P4 LDC.64 R20, c[0x0][0x5c0] ;  /* 0x00017000ff14cb82 */ /* 0x001e220000000a00 */
[----:B------:R-:W-:Y:S02]  /*107c0*/  IMAD.U32 R23, RZ, RZ, UR8 ;  /* 0x00000008ff177e24 */ /* 0x000fe4000f8e00ff */
[----:B------:R-:W-:-:S03]  /*107d0*/  IMAD.U32 R22, RZ, RZ, UR7 ;  /* 0x00000007ff167e24 */ /* 0x000fc6000f8e00ff */
[----:B------:R-:W-:-:S04]  /*107e0*/  @!P4 IADD3 R23, P3, P5, R23, UR6, R24 ;  /* 0x000000061717cc10 */ /* 0x000fc8000fd7e018 */
[----:B------:R-:W-:Y:S02]  /*107f0*/  @!P4 IADD3.X R22, R22, UR5, R30, P3, P5 ;  /* 0x000000051616cc10 */ /* 0x000fe40009fea41e */
[----:B0-----:R-:W-:-:S05]  /*10800*/  @!P4 IADD3 R20, P3, R23, R20, RZ ;  /* 0x000000141714c210 */ /* 0x001fca0007f7e0ff */
[----:B------:R-:W-:Y:S01]  /*10810*/  @!P4 IMAD.X R21, R22, 0x1, R21, P3 ;  /* 0x000000011615c824 */ /* 0x000fe200018e0615 */
[----:B------:R-:W-:-:S06]  /*10820*/  PRMT R22, RZ, 0x7610, R22 ;  /* 0x00007610ff167816 */ /* 0x000fcc0000000016 */
[----:B------:R-:W2:Y:S01]  /*10830*/  @!P4 LDG.E.U8 R22, desc[UR52][R4.64+0x18] ;  /* 0x000018340416c981 */ /* 0x000ea2000c1e1100 */
[----:B------:R-:W-:Y:S01]  /*10840*/  ISETP.LT.OR P3, PT, R28, 0x1a, !P6 ;  /* 0x0000001a1c00780c */ /* 0x000fe20007761670 */
[----:B------:R-:W-:Y:S02]  /*10850*/  IMAD.U32 R32, RZ, RZ, UR8 ;  /* 0x00000008ff207e24 */ /* 0x000fe4000f8e00ff */
[----:B------:R-:W-:-:S10]  /*10860*/  IMAD.U32 R31, RZ, RZ, UR7 ;  /* 0x00000007ff1f7e24 */ /* 0x000fd4000f8e00ff */
[----:B------:R-:W-:-:S04]  /*10870*/  @!P3 IADD3 R32, P5, P6, R32, UR6, R24 ;  /* 0x000000062020bc10 */ /* 0x000fc8000febe018 */
[----:B------:R-:W-:Y:S02]  /*10880*/  @!P3 IADD3.X R31, R31, UR5, R30, P5, P6 ;  /* 0x000000051f1fbc10 */ /* 0x000fe4000afec41e */
[----:B------:R-:W-:-:S04]  /*10890*/  LOP3.LUT R49, R49, 0xfffffffe, RZ, 0xc0, !PT ;  /* 0xfffffffe31317812 */ /* 0x000fc800078ec0ff */
[----:B------:R-:W-:-:S05]  /*108a0*/  @P2 LOP3.LUT R49, R49, 0x1, RZ, 0xfc, !PT ;  /* 0x0000000131312812 */ /* 0x000fca00078efcff */
[----:B------:R-:W-:Y:S04]  /*108b0*/  STL [R1+0x364], R49 ;  /* 0x0003643101007387 */ /* 0x000fe80000100800 */
[----:B------:R-:W4:Y:S01]  /*108c0*/  LDL.LU R48, [R1+0xa0] ;  /* 0x0000a00001307983 */ /* 0x000f220000300800 */
[----:B--2---:R-:W-:-:S04]  /*108d0*/  LOP3.LUT R22, R22, 0xff, RZ, 0xc0, !PT ;  /* 0x000000ff16167812 */ /* 0x004fc800078ec0ff */
[----:B------:R-:W-:-:S05]  /*108e0*/  F2FP.F16.E4M3.UNPACK_B R22, R22 ;  /* 0x00000016ff16723e */ /* 0x000fca00020006ff */
[----:B------:R-:W-:-:S05]  /*108f0*/  HADD2.F32 R22, -RZ, R22.H0_H0 ;  /* 0x20000016ff167230 */ /* 0x000fca0000004100 */
[----:B------:R-:W-:-:S04]  /*10900*/  FMUL R22, R22, UR46 ;  /* 0x0000002e16167c20 */ /* 0x000fc80008400000 */
[----:B---3--:R-:W-:Y:S02]  /*10910*/  FFMA R22, R50, UR47, R22 ;  /* 0x0000002f32167c23 */ /* 0x008fe40008000016 */
[----:B------:R-:W2:Y:S03]  /*10920*/  LDL.LU R50, [R1+0xa4] ;  /* 0x0000a40001327983 */ /* 0x000ea60000300800 */
[----:B------:R-:W-:-:S05]  /*10930*/  F2FP.SATFINITE.E4M3.F32.PACK_AB_MERGE_C R22, RZ, R22, RZ ;  /* 0x00000016ff16723e */ /* 0x000fca00048070ff */
[----:B------:R0:W-:Y:S01]  /*10940*/  @!P4 STG.E.U8 desc[UR52][R20.64+0x18], R22 ;  /* 0x000018161400c986 */ /* 0x0001e2000c101134 */
[----:B------:R-:W-:Y:S01]  /*10950*/  ISETP.LT.OR P4, PT, R28, 0x19, !P1 ;  /* 0x000000191c00780c */ /* 0x000fe20004f81670 */
[----:B0-----:R-:W0:-:S12]  /*10960*/  @!P3 LDC.64 R22, c[0x0][0x5c0] ;  /* 0x00017000ff16bb82 */ /* 0x001e180000000a00 */
[----:B------:R-:W1:Y:S02]  /*10970*/  @!P4 LDC.64 R20, c[0x0][0x5c0] ;  /* 0x00017000ff14cb82 */ /* 0x000e640000000a00 */
[--C-:B-1----:R-:W-:Y:S02]  /*10980*/  @!P4 IADD3 R36, P5, P6, R24, UR11, R20.reuse ;  /* 0x0000000b1824cc10 */ /* 0x102fe4000febe014 */
[----:B------:R-:W-:-:S06]  /*10990*/  PRMT R20, RZ, 0x7610, R20 ;  /* 0x00007610ff147816 */ /* 0x000fcc0000000014 */
[----:B------:R-:W3:Y:S01]  /*109a0*/  @!P3 LDG.E.U8 R20, desc[UR52][R4.64+0x19] ;  /* 0x000019340414b981 */ /* 0x000ee2000c1e1100 */
[----:B0-----:R-:W-:-:S05]  /*109b0*/  @!P3 IADD3 R22, P2, R32, R22, RZ ;  /* 0x000000162016b210 */ /* 0x001fca0007f5e0ff */
[----:B------:R-:W-:Y:S01]  /*109c0*/  @!P3 IMAD.X R23, R31, 0x1, R23, P2 ;  /* 0x000000011f17b824 */ /* 0x000fe200010e0617 */
[----:B------:R-:W-:Y:S02]  /*109d0*/  @!P4 IADD3.X R37, R30, UR9, R21, P5, P6 ;  /* 0x000000091e25cc10 */ /* 0x000fe4000afec415 */
[----:B---3--:R-:W-:-:S04]  /*109e0*/  LOP3.LUT R20, R20, 0xff, RZ, 0xc0, !PT ;  /* 0x000000ff14147812 */ /* 0x008fc800078ec0ff */
[----:B------:R-:W-:-:S05]  /*109f0*/  F2FP.F16.E4M3.UNPACK_B R20, R20 ;  /* 0x00000014ff14723e */ /* 0x000fca00020006ff */
[----:B------:R-:W-:-:S05]  /*10a00*/  HADD2.F32 R20, -RZ, R20.H0_H0 ;  /* 0x20000014ff147230 */ /* 0x000fca0000004100 */
[----:B------:R-:W-:-:S04]  /*10a10*/  FMUL R20, R20, UR46 ;  /* 0x0000002e14147c20 */ /* 0x000fc80008400000 */
[----:B----4-:R-:W-:Y:S01]  /*10a20*/  FFMA R20, R48, UR47, R20 ;  /* 0x0000002f30147c23 */ /* 0x010fe20008000014 */
[----:B------:R-:W-:Y:S01]  /*10a30*/  LOP3.LUT R12, R12, 0xffffffdf, RZ, 0xc0, !PT ;  /* 0xffffffdf0c0c7812 */ /* 0x000fe200078ec0ff */
[----:B------:R-:W3:Y:S03]  /*10a40*/  LDL.LU R48, [R1+0xa8] ;  /* 0x0000a80001307983 */ /* 0x000ee60000300800 */
[----:B------:R-:W-:-:S05]  /*10a50*/  F2FP.SATFINITE.E4M3.F32.PACK_AB_MERGE_C R20, RZ, R20, RZ ;  /* 0x00000014ff14723e */ /* 0x000fca00048070ff */
[----:B------:R0:W-:Y:S01]  /*10a60*/  @!P3 STG.E.U8 desc[UR52][R22.64+0x19], R20 ;  /* 0x000019141600b986 */ /* 0x0001e2000c101134 */
[----:B------:R-:W-:-:S13]  /*10a70*/  ISETP.LT.OR P3, PT, R28, 0x1a, !P1 ;  /* 0x0000001a1c00780c */ /* 0x000fda0004f61670 */
[----:B0-----:R-:W0:Y:S02]  /*10a80*/  @!P3 LDC.64 R20, c[0x0][0x5c0] ;  /* 0x00017000ff14bb82 */ /* 0x001e240000000a00 */
[--C-:B0-----:R-:W-:Y:S02]  /*10a90*/  @!P3 IADD3 R32, P5, P6, R24, UR11, R20.reuse ;  /* 0x0000000b1820bc10 */ /* 0x101fe4000febe014 */
[----:B------:R-:W-:-:S06]  /*10aa0*/  PRMT R20, RZ, 0x7610, R20 ;  /* 0x00007610ff147816 */ /* 0x000fcc0000000014 */
[----:B------:R-:W4:Y:S01]  /*10ab0*/  @!P0 LDG.E.U8 R20, desc[UR52][R6.64+0x10] ;  /* 0x0000103406148981 */ /* 0x000f22000c1e1100 */
[----:B------:R-:W-:-:S04]  /*10ac0*/  ISETP.GE.AND P1, PT, R29, 0x9, PT ;  /* 0x000000091d00780c */ /* 0x000fc80003f26270 */
[----:B------:R-:W-:Y:S02]  /*10ad0*/  ISETP.LT.OR P2, PT, R28, 0x21, !P1 ;  /* 0x000000211c00780c */ /* 0x000fe40004f41670 */
[----:B------:R-:W-:-:S11]  /*10ae0*/  @!P3 IADD3.X R33, R30, UR9, R21, P5, P6 ;  /* 0x000000091e21bc10 */ /* 0x000fd6000afec415 */
[----:B------:R-:W-:Y:S02]  /*10af0*/  @P2 LOP3.LUT R12, R12, 0x20, RZ, 0xfc, !PT ;  /* 0x000000200c0c2812 */ /* 0x000fe400078efcff */
[----:B----4-:R-:W-:-:S04]  /*10b00*/  LOP3.LUT R20, R20, 0xff, RZ, 0xc0, !PT ;  /* 0x000000ff14147812 */ /* 0x010fc800078ec0ff */
[----:B------:R-:W-:-:S05]  /*10b10*/  F2FP.F16.E4M3.UNPACK_B R20, R20 ;  /* 0x00000014ff14723e */ /* 0x000fca00020006ff */
[----:B------:R-:W-:-:S05]  /*10b20*/  HADD2.F32 R20, -RZ, R20.H0_H0 ;  /* 0x20000014ff147230 */ /* 0x000fca0000004100 */
[----:B------:R-:W-:-:S04]  /*10b30*/  FMUL R20, R20, UR46 ;  /* 0x0000002e14147c20 */ /* 0x000fc80008400000 */
[----:B--2---:R-:W-:Y:S02]  /*10b40*/  FFMA R22, R50, UR47, R20 ;  /* 0x0000002f32167c23 */ /* 0x004fe40008000014 */
[----:B------:R-:W0:Y:S02]  /*10b50*/  @!P2 LDC.64 R20, c[0x0][0x5c0] ;  /* 0x00017000ff14ab82 */ /* 0x000e240000000a00 */
[----:B0-----:R-:W-:-:S04]  /*10b60*/  @!P2 IADD3 R54, P5, P6, R24, UR8, R20 ;  /* 0x000000081836ac10 */ /* 0x001fc8000febe014 */
[----:B------:R-:W-:Y:S02]  /*10b70*/  @!P2 IADD3.X R55, R30, UR7, R21, P5, P6 ;  /* 0x000000071e37ac10 */ /* 0x000fe4000afec415 */
[----:B------:R-:W-:-:S13]  /*10b80*/  ISETP.LT.OR P6, PT, R28, 0x22, !P1 ;  /* 0x000000221c00780c */ /* 0x000fda0004fc1670 */
[----:B------:R-:W0:Y:S01]  /*10b90*/  @!P6 LDC.64 R20, c[0x0][0x5c0] ;  /* 0x00017000ff14eb82 */ /* 0x000e220000000a00 */
[----:B------:R-:W-:Y:S02]  /*10ba0*/  LOP3.LUT P2, RZ, R49, 0x1, RZ, 0xc0, !PT ;  /* 0x0000000131ff7812 */ /* 0x000fe4000784c0ff */
[----:B------:R-:W-:Y:S01]  /*10bb0*/  F2FP.SATFINITE.E4M3.F32.PACK_AB_MERGE_C R22, RZ, R22, RZ ;  /* 0x00000016ff16723e */ /* 0x000fe200048070ff */
[----:B------:R-:W-:Y:S01]  /*10bc0*/  IMAD.U32 R23, RZ, RZ, UR8 ;  /* 0x00000008ff177e24 */ /* 0x000fe2000f8e00ff */
[----:B------:R-:W-:Y:S01]  /*10bd0*/  LOP3.LUT R12, R12, 0xfffffffe, RZ, 0xc0, !PT ;  /* 0xfffffffe0c0c7812 */ /* 0x000fe200078ec0ff */
[----:B------:R-:W2:Y:S04]  /*10be0*/  LDL.LU R49, [R1+0xac] ;  /* 0x0000ac0001317983 */ /* 0x000ea80000300800 */
[----:B------:R1:W-:Y:S01]  /*10bf0*/  @!P0 STG.E.U8 desc[UR52][R38.64+0x10], R22 ;  /* 0x0000101626008986 */ /* 0x0003e2000c101134 */
[----:B0-----:R-:W-:-:S02]  /*10c00*/  @!P6 IADD3 R50, P0, P5, R24, UR8, R20 ;  /* 0x000000081832ec10 */ /* 0x001fc4000fd1e014 */
[----:B------:R-:W-:-:S06]  /*10c10*/  PRMT R20, RZ, 0x7610, R20 ;  /* 0x00007610ff147816 */ /* 0x000fcc0000000014 */
[----:B------:R-:W4:Y:S01]  /*10c20*/  @!P2 LDG.E.U8 R20, desc[UR52][R6.64+0x11] ;  /* 0x000011340614a981 */ /* 0x000f22000c1e1100 */
[----:B------:R-:W-:Y:S02]  /*10c30*/  @P6 LOP3.LUT R12, R12, 0x1, RZ, 0xfc, !PT ;  /* 0x000000010c0c6812 */ /* 0x000fe400078efcff */
[----:B------:R-:W-:Y:S02]  /*10c40*/  @!P6 IADD3.X R51, R30, UR7, R21, P0, P5 ;  /* 0x000000071e33ec10 */ /* 0x000fe400087ea415 */
[----:B------:R-:W-:Y:S01]  /*10c50*/  ISETP.GE.AND P6, PT, R29, 0x109, PT ;  /* 0x000001091d00780c */ /* 0x000fe20003fc6270 */
[----:B-1----:R-:W-:Y:S01]  /*10c60*/  IMAD.U32 R22, RZ, RZ, UR7 ;  /* 0x00000007ff167e24 */ /* 0x002fe2000f8e00ff */
[----:B----4-:R-:W-:-:S04]  /*10c70*/  LOP3.LUT R20, R20, 0xff, RZ, 0xc0, !PT ;  /* 0x000000ff14147812 */ /* 0x010fc800078ec0ff */
[----:B------:R-:W-:-:S05]  /*10c80*/  F2FP.F16.E4M3.UNPACK_B R20, R20 ;  /* 0x00000014ff14723e */ /* 0x000fca00020006ff */
[----:B------:R-:W-:-:S05]  /*10c90*/  HADD2.F32 R20, -RZ, R20.H0_H0 ;  /* 0x20000014ff147230 */ /* 0x000fca0000004100 */
[----:B------:R-:W-:-:S04]  /*10ca0*/  FMUL R20, R20, UR46 ;  /* 0x0000002e14147c20 */ /* 0x000fc80008400000 */
[----:B---3--:R-:W-:Y:S01]  /*10cb0*/  FFMA R20, R48, UR47, R20 ;  /* 0x0000002f30147c23 */ /* 0x008fe20008000014 */
[C---:B------:R-:W-:Y:S01]  /*10cc0*/  ISETP.LT.OR P1, PT, R28.reuse, 0x29, !P1 ;  /* 0x000000291c00780c */ /* 0x040fe20004f21670 */
[----:B------:R-:W-:Y:S01]  /*10cd0*/  IMAD.U32 R31, RZ, RZ, UR7 ;  /* 0x00000007ff1f7e24 */ /* 0x000fe2000f8e00ff */
[----:B------:R-:W3:Y:S02]  /*10ce0*/  LDL.LU R48, [R1+0xb0] ;  /* 0x0000b00001307983 */ /* 0x000ee40000300800 */
[----:B------:R-:W-:Y:S02]  /*10cf0*/  F2FP.SATFINITE.E4M3.F32.PACK_AB_MERGE_C R20, RZ, R20, RZ ;  /* 0x00000014ff14723e */ /* 0x000fe400048070ff */
[----:B------:R-:W4:Y:S04]  /*10d00*/  LDL.LU R66, [R1+0xb4] ;  /* 0x0000b40001427983 */ /* 0x000f280000300800 */
[----:B------:R0:W-:Y:S01]  /*10d10*/  @!P2 STG.E.U8 desc[UR52][R34.64+0x11], R20 ;  /* 0x000011142200a986 */ /* 0x0001e2000c101134 */
[----:B------:R-:W-:-:S02]  /*10d20*/  ISETP.LT.OR P2, PT, R28, 0x11, !P6 ;  /* 0x000000111c00780c */ /* 0x000fc40007741670 */
[----:B------:R-:W-:Y:S01]  /*10d30*/  LOP3.LUT R12, R12, 0xffffffef, RZ, 0xc0, !PT ;  /* 0xffffffef0c0c7812 */ /* 0x000fe200078ec0ff */
[----:B------:R-:W4:Y:S10]  /*10d40*/  LDL.LU R67, [R1+0xb8] ;  /* 0x0000b80001437983 */ /* 0x000f340000300800 */
[----:B0-----:R-:W0:Y:S01]  /*10d50*/  @!P2 LDC.64 R20, c[0x0][0x5c0] ;  /* 0x00017000ff14ab82 */ /* 0x001e220000000a00 */
        /* <DEDUP_REMOVED lines=8> */
[----:B------:R-:W-:-:S04]  /*10de0*/  @!P0 IADD3 R34, P5, P6, R34, UR11, R24 ;  /* 0x0000000b22228c10 */ /* 0x000fc8000febe018 */
        /* <DEDUP_REMOVED lines=8> */
[----:B0-----:R-:W0:Y:S08]  /*10e70*/  @!P1 LDC.64 R20, c[0x0][0x5c0] ;  /* 0x00017000ff149b82 */ /* 0x001e300000000a00 */
[----:B------:R-:W1:Y:S01]  /*10e80*/  @!P0 LDC.64 R22, c[0x0][0x5c0] ;  /* 0x00017000ff168b82 */ /* 0x000e620000000a00 */
[----:B0-----:R-:W-:-:S02]  /*10e90*/  @!P1 IADD3 R52, P5, P6, R24, UR8, R20 ;  /* 0x0000000818349c10 */ /* 0x001fc4000febe014 */
[----:B------:R-:W-:-:S06]  /*10ea0*/  PRMT R20, RZ, 0x7610, R20 ;  /* 0x00007610ff147816 */ /* 0x000fcc0000000014 */
[----:B------:R-:W2:Y:S01]  /*10eb0*/  @!P0 LDG.E.U8 R20, desc[UR52][R14.64+0x11] ;  /* 0x000011340e148981 */ /* 0x000ea2000c1e1100 */
[----:B-1----:R-:W-:Y:S02]  /*10ec0*/  @!P0 IADD3 R22, P2, R34, R22, RZ ;  /* 0x0000001622168210 */ /* 0x002fe40007f5e0ff */
[----:B------:R-:W-:-:S03]  /*10ed0*/  @!P1 IADD3.X R53, R30, UR7, R21, P5, P6 ;  /* 0x000000071e359c10 */ /* 0x000fc6000afec415 */
[----:B------:R-:W-:Y:S01]  /*10ee0*/  @!P0 IMAD.X R23, R31, 0x1, R23, P2 ;  /* 0x000000011f178824 */ /* 0x000fe200010e0617 */
[----:B------:R-:W-:Y:S02]  /*10ef0*/  ISETP.GE.AND P6, PT, R29, 0x9, PT ;  /* 0x000000091d00780c */ /* 0x000fe40003fc6270 */
[----:B--2---:R-:W-:-:S04]  /*10f00*/  LOP3.LUT R20, R20, 0xff, RZ, 0xc0, !PT ;  /* 0x000000ff14147812 */ /* 0x004fc800078ec0ff */
[----:B------:R-:W-:-:S05]  /*10f10*/  F2FP.F16.E4M3.UNPACK_B R20, R20 ;  /* 0x00000014ff14723e */ /* 0x000fca00020006ff */
[----:B------:R-:W-:-:S05]  /*10f20*/  HADD2.F32 R20, -RZ, R20.H0_H0 ;  /* 0x20000014ff147230 */ /* 0x000fca0000004100 */
[----:B------:R-:W-:-:S04]  /*10f30*/  FMUL R20, R20, UR46 ;  /* 0x0000002e14147c20 */ /* 0x000fc80008400000 */
[----:B---3--:R-:W-:-:S05]  /*10f40*/  FFMA R20, R48, UR47, R20 ;  /* 0x0000002f30147c23 */ /* 0x008fca0008000014 */
[----:B------:R-:W-:-:S05]  /*10f50*/  F2FP.SATFINITE.E4M3.F32.PACK_AB_MERGE_C R20, RZ, R20, RZ ;  /* 0x00000014ff14723e */ /* 0x000fca00048070ff */
[----:B------:R0:W-:Y:S01]  /*10f60*/  @!P0 STG.E.U8 desc[UR52][R22.64+0x11], R20 ;  /* 0x0000111416008986 */ /* 0x0001e2000c101134 */
[----:B------:R-:W-:-:S13]  /*10f70*/  ISETP.LT.OR P0, PT, R28, 0x2a, !P6 ;  /* 0x0000002a1c00780c */ /* 0x000fda0007701670 */
[----:B0-----:R-:W0:Y:S02]  /*10f80*/  @!P0 LDC.64 R20, c[0x0][0x5c0] ;  /* 0x00017000ff148b82 */ /* 0x001e240000000a00 */
[--C-:B0-----:R-:W-:Y:S02]  /*10f90*/  @!P0 IADD3 R48, P2, P5, R24, UR8, R20.reuse ;  /* 0x0000000818308c10 */ /* 0x101fe4000fd5e014 */
[----:B------:R-:W-:-:S06]  /*10fa0*/  PRMT R20, RZ, 0x7610, R20 ;  /* 0x00007610ff147816 */ /* 0x000fcc0000000014 */
[----:B------:R-:W2:Y:S01]  /*10fb0*/  @!P4 LDG.E.U8 R20, desc[UR52][R6.64+0x18] ;  /* 0x000018340614c981 */ /* 0x000ea2000c1e1100 */
[----:B------:R-:W-:Y:S02]  /*10fc0*/  @P1 LOP3.LUT R12, R12, 0x10, RZ, 0xfc, !PT ;  /* 0x000000100c0c1812 */ /* 0x000fe400078efcff */
[----:B------:R-:W-:-:S04]  /*10fd0*/  LOP3.LUT P1, RZ, R0, 0x80000000, RZ, 0xc0, !PT ;  /* 0x8000000000ff7812 */ /* 0x000fc8000782c0ff */
[----:B------:R-:W-:Y:S02]  /*10fe0*/  ISETP.LT.OR P6, PT, R28, 0x21, !P1 ;  /* 0x000000211c00780c */ /* 0x000fe40004fc1670 */
[----:B------:R-:W-:Y:S02]  /*10ff0*/  @!P0 IADD3.X R49, R30, UR7, R21, P2, P5 ;  /* 0x000000071e318c10 */ /* 0x000fe400097ea415 */
[----:B--2---:R-:W-:-:S04]  /*11000*/  LOP3.LUT R20, R20, 0xff, RZ, 0xc0, !PT ;  /* 0x000000ff14147812 */ /* 0x004fc800078ec0ff */
[----:B------:R-:W-:-:S05]  /*11010*/  F2FP.F16.E4M3.UNPACK_B R20, R20 ;  /* 0x00000014ff14723e */ /* 0x000fca00020006ff */
[----:B------:R-:W-:-:S05]  /*11020*/  HADD2.F32 R20, -RZ, R20.H0_H0 ;  /* 0x20000014ff147230 */ /* 0x000fca0000004100 */
[----:B------:R-:W-:-:S04]  /*11030*/  FMUL R20, R20, UR46 ;  /* 0x0000002e14147c20 */ /* 0x000fc80008400000 */
[----:B----4-:R-:W-:Y:S02]  /*11040*/  FFMA R22, R66, UR47, R20 ;  /* 0x0000002f42167c23 */ /* 0x010fe40008000014 */
[----:B------:R-:W0:Y:S01]  /*11050*/  @!P6 LDC.64 R20, c[0x0][0x5c0] ;  /* 0x00017000ff14eb82 */ /* 0x000e220000000a00 */
[----:B------:R-:W-:Y:S01]  /*11060*/  IMAD.U32 R23, RZ, RZ, UR8 ;  /* 0x00000008ff177e24 */ /* 0x000fe2000f8e00ff */
[----:B------:R-:W2:Y:S01]  /*11070*/  LDL.LU R66, [R1+0xbc] ;  /* 0x0000bc0001427983 */ /* 0x000ea20000300800 */
[----:B0-----:R-:W-:-:S04]  /*11080*/  @!P6 IADD3 R46, P2, P5, R24, UR6, R20 ;  /* 0x00000006182eec10 */ /* 0x001fc8000fd5e014 */
[----:B------:R-:W-:Y:S02]  /*11090*/  @!P6 IADD3.X R47, R30, UR5, R21, P2, P5 ;  /* 0x000000051e2fec10 */ /* 0x000fe400097ea415 */
[----:B------:R-:W-:-:S13]  /*110a0*/  ISETP.LT.OR P2, PT, R28, 0x22, !P1 ;  /* 0x000000221c00780c */ /* 0x000fda0004f41670 */
[----:B------:R-:W0:Y:S01]  /*110b0*/  @!P2 LDC.64 R20, c[0x0][0x5c0] ;  /* 0x00017000ff14ab82 */ /* 0x000e220000000a00 */
[----:B------:R-:W-:-:S05]  /*110c0*/  F2FP.SATFINITE.E4M3.F32.PACK_AB_MERGE_C R22, RZ, R22, RZ ;  /* 0x00000016ff16723e */ /* 0x000fca00048070ff */
[----:B------:R1:W-:Y:S01]  /*110d0*/  @!P4 STG.E.U8 desc[UR52][R36.64+0x18], R22 ;  /* 0x000018162400c986 */ /* 0x0003e2000c101134 */
[--C-:B0-----:R-:W-:Y:S02]  /*110e0*/  @!P2 IADD3 R44, P4, P5, R24, UR6, R20.reuse ;  /* 0x00000006182cac10 */ /* 0x101fe4000fd9e014 */
[----:B------:R-:W-:-:S06]  /*110f0*/  PRMT R20, RZ, 0x7610, R20 ;  /* 0x00007610ff147816 */ /* 0x000fcc0000000014 */
[----:B------:R-:W3:Y:S01]  /*11100*/  @!P3 LDG.E.U8 R20, desc[UR52][R6.64+0x19] ;  /* 0x000019340614b981 */ /* 0x000ee2000c1e1100 */
[----:B------:R-:W-:Y:S02]  /*11110*/  ISETP.GE.AND P6, PT, R29, 0x109, PT ;  /* 0x000001091d00780c */ /* 0x000fe40003fc6270 */
[----:B------:R-:W-:Y:S01]  /*11120*/  @!P2 IADD3.X R45, R30, UR5, R21, P4, P5 ;  /* 0x000000051e2dac10 */ /* 0x000fe2000a7ea415 */
[----:B-1----:R-:W-:Y:S01]  /*11130*/  IMAD.U32 R22, RZ, RZ, UR7 ;  /* 0x00000007ff167e24 */ /* 0x002fe2000f8e00ff */
[----:B---3--:R-:W-:-:S04]  /*11140*/  LOP3.LUT R20, R20, 0xff, RZ, 0xc0, !PT ;  /* 0x000000ff14147812 */ /* 0x008fc800078ec0ff */
[----:B------:R-:W-:-:S05]  /*11150*/  F2FP.F16.E4M3.UNPACK_B R20, R20 ;  /* 0x00000014ff14723e */ /* 0x000fca00020006ff */
[----:B------:R-:W-:-:S05]  /*11160*/  HADD2.F32 R20, -RZ, R20.H0_H0 ;  /* 0x20000014ff147230 */ /* 0x000fca0000004100 */
[----:B------:R-:W-:-:S04]  /*11170*/  FMUL R20, R20, UR46 ;  /* 0x0000002e14147c20 */ /* 0x000fc80008400000 */
[----:B------:R-:W-:Y:S02]  /*11180*/  FFMA R20, R67, UR47, R20 ;  /* 0x0000002f43147c23 */ /* 0x000fe40008000014 */
[----:B------:R-:W3:Y:S03]  /*11190*/  LDL.LU R67, [R1+0xc0] ;  /* 0x0000c00001437983 */ /* 0x000ee60000300800 */
[----:B------:R-:W-:-:S05]  /*111a0*/  F2FP.SATFINITE.E4M3.F32.PACK_AB_MERGE_C R20, RZ, R20, RZ ;  /* 0x00000014ff14723e */ /* 0x000fca00048070ff */
[----:B------:R0:W-:Y:S01]  /*111b0*/  @!P3 STG.E.U8 desc[UR52][R32.64+0x19], R20 ;  /* 0x000019142000b986 */ /* 0x0001e2000c101134 */
[----:B------:R-:W-:-:S13]  /*111c0*/  ISETP.LT.OR P3, PT, R28, 0x19, !P6 ;  /* 0x000000191c00780c */ /* 0x000fda0007761670 */
[----:B0-----:R-:W0:Y:S01]  /*111d0*/  @!P3 LDC.64 R20, c[0x0][0x5c0] ;  /* 0x00017000ff14bb82 */ /* 0x001e220000000a00 */
[----:B------:R-:W-:-:S04]  /*111e0*/  @!P3 IADD3 R23, P4, P5, R23, UR11, R24 ;  /* 0x0000000b1717bc10 */ /* 0x000fc8000fd9e018 */
[----:B------:R-:W-:Y:S02]  /*111f0*/  @!P3 IADD3.X R22, R22, UR9, R30, P4, P5 ;  /* 0x000000091616bc10 */ /* 0x000fe4000a7ea41e */
[----:B0-----:R-:W-:-:S05]  /*11200*/  @!P3 IADD3 R20, P4, R23, R20, RZ ;  /* 0x000000141714b210 */ /* 0x001fca0007f9e0ff */
[----:B------:R-:W-:Y:S01]  /*11210*/  @!P3 IMAD.X R21, R22, 0x1, R21, P4 ;  /* 0x000000011615b824 */ /* 0x000fe200020e0615 */
[----:B------:R-:W-:-:S06]  /*11220*/  PRMT R22, RZ, 0x7610, R22 ;  /* 0x00007610ff167816 */ /* 0x000fcc0000000016 */
[----:B------:R-:W4:Y:S01]  /*11230*/  @!P3 LDG.E.U8 R22, desc[UR52][R14.64+0x18] ;  /* 0x000018340e16b981 */ /* 0x000f22000c1e1100 */
[----:B------:R-:W-:Y:S01]  /*11240*/  ISETP.LT.OR P4, PT, R28, 0x1a, !P6 ;  /* 0x0000001a1c00780c */ /* 0x000fe20007781670 */
[----:B------:R-:W-:-:S12]  /*11250*/  IMAD.U32 R23, RZ, RZ, UR8 ;  /* 0x00000008ff177e24 */ /* 0x000fd8000f8e00ff */
[----:B------:R-:W-:Y:S02]  /*11260*/  @!P4 IADD3 R23, P5, P6, R23, UR11, R24 ;  /* 0x0000000b1717cc10 */ /* 0x000fe4000febe018 */
        /* <DEDUP_REMOVED lines=15> */
[----:B------:R-:W4:Y:S01]  /*11360*/  @!P4 LDG.E.U8 R22, desc[UR52][R14.64+0x19] ;  /* 0x000019340e16c981 */ /* 0x000f22000c1e1100 */
[----:B------:R-:W-:-:S04]  /*11370*/  @P0 LOP3.LUT R0, R0, 0x10000000, RZ, 0xfc, !PT ;  /* 0x1000000000000812 */ /* 0x000fc800078efcff */
[----:B------:R-:W-:-:S04]  /*11380*/  LOP3.LUT R0, R0, 0xdfffffff, RZ, 0xc0, !PT ;  /* 0xdfffffff00007812 */ /* 0x000fc800078ec0ff */
[----:B------:R-:W-:Y:S02]  /*11390*/  @P2 LOP3.LUT R0, R0, 0x20000000, RZ, 0xfc, !PT ;  /* 0x2000000000002812 */ /* 0x000fe400078efcff */
[----:B------:R-:W-:-:S04]  /*113a0*/  ISETP.GE.AND P2, PT, R29, 0x181, PT ;  /* 0x000001811d00780c */ /* 0x000fc80003f46270 */
[C---:B------:R-:W-:Y:S02]  /*113b0*/  ISETP.LT.OR P3, PT, R28.reuse, 0x11, !P2 ;  /* 0x000000111c00780c */ /* 0x040fe40005761670 */
[----:B------:R-:W-:-:S11]  /*113c0*/  ISETP.LT.OR P0, PT, R28, 0x29, !P1 ;  /* 0x000000291c00780c */ /* 0x000fd60004f01670 */
[----:B------:R-:W-:Y:S01]  /*113d0*/  @!P3 IMAD R31, R11, 0x180, RZ ;  /* 0x000001800b1fb824 */ /* 0x000fe200078e02ff */
[----:B----4-:R-:W-:-:S04]  /*113e0*/  LOP3.LUT R22, R22, 0xff, RZ, 0xc0, !PT ;  /* 0x000000ff16167812 */ /* 0x010fc800078ec0ff */
[----:B------:R-:W-:-:S05]  /*113f0*/  F2FP.F16.E4M3.UNPACK_B R22, R22 ;  /* 0x00000016ff16723e */ /* 0x000fca00020006ff */
[----:B------:R-:W-:-:S05]  /*11400*/  HADD2.F32 R22, -RZ, R22.H0_H0 ;  /* 0x20000016ff167230 */ /* 0x000fca0000004100 */
[----:B------:R-:W-:-:S04]  /*11410*/  FMUL R22, R22, UR46 ;  /* 0x0000002e16167c20 */ /* 0x000fc80008400000 */
[----:B---3--:R-:W-:Y:S02]  /*11420*/  FFMA R22, R67, UR47, R22 ;  /* 0x0000002f43167c23 */ /* 0x008fe40008000016 */
[----:B------:R-:W3:Y:S03]  /*11430*/  LDL.LU R67, [R1+0xc8] ;  /* 0x0000c80001437983 */ /* 0x000ee60000300800 */
[----:B------:R-:W-:-:S05]  /*11440*/  F2FP.SATFINITE.E4M3.F32.PACK_AB_MERGE_C R22, RZ, R22, RZ ;  /* 0x00000016ff16723e */ /* 0x000fca00048070ff */
[----:B------:R0:W-:Y:S02]  /*11450*/  @!P4 STG.E.U8 desc[UR52][R20.64+0x19], R22 ;  /* 0x000019161400c986 */ /* 0x0001e4000c101134 */
[----:B0-----:R-:W0:Y:S01]  /*11460*/  @!P3 LDC.64 R22, c[0x0][0x5c0] ;  /* 0x00017000ff16bb82 */ /* 0x001e220000000a00 */
[----:B------:R-:W-:Y:S02]  /*11470*/  @!P3 IMAD.MOV.U32 R20, RZ, RZ, R24 ;  /* 0x000000ffff14b224 */ /* 0x000fe400078e0018 */
[----:B------:R-:W-:Y:S02]  /*11480*/  @!P3 IMAD.MOV.U32 R21, RZ, RZ, R30 ;  /* 0x000000ffff15b224 */ /* 0x000fe400078e001e */
[----:B------:R-:W-:-:S03]  /*11490*/  @!P3 IMAD.WIDE.U32 R20, R10, 0x180, R20 ;  /* 0x000001800a14b825 */ /* 0x000fc600078e0014 */
[----:B0-----:R-:W-:-:S04]  /*114a0*/  @!P3 IADD3 R22, P4, R20, R22, RZ ;  /* 0x000000161416b210 */ /* 0x001fc80007f9e0ff */
[----:B------:R-:W-:Y:S02]  /*114b0*/  @!P3 IADD3.X R23, R23, R21, R31, P4, !PT ;  /* 0x000000151717b210 */ /* 0x000fe400027fe41f */
        /* <DEDUP_REMOVED lines=10> */
[----:B--2---:R-:W-:Y:S01]  /*11560*/  FFMA R20, R66, UR47, R20 ;  /* 0x0000002f42147c23 */ /* 0x004fe20008000014 */
[----:B------:R-:W-:Y:S01]  /*11570*/  LOP3.LUT P6, RZ, R12, 0x400, RZ, 0xc0, !PT ;  /* 0x000004000cff7812 */ /* 0x000fe200078cc0ff */
[----:B------:R-:W2:Y:S03]  /*11580*/  LDL.LU R66, [R1+0xcc] ;  /* 0x0000cc0001427983 */ /* 0x000ea60000300800 */
        /* <DEDUP_REMOVED lines=10> */
[----:B------:R-:W0:Y:S02]  /*11630*/  @!P0 LDC.64 R20, c[0x0][0x5c0] ;  /* 0x00017000ff148b82 */ /* 0x000e240000000a00 */
[--C-:B0-----:R-:W-:Y:S02]  /*11640*/  @!P0 IADD3 R32, P4, P5, R24, UR6, R20.reuse ;  /* 0x0000000618208c10 */ /* 0x101fe4000fd9e014 */
[----:B------:R-:W-:-:S06]  /*11650*/  PRMT R20, RZ, 0x7610, R20 ;  /* 0x00007610ff147816 */ /* 0x000fcc0000000014 */
[----:B------:R-:W4:Y:S01]  /*11660*/  @!P3 LDG.E.U8 R20, desc[UR52][R16.64+0x11] ;  /* 0x000011341014b981 */ /* 0x000f22000c1e1100 */
[----:B------:R-:W-:Y:S02]  /*11670*/  LOP3.LUT R0, R0, 0xbfffffff, RZ, 0xc0, !PT ;  /* 0xbfffffff00007812 */ /* 0x000fe400078ec0ff */
[----:B------:R-:W-:Y:S02]  /*11680*/  @!P0 IADD3.X R33, R30, UR5, R21, P4, P5 ;  /* 0x000000051e218c10 */ /* 0x000fe4000a7ea415 */
[----:B------:R-:W-:Y:S02]  /*11690*/  ISETP.GE.AND P0, PT, R29, 0x101, PT ;  /* 0x000001011d00780c */ /* 0x000fe40003f06270 */
[----:B------:R-:W-:Y:S02]  /*116a0*/  @P6 LOP3.LUT R0, R0, 0x40000000, RZ, 0xfc, !PT ;  /* 0x4000000000006812 */ /* 0x000fe400078efcff */
[----:B------:R-:W-:Y:S02]  /*116b0*/  ISETP.LT.OR P6, PT, R28, 0x21, !P0 ;  /* 0x000000211c00780c */ /* 0x000fe400047c1670 */
[----:B------:R-:W-:-:S02]  /*116c0*/  LOP3.LUT P5, RZ, R12, 0x800, RZ, 0xc0, !PT ;  /* 0x000008000cff7812 */ /* 0x000fc400078ac0ff */
        /* <DEDUP_REMOVED lines=8> */
[----:B------:R0:W-:Y:S02]  /*11750*/  @!P3 STG.E.U8 desc[UR52][R22.64+0x11], R20 ;  /* 0x000011141600b986 */ /* 0x0001e4000c101134 */
[----:B0-----:R-:W0:Y:S02]  /*11760*/  @!P6 LDC.64 R20, c[0x0][0x5c0] ;  /* 0x00017000ff14eb82 */ /* 0x001e240000000a00 */
[--C-:B0-----:R-:W-:Y:S02]  /*11770*/  @!P6 IADD3 R38, P3, P4, R24, UR11, R20.reuse ;  /* 0x0000000b1826ec10 */ /* 0x101fe4000fc7e014 */
[----:B------:R-:W-:-:S06]  /*11780*/  PRMT R20, RZ, 0x7610, R20 ;  /* 0x00007610ff147816 */ /* 0x000fcc0000000014 */
[----:B------:R-:W4:Y:S01]  /*11790*/  @!P5 LDG.E.U8 R20, desc[UR52][R18.64+0x10] ;  /* 0x000010341214d981 */ /* 0x000f22000c1e1100 */
[----:B------:R-:W-:Y:S02]  /*117a0*/  @P6 LOP3.LUT R12, R12, 0x200, RZ, 0xfc, !PT ;  /* 0x000002000c0c6812 */ /* 0x000fe400078efcff */
[----:B------:R-:W-:Y:S02]  /*117b0*/  @!P6 IADD3.X R39, R30, UR9, R21, P3, P4 ;  /* 0x000000091e27ec10 */ /* 0x000fe40009fe8415 */
[----:B------:R-:W-:Y:S02]  /*117c0*/  ISETP.LT.OR P6, PT, R28, 0x22, !P0 ;  /* 0x000000221c00780c */ /* 0x000fe400047c1670 */
[----:B------:R-:W-:-:S11]  /*117d0*/  LOP3.LUT R12, R12, 0xfffffeff, RZ, 0xc0, !PT ;  /* 0xfffffeff0c0c7812 */ /* 0x000fd600078ec0ff */
[----:B------:R-:W-:Y:S02]  /*117e0*/  @P6 LOP3.LUT R12, R12, 0x100, RZ, 0xfc, !PT ;  /* 0x000001000c0c6812 */ /* 0x000fe400078efcff */
[----:B----4-:R-:W-:-:S04]  /*117f0*/  LOP3.LUT R20, R20, 0xff, RZ, 0xc0, !PT ;  /* 0x000000ff14147812 */ /* 0x010fc800078ec0ff */
[----:B------:R-:W-:-:S05]  /*11800*/  F2FP.F16.E4M3.UNPACK_B R20, R20 ;  /* 0x00000014ff14723e */ /* 0x000fca00020006ff */
[----:B------:R-:W-:-:S05]  /*11810*/  HADD2.F32 R20, -RZ, R20.H0_H0 ;  /* 0x20000014ff147230 */ /* 0x000fca0000004100 */
[----:B------:R-:W-:-:S04]  /*11820*/  FMUL R20, R20, UR46 ;  /* 0x0000002e14147c20 */ /* 0x000fc80008400000 */
[----:B--2---:R-:W-:Y:S02]  /*11830*/  FFMA R22, R66, UR47, R20 ;  /* 0x0000002f42167c23 */ /* 0x004fe40008000014 */
[----:B------:R-:W0:Y:S01]  /*11840*/  @!P6 LDC.64 R20, c[0x0][0x5c0] ;  /* 0x00017000ff14eb82 */ /* 0x000e220000000a00 */
[----:B------:R-:W2:Y:S02]  /*11850*/  LDL.LU R66, [R1+0xd4] ;  /* 0x0000d40001427983 */ /* 0x000ea40000300800 */
[----:B------:R-:W-:Y:S02]  /*11860*/  F2FP.SATFINITE.E4M3.F32.PACK_AB_MERGE_C R22, RZ, R22, RZ ;  /* 0x00000016ff16723e */ /* 0x000fe400048070ff */
[----:B0-----:R-:W-:-:S04]  /*11870*/  @!P6 IADD3 R36, P3, P4, R24, UR11, R20 ;  /* 0x0000000b1824ec10 */ /* 0x001fc8000fc7e014 */
[----:B------:R-:W-:Y:S02]  /*11880*/  @!P6 IADD3.X R37, R30, UR9, R21, P3, P4 ;  /* 0x000000091e25ec10 */ /* 0x000fe40009fe8415 */
[----:B------:R-:W-:Y:S02]  /*11890*/  LOP3.LUT P6, RZ, R0, 0x40000000, RZ, 0xc0, !PT ;  /* 0x4000000000ff7812 */ /* 0x000fe400078cc0ff */
[----:B------:R-:W-:Y:S01]  /*118a0*/  PRMT R20, RZ, 0x7610, R20 ;  /* 0x00007610ff147816 */ /* 0x000fe20000000014 */
[----:B------:R0:W-:Y:S10]  /*118b0*/  @!P5 STG.E.U8 desc[UR52][R64.64+0x10], R22 ;  /* 0x000010164000d986 */ /* 0x0001f4000c101134 */
[----:B------:R-:W4:Y:S01]  /*118c0*/  @!P6 LDG.E.U8 R20, desc[UR52][R18.64+0x11] ;  /* 0x000011341214e981 */ /* 0x000f22000c1e1100 */
[----:B------:R-:W-:-:S13]  /*118d0*/  ISETP.LT.OR P3, PT, R28, 0x19, !P2 ;  /* 0x000000191c00780c */ /* 0x000fda0005761670 */
[----:B0-----:R-:W0:Y:S01]  /*118e0*/  @!P3 LDC.64 R22, c[0x0][0x5c0] ;  /* 0x00017000ff16bb82 */ /* 0x001e220000000a00 */
[----:B------:R-:W-:Y:S02]  /*118f0*/  @!P3 IMAD.MOV.U32 R21, RZ, RZ, R30 ;  /* 0x000000ffff15b224 */ /* 0x000fe400078e001e */
        /* <DEDUP_REMOVED lines=10> */
[----:B-1----:R-:W-:-:S04]  /*119a0*/  @!P3 IMAD.MOV.U32 R20, RZ, RZ, R24 ;  /* 0x000000ffff14b224 */ /* 0x002fc800078e0018 */
        /* <DEDUP_REMOVED lines=30> */
[----:B------:R-:W-:-:S04]  /*11b90*/  @P6 LOP3.LUT R12, R12, 0x800, RZ, 0xfc, !PT ;  /* 0x000008000c0c6812 */ /* 0x000fc800078efcff */
[----:B------:R-:W-:Y:S02]  /*11ba0*/  LOP3.LUT R12, R12, 0xfffffbff, RZ, 0xc0, !PT ;  /* 0xfffffbff0c0c7812 */ /* 0x000fe400078ec0ff */
[----:B------:R-:W-:Y:S02]  /*11bb0*/  @!P0 IADD3.X R35, R30, UR9, R21, P4, P5 ;  /* 0x000000091e238c10 */ /* 0x000fe4000a7ea415 */
[----:B------:R-:W-:Y:S02]  /*11bc0*/  @P0 LOP3.LUT R12, R12, 0x400, RZ, 0xfc, !PT ;  /* 0x000004000c0c0812 */ /* 0x000fe400078efcff */
[----:B------:R-:W-:-:S04]  /*11bd0*/  ISETP.GE.AND P0, PT, R29, 0x9, PT ;  /* 0x000000091d00780c */ /* 0x000fc80003f06270 */
[----:B------:R-:W-:Y:S02]  /*11be0*/  ISETP.LT.OR P2, PT, R28, 0x31, !P0 ;  /* 0x000000311c00780c */ /* 0x000fe40004741670 */
[----:B------:R-:W-:Y:S02]  /*11bf0*/  LOP3.LUT P5, RZ, R12, 0x1000, RZ, 0xc0, !PT ;  /* 0x000010000cff7812 */ /* 0x000fe400078ac0ff */
[----:B----4-:R-:W-:-:S04]  /*11c00*/  LOP3.LUT R20, R20, 0xff, RZ, 0xc0, !PT ;  /* 0x000000ff14147812 */ /* 0x010fc800078ec0ff */
[----:B------:R-:W-:-:S05]  /*11c10*/  F2FP.F16.E4M3.UNPACK_B R20, R20 ;  /* 0x00000014ff14723e */ /* 0x000fca00020006ff */
[----:B------:R-:W-:-:S05]  /*11c20*/  HADD2.F32 R20, -RZ, R20.H0_H0 ;  /* 0x20000014ff147230 */ /* 0x000fca0000004100 */
[----:B------:R-:W-:-:S04]  /*11c30*/  FMUL R20, R20, UR46 ;  /* 0x0000002e14147c20 */ /* 0x000fc80008400000 */
[----:B---3--:R-:W-:Y:S01]  /*11c40*/  FFMA R20, R67, UR47, R20 ;  /* 0x0000002f43147c23 */ /* 0x008fe20008000014 */
[----:B------:R-:W-:Y:S01]  /*11c50*/  LOP3.LUT P6, RZ, R12, 0x80, RZ, 0xc0, !PT ;  /* 0x000000800cff7812 */ /* 0x000fe200078cc0ff */
[----:B------:R-:W3:Y:S03]  /*11c60*/  LDL.LU R67, [R1+0xe0] ;  /* 0x0000e00001437983 */ /* 0x000ee60000300800 */
[----:B------:R-:W-:-:S05]  /*11c70*/  F2FP.SATFINITE.E4M3.F32.PACK_AB_MERGE_C R20, RZ, R20, RZ ;  /* 0x00000014ff14723e */ /* 0x000fca00048070ff */
[----:B------:R0:W-:Y:S02]  /*11c80*/  @!P3 STG.E.U8 desc[UR52][R22.64+0x19], R20 ;  /* 0x000019141600b986 */ /* 0x0001e4000c101134 */
[----:B0-----:R-:W0:Y:S02]  /*11c90*/  @!P2 LDC.64 R20, c[0x0][0x5c0] ;  /* 0x00017000ff14ab82 */ /* 0x001e240000000a00 */
[--C-:B0-----:R-:W-:Y:S02]  /*11ca0*/  @!P2 IADD3 R82, P3, P4, R24, UR8, R20.reuse ;  /* 0x000000081852ac10 */ /* 0x101fe4000fc7e014 */
[----:B------:R-:W-:-:S06]  /*11cb0*/  PRMT R20, RZ, 0x7610, R20 ;  /* 0x00007610ff147816 */ /* 0x000fcc0000000014 */
[----:B------:R-:W4:Y:S01]  /*11cc0*/  @!P5 LDG.E.U8 R20, desc[UR52][R18.64+0x18] ;  /* 0x000018341214d981 */ /* 0x000f22000c1e1100 */
[----:B------:R-:W-:Y:S02]  /*11cd0*/  LOP3.LUT R12, R12, 0xffffbfff, RZ, 0xc0, !PT ;  /* 0xffffbfff0c0c7812 */ /* 0x000fe400078ec0ff */
[----:B------:R-:W-:Y:S02]  /*11ce0*/  @!P2 IADD3.X R83, R30, UR7, R21, P3, P4 ;  /* 0x000000071e53ac10 */ /* 0x000fe40009fe8415 */
[----:B------:R-:W-:Y:S02]  /*11cf0*/  @P2 LOP3.LUT R12, R12, 0x4000, RZ, 0xfc, !PT ;  /* 0x000040000c0c2812 */ /* 0x000fe400078efcff */
[----:B------:R-:W-:Y:S02]  /*11d00*/  ISETP.LT.OR P2, PT, R28, 0x32, !P0 ;  /* 0x000000321c00780c */ /* 0x000fe40004741670 */
[----:B----4-:R-:W-:-:S04]  /*11d10*/  LOP3.LUT R20, R20, 0xff, RZ, 0xc0, !PT ;  /* 0x000000ff14147812 */ /* 0x010fc800078ec0ff */
[----:B------:R-:W-:-:S05]  /*11d20*/  F2FP.F16.E4M3.UNPACK_B R20, R20 ;  /* 0x00000014ff14723e */ /* 0x000fca00020006ff */
[----:B------:R-:W-:-:S05]  /*11d30*/  HADD2.F32 R20, -RZ, R20.H0_H0 ;  /* 0x20000014ff147230 */ /* 0x000fca0000004100 */
[----:B------:R-:W-:-:S04]  /*11d40*/  FMUL R20, R20, UR46 ;  /* 0x0000002e14147c20 */ /* 0x000fc80008400000 */
[----:B--2---:R-:W-:Y:S02]  /*11d50*/  FFMA R22, R66, UR47, R20 ;  /* 0x0000002f42167c23 */ /* 0x004fe40008000014 */
[----:B------:R-:W0:Y:S01]  /*11d60*/  @!P2 LDC.64 R20, c[0x0][0x5c0] ;  /* 0x00017000ff14ab82 */ /* 0x000e220000000a00 */
[----:B------:R-:W-:Y:S01]  /*11d70*/  LOP3.LUT R12, R12, 0xffffdfff, RZ, 0xc0, !PT ;  /* 0xffffdfff0c0c7812 */ /* 0x000fe200078ec0ff */
[----:B------:R-:W2:Y:S01]  /*11d80*/  LDL.LU R66, [R1+0xe4] ;  /* 0x0000e40001427983 */ /* 0x000ea20000300800 */
        /* <DEDUP_REMOVED lines=13> */
[----:B------:R-:W-:Y:S02]  /*11e60*/  ISETP.LT.OR P5, PT, R28, 0x3a, !P0 ;  /* 0x0000003a1c00780c */ /* 0x000fe400047a1670 */
[----:B------:R-:W-:Y:S02]  /*11e70*/  ISETP.GE.AND P0, PT, R29, 0x1, PT ;  /* 0x000000011d00780c */ /* 0x000fe40003f06270 */
        /* <DEDUP_REMOVED lines=31> */
[----:B------:R-:W-:Y:S01]  /*12070*/  @!P3 IMAD.X R21, R30, 0x1, R21, P4 ;  /* 0x000000011e15b824 */ /* 0x000fe200020e0615 */
[----:B------:R-:W-:Y:S02]  /*12080*/  ISETP.LT.OR P4, PT, R28, 0x31, !P1 ;  /* 0x000000311c00780c */ /* 0x000fe40004f81670 */
[----:B------:R-:W-:Y:S02]  /*12090*/  LOP3.LUT P2, RZ, R0, 0x20000000, RZ, 0xc0, !PT ;  /* 0x2000000000ff7812 */ /* 0x000fe4000784c0ff */
[----:B------:R-:W-:Y:S02]  /*120a0*/  @P5 LOP3.LUT R12, R12, 0x80, RZ, 0xfc, !PT ;  /* 0x000000800c0c5812 */ /* 0x000fe400078efcff */
[----:B------:R-:W-:-:S07]  /*120b0*/  LOP3.LUT R0, R0, 0xffefffff, RZ, 0xc0, !PT ;  /* 0xffefffff00007812 */ /* 0x000fce00078ec0ff */
[----:B------:R-:W-:Y:S02]  /*120c0*/  @P4 LOP3.LUT R0, R0, 0x100000, RZ, 0xfc, !PT ;  /* 0x0010000000004812 */ /* 0x000fe400078efcff */
        /* <DEDUP_REMOVED lines=10> */
[----:B0-----:R-:W-:-:S04]  /*12170*/  @!P4 IADD3 R100, P3, P5, R24, UR6, R20 ;  /* 0x000000061864cc10 */ /* 0x001fc8000fd7e014 */
[----:B------:R-:W-:Y:S02]  /*12180*/  @!P4 IADD3.X R101, R30, UR5, R21, P3, P5 ;  /* 0x000000051e65cc10 */ /* 0x000fe40009fea415 */
[----:B------:R-:W-:Y:S02]  /*12190*/  LOP3.LUT P4, RZ, R12, 0x20, RZ, 0xc0, !PT ;  /* 0x000000200cff7812 */ /* 0x000fe4000788c0ff */
[----:B------:R-:W-:-:S11]  /*121a0*/  PRMT R20, RZ, 0x7610, R20 ;  /* 0x00007610ff147816 */ /* 0x000fd60000000014 */
[----:B------:R-:W4:Y:S01]  /*121b0*/  @!P4 LDG.E.U8 R20, desc[UR52][R8.64+0x20] ;  /* 0x000020340814c981 */ /* 0x000f22000c1e1100 */
[----:B------:R-:W-:-:S13]  /*121c0*/  ISETP.LT.OR P3, PT, R28, 0x32, !P1 ;  /* 0x000000321c00780c */ /* 0x000fda0004f61670 */
[----:B------:R-:W-:Y:S02]  /*121d0*/  @P3 LOP3.LUT R0, R0, 0x200000, RZ, 0xfc, !PT ;  /* 0x0020000000003812 */ /* 0x000fe400078efcff */
[----:B------:R-:W-:Y:S02]  /*121e0*/  LOP3.LUT P0, RZ, R12, 0x1, RZ, 0xc0, !PT ;  /* 0x000000010cff7812 */ /* 0x000fe4000780c0ff */
        /* <DEDUP_REMOVED lines=8> */
[----:B0-----:R-:W-:-:S04]  /*12270*/  @!P3 IADD3 R98, P5, P6, R24, UR6, R20 ;  /* 0x000000061862bc10 */ /* 0x001fc8000febe014 */
[----:B------:R-:W-:Y:S02]  /*12280*/  @!P3 IADD3.X R99, R30, UR5, R21, P5, P6 ;  /* 0x000000051e63bc10 */ /* 0x000fe4000afec415 */
[----:B------:R-:W-:-:S13]  /*12290*/  ISETP.LT.OR P3, PT, R28, 0x39, !P1 ;  /* 0x000000391c00780c */ /* 0x000fda0004f61670 */
[----:B------:R-:W0:Y:S01]  /*122a0*/  @!P3 LDC.64 R20, c[0x0][0x5c0] ;  /* 0x00017000ff14bb82 */ /* 0x000e220000000a00 */
[----:B------:R-:W-:-:S05]  /*122b0*/  F2FP.SATFINITE.E4M3.F32.PACK_AB_MERGE_C R22, RZ, R22, RZ ;  /* 0x00000016ff16723e */ /* 0x000fca00048070ff */
[----:B------:R-:W-:Y:S01]  /*122c0*/  @!P4 STG.E.U8 desc[UR52][R54.64+0x20], R22 ;  /* 0x000020163600c986 */ /* 0x000fe2000c101134 */
[--C-:B0-----:R-:W-:Y:S02]  /*122d0*/  @!P3 IADD3 R112, P5, P6, R24, UR6, R20.reuse ;  /* 0x000000061870bc10 */ /* 0x101fe4000febe014 */
[----:B------:R-:W-:-:S06]  /*122e0*/  PRMT R20, RZ, 0x7610, R20 ;  /* 0x00007610ff147816 */ /* 0x000fcc0000000014 */
[----:B------:R-:W4:Y:S01]  /*122f0*/  @!P0 LDG.E.U8 R20, desc[UR52][R8.64+0x21] ;  /* 0x0000213408148981 */ /* 0x000f22000c1e1100 */
[----:B------:R-:W-:Y:S02]  /*12300*/  @!P3 IADD3.X R113, R30, UR5, R21, P5, P6 ;  /* 0x000000051e71bc10 */ /* 0x000fe4000afec415 */
[----:B------:R-:W-:Y:S02]  /*12310*/  @P3 LOP3.LUT R12, R12, 0x20, RZ, 0xfc, !PT ;  /* 0x000000200c0c3812 */ /* 0x000fe400078efcff */
        /* <DEDUP_REMOVED lines=9> */
[----:B------:R-:W-:-:S13]  /*123b0*/  ISETP.LT.OR P0, PT, R28, 0x3a, !P1 ;  /* 0x0000003a1c00780c */ /* 0x000fda0004f01670 */
        /* <DEDUP_REMOVED lines=22> */
[----:B------:R-:W-:Y:S02]  /*12520*/  ISETP.GE.AND P4, PT, R29, 0x101, PT ;  /* 0x000001011d00780c */ /* 0x000fe40003f86270 */
[----:B------:R-:W-:Y:S02]  /*12530*/  @P0 LOP3.LUT R12, R12, 0x1, RZ, 0xfc, !PT ;  /* 0x000000010c0c0812 */ /* 0x000fe400078efcff */
[----:B------:R-:W-:Y:S02]  /*12540*/  ISETP.LT.OR P0, PT, R28, 0x31, !P4 ;  /* 0x000000311c00780c */ /* 0x000fe40006701670 */
[----:B0-----:R-:W-:-:S05]  /*12550*/  @!P5 IADD3 R20, P6, R24, R20, RZ ;  /* 0x000000141814d210 */ /* 0x001fca0007fde0ff */
[----:B------:R-:W-:Y:S01]  /*12560*/  @!P5 IMAD.X R21, R30, 0x1, R21, P6 ;  /* 0x000000011e15d824 */ /* 0x000fe200030e0615 */
[----:B------:R-:W-:-:S04]  /*12570*/  LOP3.LUT R0, R0, 0xfeffffff, RZ, 0xc0, !PT ;  /* 0xfeffffff00007812 */ /* 0x000fc800078ec0ff */
[----:B------:R-:W-:Y:S02]  /*12580*/  @P3 LOP3.LUT R0, R0, 0x1000000, RZ, 0xfc, !PT ;  /* 0x0100000000003812 */ /* 0x000fe400078efcff */
[----:B------:R-:W-:Y:S02]  /*12590*/  LOP3.LUT P3, RZ, R12, 0x10, RZ, 0xc0, !PT ;  /* 0x000000100cff7812 */ /* 0x000fe4000786c0ff */
        /* <DEDUP_REMOVED lines=31> */
[----:B------:R-:W0:Y:S01]  /*12790*/  @!P3 LDC.64 R20, c[0x0][0x5c0] ;  /* 0x00017000ff14bb82 */ /* 0x000e220000000a00 */
[----:B------:R-:W-:Y:S02]  /*127a0*/  LOP3.LUT P0, RZ, R0, 0x10000000, RZ, 0xc0, !PT ;  /* 0x1000000000ff7812 */ /* 0x000fe4000780c0ff */
[--C-:B0-----:R-:W-:Y:S02]  /*127b0*/  @!P3 IADD3 R90, P5, P6, R24, UR11, R20.reuse ;  /* 0x0000000b185abc10 */ /* 0x101fe4000febe014 */
[----:B------:R-:W-:-:S09]  /*127c0*/  PRMT R20, RZ, 0x7610, R20 ;  /* 0x00007610ff147816 */ /* 0x000fd20000000014 */
[----:B------:R-:W4:Y:S01]  /*127d0*/  @!P0 LDG.E.U8 R20, desc[UR52][R8.64+0x29] ;  /* 0x0000293408148981 */ /* 0x000f22000c1e1100 */
[----:B------:R-:W-:Y:S02]  /*127e0*/  ISETP.LT.OR P4, PT, R28, 0x3a, !P4 ;  /* 0x0000003a1c00780c */ /* 0x000fe40006781670 */
[----:B------:R-:W-:Y:S02]  /*127f0*/  @!P3 IADD3.X R91, R30, UR9, R21, P5, P6 ;  /* 0x000000091e5bbc10 */ /* 0x000fe4000afec415 */
[----:B------:R-:W-:Y:S02]  /*12800*/  @P3 LOP3.LUT R13, R13, 0x400, RZ, 0xfc, !PT ;  /* 0x000004000d0d3812 */ /* 0x000fe400078efcff */
[----:B------:R-:W-:Y:S02]  /*12810*/  ISETP.LT.OR P3, PT, R28, 0x21, !P1 ;  /* 0x000000211c00780c */ /* 0x000fe40004f61670 */
        /* <DEDUP_REMOVED lines=15> */
[----:B------:R-:W-:-:S04]  /*12910*/  ISETP.GE.AND P4, PT, R29, 0x9, PT ;  /* 0x000000091d00780c */ /* 0x000fc80003f86270 */
        /* <DEDUP_REMOVED lines=8> */
[----:B------:R-:W-:Y:S01]  /*129a0*/  IMAD.U32 R23, RZ, RZ, UR8 ;  /* 0x00000008ff177e24 */ /* 0x000fe2000f8e00ff */
[----:B------:R-:W-:Y:S01]  /*129b0*/  F2FP.SATFINITE.E4M3.F32.PACK_AB_MERGE_C R22, RZ, R22, RZ ;  /* 0x00000016ff16723e */ /* 0x000fe200048070ff */
[----:B------:R-:W2:Y:S04]  /*129c0*/  LDL.LU R66, [R1+0x10c] ;  /* 0x00010c0001427983 */ /* 0x000ea80000300800 */
[----:B------:R1:W-:Y:S01]  /*129d0*/  @!P3 STG.E.U8 desc[UR52][R46.64+0x20], R22 ;  /* 0x000020162e00b986 */ /* 0x0003e2000c101134 */
[----:B------:R-:W-:-:S02]  /*129e0*/  ISETP.LT.OR P3, PT, R28, 0x42, !P4 ;  /* 0x000000421c00780c */ /* 0x000fc40006761670 */
        /* <DEDUP_REMOVED lines=10> */
[----:B------:R-:W-:Y:S01]  /*12a90*/  ISETP.GE.AND P3, PT, R29, 0x89, PT ;  /* 0x000000891d00780c */ /* 0x000fe20003f66270 */
[----:B-1----:R-:W-:Y:S01]  /*12aa0*/  IMAD.U32 R22, RZ, RZ, UR7 ;  /* 0x00000007ff167e24 */ /* 0x002fe2000f8e00ff */
[----:B----4-:R-:W-:-:S04]  /*12ab0*/  LOP3.LUT R20, R20, 0xff, RZ, 0xc0, !PT ;  /* 0x000000ff14147812 */ /* 0x010fc800078ec0ff */
[----:B------:R-:W-:-:S05]  /*12ac0*/  F2FP.F16.E4M3.UNPACK_B R20, R20 ;  /* 0x00000014ff14723e */ /* 0x000fca00020006ff */
[----:B------:R-:W-:-:S05]  /*12ad0*/  HADD2.F32 R20, -RZ, R20.H0_H0 ;  /* 0x20000014ff147230 */ /* 0x000fca0000004100 */
[----:B------:R-:W-:-:S04]  /*12ae0*/  FMUL R20, R20, UR46 ;  /* 0x0000002e14147c20 */ /* 0x000fc80008400000 */
[----:B---3--:R-:W-:Y:S01]  /*12af0*/  FFMA R20, R67, UR47, R20 ;  /* 0x0000002f43147c23 */ /* 0x008fe20008000014 */
[----:B------:R-:W-:Y:S01]  /*12b00*/  IMAD.U32 R31, RZ, RZ, UR7 ;  /* 0x00000007ff1f7e24 */ /* 0x000fe2000f8e00ff */
        /* <DEDUP_REMOVED lines=11> */
[C---:B------:R-:W-:Y:S02]  /*12bc0*/  ISETP.LT.OR P0, PT, R28.reuse, 0x22, !P3 ;  /* 0x000000221c00780c */ /* 0x040fe40005f01670 */
[----:B------:R-:W-:Y:S01]  /*12bd0*/  ISETP.LT.OR P3, PT, R28, 0x49, !P4 ;  /* 0x000000491c00780c */ /* 0x000fe20006761670 */
[----:B------:R-:W-:-:S10]  /*12be0*/  IMAD.U32 R44, RZ, RZ, UR8 ;  /* 0x00000008ff2c7e24 */ /* 0x000fd4000f8e00ff */
[----:B------:R-:W-:-:S04]  /*12bf0*/  @!P0 IADD3 R44, P5, P6, R44, UR6, R24 ;  /* 0x000000062c2c8c10 */ /* 0x000fc8000febe018 */
        /* <DEDUP_REMOVED lines=10> */
[----:B0-----:R-:W0:Y:S08]  /*12ca0*/  @!P3 LDC.64 R20, c[0x0][0x5c0] ;  /* 0x00017000ff14bb82 */ /* 0x001e300000000a00 */
[----:B------:R-:W1:Y:S01]  /*12cb0*/  @!P0 LDC.64 R22, c[0x0][0x5c0] ;  /* 0x00017000ff168b82 */ /* 0x000e620000000a00 */
[----:B0-----:R-:W-:-:S02]  /*12cc0*/  @!P3 IADD3 R120, P5, P6, R24, UR8, R20 ;  /* 0x000000081878bc10 */ /* 0x001fc4000febe014 */
[----:B------:R-:W-:-:S06]  /*12cd0*/  PRMT R20, RZ, 0x7610, R20 ;  /* 0x00007610ff147816 */ /* 0x000fcc0000000014 */
[----:B------:R-:W4:Y:S01]  /*12ce0*/  @!P0 LDG.E.U8 R20, desc[UR52][R4.64+0x21] ;  /* 0x0000213404148981 */ /* 0x000f22000c1e1100 */
[----:B------:R-:W-:Y:S02]  /*12cf0*/  @P3 LOP3.LUT R0, R0, 0x20, RZ, 0xfc, !PT ;  /* 0x0000002000003812 */ /* 0x000fe400078efcff */
[----:B------:R-:W-:Y:S02]  /*12d00*/  @!P3 IADD3.X R121, R30, UR7, R21, P5, P6 ;  /* 0x000000071e79bc10 */ /* 0x000fe4000afec415 */
[----:B------:R-:W-:Y:S02]  /*12d10*/  ISETP.LT.OR P3, PT, R28, 0x4a, !P4 ;  /* 0x0000004a1c00780c */ /* 0x000fe40006761670 */
[----:B-1----:R-:W-:-:S05]  /*12d20*/  @!P0 IADD3 R22, P2, R44, R22, RZ ;  /* 0x000000162c168210 */ /* 0x002fca0007f5e0ff */
[----:B------:R-:W-:Y:S01]  /*12d30*/  @!P0 IMAD.X R23, R31, 0x1, R23, P2 ;  /* 0x000000011f178824 */ /* 0x000fe200010e0617 */
[----:B------:R-:W-:-:S05]  /*12d40*/  LOP3.LUT R13, R13, 0xbfffffff, RZ, 0xc0, !PT ;  /* 0xbfffffff0d0d7812 */ /* 0x000fca00078ec0ff */
[----:B------:R-:W-:Y:S02]  /*12d50*/  @P3 LOP3.LUT R13, R13, 0x40000000, RZ, 0xfc, !PT ;  /* 0x400000000d0d3812 */ /* 0x000fe400078efcff */
[----:B----4-:R-:W-:-:S04]  /*12d60*/  LOP3.LUT R20, R20, 0xff, RZ, 0xc0, !PT ;  /* 0x000000ff14147812 */ /* 0x010fc800078ec0ff */
[----:B------:R-:W-:-:S05]  /*12d70*/  F2FP.F16.E4M3.UNPACK_B R20, R20 ;  /* 0x00000014ff14723e */ /* 0x000fca00020006ff */
[----:B------:R-:W-:-:S05]  /*12d80*/  HADD2.F32 R20, -RZ, R20.H0_H0 ;  /* 0x20000014ff147230 */ /* 0x000fca0000004100 */
[----:B------:R-:W-:-:S04]  /*12d90*/  FMUL R20, R20, UR46 ;  /* 0x0000002e14147c20 */ /* 0x000fc80008400000 */
[----:B---3--:R-:W-:Y:S01]  /*12da0*/  FFMA R20, R67, UR47, R20 ;  /* 0x0000002f43147c23 */ /* 0x008fe20008000014 */
[----:B------:R-:W-:Y:S01]  /*12db0*/  ISETP.LT.OR P5, PT, R28, 0x41, !P1 ;  /* 0x000000411c00780c */ /* 0x000fe20004fa1670 */
        /* <DEDUP_REMOVED lines=8> */
[----:B------:R-:W4:Y:S01]  /*12e40*/  @!P3 LDG.E.U8 R20, desc[UR52][R2.64+0x28] ;  /* 0x000028340214b981 */ /* 0x000f22000c1e1100 */
[----:B------:R-:W-:-:S04]  /*12e50*/  LOP3.LUT R0, R0, 0xf7ffffff, RZ, 0xc0, !PT ;  /* 0xf7ffffff00007812 */ /* 0x000fc800078ec0ff */
        /* <DEDUP_REMOVED lines=8> */
[----:B------:R-:W-:Y:S01]  /*12ee0*/  ISETP.GE.AND P6, PT, R29, 0x89, PT ;  /* 0x000000891d00780c */ /* 0x000fe20003fc6270 */
[----:B------:R-:W-:Y:S01]  /*12ef0*/  IMAD.U32 R23, RZ, RZ, UR8 ;  /* 0x00000008ff177e24 */ /* 0x000fe2000f8e00ff */
[----:B------:R-:W-:Y:S01]  /*12f00*/  F2FP.SATFINITE.E4M3.F32.PACK_AB_MERGE_C R22, RZ, R22, RZ ;  /* 0x00000016ff16723e */ /* 0x000fe200048070ff */
[----:B------:R-:W2:Y:S01]  /*12f10*/  LDL.LU R66, [R1+0x11c] ;  /* 0x00011c0001427983 */ /* 0x000ea20000300800 */
[----:B0-----:R-:W-:-:S04]  /*12f20*/  @!P5 IADD3 R116, P0, P2, R24, UR6, R20 ;  /* 0x000000061874dc10 */ /* 0x001fc8000fa1e014 */
[----:B------:R-:W-:Y:S02]  /*12f30*/  @!P5 IADD3.X R117, R30, UR5, R21, P0, P2 ;  /* 0x000000051e75dc10 */ /* 0x000fe400087e4415 */
[----:B------:R-:W0:Y:S01]  /*12f40*/  @!P4 LDC.64 R20, c[0x0][0x5c0] ;  /* 0x00017000ff14cb82 */ /* 0x000e220000000a00 */
[----:B------:R1:W-:Y:S01]  /*12f50*/  @!P3 STG.E.U8 desc[UR52][R40.64+0x28], R22 ;  /* 0x000028162800b986 */ /* 0x0003e2000c101134 */
[----:B------:R-:W-:Y:S02]  /*12f60*/  ISETP.LT.OR P3, PT, R28, 0x2a, !P1 ;  /* 0x0000002a1c00780c */ /* 0x000fe40004f61670 */
[--C-:B0-----:R-:W-:Y:S02]  /*12f70*/  @!P4 IADD3 R114, P0, P2, R24, UR6, R20.reuse ;  /* 0x000000061872cc10 */ /* 0x101fe4000fa1e014 */
[----:B------:R-:W-:-:S09]  /*12f80*/  PRMT R20, RZ, 0x7610, R20 ;  /* 0x00007610ff147816 */ /* 0x000fd20000000014 */
[----:B------:R-:W4:Y:S01]  /*12f90*/  @!P3 LDG.E.U8 R20, desc[UR52][R2.64+0x29] ;  /* 0x000029340214b981 */ /* 0x000f22000c1e1100 */
[----:B------:R-:W-:Y:S02]  /*12fa0*/  @!P4 IADD3.X R115, R30, UR5, R21, P0, P2 ;  /* 0x000000051e73cc10 */ /* 0x000fe400087e4415 */
[----:B------:R-:W-:Y:S02]  /*12fb0*/  ISETP.LT.OR P2, PT, R28, 0x29, !P6 ;  /* 0x000000291c00780c */ /* 0x000fe40007741670 */
[----:B------:R-:W-:Y:S01]  /*12fc0*/  LOP3.LUT R13, R13, 0xefffffff, RZ, 0xc0, !PT ;  /* 0xefffffff0d0d7812 */ /* 0x000fe200078ec0ff */
[----:B-1----:R-:W-:-:S03]  /*12fd0*/  IMAD.U32 R22, RZ, RZ, UR7 ;  /* 0x00000007ff167e24 */ /* 0x002fc6000f8e00ff */
[----:B------:R-:W-:-:S07]  /*12fe0*/  @P5 LOP3.LUT R13, R13, 0x10000000, RZ, 0xfc, !PT ;  /* 0x100000000d0d5812 */ /* 0x000fce00078efcff */
[----:B------:R-:W-:-:S04]  /*12ff0*/  @!P2 IADD3 R23, P0, P5, R23, UR6, R24 ;  /* 0x000000061717ac10 */ /* 0x000fc8000fd1e018 */
[----:B------:R-:W-:Y:S02]  /*13000*/  @!P2 IADD3.X R22, R22, UR5, R30, P0, P5 ;  /* 0x000000051616ac10 */ /* 0x000fe400087ea41e */
[----:B----4-:R-:W-:-:S04]  /*13010*/  LOP3.LUT R20, R20, 0xff, RZ, 0xc0, !PT ;  /* 0x000000ff14147812 */ /* 0x010fc800078ec0ff */
[----:B------:R-:W-:-:S05]  /*13020*/  F2FP.F16.E4M3.UNPACK_B R20, R20 ;  /* 0x00000014ff14723e */ /* 0x000fca00020006ff */
[----:B------:R-:W-:-:S05]  /*13030*/  HADD2.F32 R20, -RZ, R20.H0_H0 ;  /* 0x20000014ff147230 */ /* 0x000fca0000004100 */
[----:B------:R-:W-:-:S04]  /*13040*/  FMUL R20, R20, UR46 ;  /* 0x0000002e14147c20 */ /* 0x000fc80008400000 */
[----:B---3--:R-:W-:Y:S01]  /*13050*/  FFMA R20, R67, UR47, R20 ;  /* 0x0000002f43147c23 */ /* 0x008fe20008000014 */
[----:B------:R-:W-:Y:S01]  /*13060*/  LOP3.LUT R13, R13, 0xf7ffffff, RZ, 0xc0, !PT ;  /* 0xf7ffffff0d0d7812 */ /* 0x000fe200078ec0ff */
[----:B------:R-:W-:Y:S01]  /*13070*/  IMAD.U32 R31, RZ, RZ, UR7 ;  /* 0x00000007ff1f7e24 */ /* 0x000fe2000f8e00ff */
[----:B------:R-:W3:Y:S02]  /*13080*/  LDL.LU R67, [R1+0x120] ;  /* 0x0001200001437983 */ /* 0x000ee40000300800 */
[----:B------:R-:W-:-:S05]  /*13090*/  F2FP.SATFINITE.E4M3.F32.PACK_AB_MERGE_C R20, RZ, R20, RZ ;  /* 0x00000014ff14723e */ /* 0x000fca00048070ff */
[----:B------:R0:W-:Y:S02]  /*130a0*/  @!P3 STG.E.U8 desc[UR52][R32.64+0x29], R20 ;  /* 0x000029142000b986 */ /* 0x0001e4000c101134 */
[----:B0-----:R-:W0:Y:S02]  /*130b0*/  @!P2 LDC.64 R20, c[0x0][0x5c0] ;  /* 0x00017000ff14ab82 */ /* 0x001e240000000a00 */
[----:B0-----:R-:W-:-:S05]  /*130c0*/  @!P2 IADD3 R20, P0, R23, R20, RZ ;  /* 0x000000141714a210 */ /* 0x001fca0007f1e0ff */
[----:B------:R-:W-:Y:S01]  /*130d0*/  @!P2 IMAD.X R21, R22, 0x1, R21, P0 ;  /* 0x000000011615a824 */ /* 0x000fe200000e0615 */
[----:B------:R-:W-:-:S06]  /*130e0*/  PRMT R22, RZ, 0x7610, R22 ;  /* 0x00007610ff167816 */ /* 0x000fcc0000000016 */
[----:B------:R-:W4:Y:S01]  /*130f0*/  @!P2 LDG.E.U8 R22, desc[UR52][R4.64+0x28] ;  /* 0x000028340416a981 */ /* 0x000f22000c1e1100 */
[----:B------:R-:W-:Y:S02]  /*13100*/  @P4 LOP3.LUT R13, R13, 0x8000000, RZ, 0xfc, !PT ;  /* 0x080000000d0d4812 */ /* 0x000fe400078efcff */
[C---:B------:R-:W-:Y:S02]  /*13110*/  ISETP.LT.OR P4, PT, R28.reuse, 0x49, !P1 ;  /* 0x000000491c00780c */ /* 0x040fe40004f81670 */
[----:B------:R-:W-:Y:S01]  /*13120*/  ISETP.LT.OR P0, PT, R28, 0x2a, !P6 ;  /* 0x0000002a1c00780c */ /* 0x000fe20007701670 */
[----:B------:R-:W-:-:S12]  /*13130*/  IMAD.U32 R32, RZ, RZ, UR8 ;  /* 0x00000008ff207e24 */ /* 0x000fd8000f8e00ff */
[----:B------:R-:W-:-:S04]  /*13140*/  @!P0 IADD3 R32, P5, P6, R32, UR6, R24 ;  /* 0x0000000620208c10 */ /* 0x000fc8000febe018 */
[----:B------:R-:W-:Y:S02]  /*13150*/  @!P0 IADD3.X R31, R31, UR5, R30, P5, P6 ;  /* 0x000000051f1f8c10 */ /* 0x000fe4000afec41e */
        /* <DEDUP_REMOVED lines=14> */
[----:B------:R-:W-:Y:S02]  /*13240*/  @!P4 IADD3.X R107, R30, UR5, R21, P5, P6 ;  /* 0x000000051e6bcc10 */ /* 0x000fe4000afec415 */
[----:B------:R-:W-:Y:S02]  /*13250*/  ISETP.LT.OR P6, PT, R28, 0x4a, !P1 ;  /* 0x0000004a1c00780c */ /* 0x000fe40004fc1670 */
[----:B-1----:R-:W-:-:S05]  /*13260*/  @!P0 IADD3 R22, P2, R32, R22, RZ ;  /* 0x0000001620168210 */ /* 0x002fca0007f5e0ff */
[----:B------:R-:W-:Y:S01]  /*13270*/  @!P0 IMAD.X R23, R31, 0x1, R23, P2 ;  /* 0x000000011f178824 */ /* 0x000fe200010e0617 */
        /* <DEDUP_REMOVED lines=14> */
[----:B------:R-:W-:-:S04]  /*13360*/  ISETP.GE.AND P1, PT, R29, 0x101, PT ;  /* 0x000001011d00780c */ /* 0x000fc80003f26270 */
[----:B------:R-:W-:Y:S02]  /*13370*/  ISETP.LT.OR P5, PT, R28, 0x41, !P1 ;  /* 0x000000411c00780c */ /* 0x000fe40004fa1670 */
[----:B------:R-:W-:Y:S02]  /*13380*/  @!P6 IADD3.X R97, R30, UR5, R21, P0, P2 ;  /* 0x000000051e61ec10 */ /* 0x000fe400087e4415 */
[----:B------:R-:W-:-:S04]  /*13390*/  LOP3.LUT R13, R13, 0xfeffffff, RZ, 0xc0, !PT ;  /* 0xfeffffff0d0d7812 */ /* 0x000fc800078ec0ff */
        /* <DEDUP_REMOVED lines=21> */
[----:B------:R-:W-:-:S04]  /*134f0*/  LOP3.LUT R13, R13, 0xffefffff, RZ, 0xc0, !PT ;  /* 0xffefffff0d0d7812 */ /* 0x000fc800078ec0ff */
[----:B------:R-:W-:-:S04]  /*13500*/  @P5 LOP3.LUT R13, R13, 0x100000, RZ, 0xfc, !PT ;  /* 0x001000000d0d5812 */ /* 0x000fc800078efcff */
[----:B------:R-:W-:Y:S02]  /*13510*/  LOP3.LUT R13, R13, 0xfffbffff, RZ, 0xc0, !PT ;  /* 0xfffbffff0d0d7812 */ /* 0x000fe400078ec0ff */
[----:B------:R-:W-:Y:S02]  /*13520*/  @!P3 IADD3.X R95, R30, UR9, R21, P0, P2 ;  /* 0x000000091e5fbc10 */ /* 0x000fe400087e4415 */
[----:B------:R-:W-:Y:S02]  /*13530*/  @P3 LOP3.LUT R13, R13, 0x40000, RZ, 0xfc, !PT ;  /* 0x000400000d0d3812 */ /* 0x000fe400078efcff */
[----:B------:R-:W-:-:S04]  /*13540*/  ISETP.GE.AND P3, PT, R29, 0x109, PT ;  /* 0x000001091d00780c */ /* 0x000fc80003f66270 */
[----:B------:R-:W-:Y:S01]  /*13550*/  ISETP.LT.OR P2, PT, R28, 0x21, !P3 ;  /* 0x000000211c00780c */ /* 0x000fe20005f41670 */
[----:B-1----:R-:W-:-:S12]  /*13560*/  IMAD.U32 R22, RZ, RZ, UR7 ;  /* 0x00000007ff167e24 */ /* 0x002fd8000f8e00ff */
[----:B------:R-:W-:-:S04]  /*13570*/  @!P2 IADD3 R23, P0, P5, R23, UR11, R24 ;  /* 0x0000000b1717ac10 */ /* 0x000fc8000fd1e018 */
[----:B------:R-:W-:Y:S02]  /*13580*/  @!P2 IADD3.X R22, R22, UR9, R30, P0, P5 ;  /* 0x000000091616ac10 */ /* 0x000fe400087ea41e */
        /* <DEDUP_REMOVED lines=8> */
[----:B------:R0:W-:Y:S02]  /*13610*/  @!P4 STG.E.U8 desc[UR52][R36.64+0x21], R20 ;  /* 0x000021142400c986 */ /* 0x0001e4000c101134 */
[----:B0-----:R-:W0:Y:S02]  /*13620*/  @!P2 LDC.64 R20, c[0x0][0x5c0] ;  /* 0x00017000ff14ab82 */ /* 0x001e240000000a00 */
[----:B0-----:R-:W-:-:S05]  /*13630*/  @!P2 IADD3 R20, P0, R23, R20, RZ ;  /* 0x000000141714a210 */ /* 0x001fca0007f1e0ff */
[----:B------:R-:W-:Y:S01]  /*13640*/  @!P2 IMAD.X R21, R22, 0x1, R21, P0 ;  /* 0x000000011615a824 */ /* 0x000fe200000e0615 */
[----:B------:R-:W-:-:S06]  /*13650*/  PRMT R22, RZ, 0x7610, R22 ;  /* 0x00007610ff167816 */ /* 0x000fcc0000000016 */
[----:B------:R-:W4:Y:S01]  /*13660*/  @!P2 LDG.E.U8 R22, desc[UR52][R14.64+0x20] ;  /* 0x000020340e16a981 */ /* 0x000f22000c1e1100 */
        /* <DEDUP_REMOVED lines=10> */
[----:B------:R-:W-:Y:S01]  /*13710*/  ISETP.LT.OR P1, PT, R28, 0x4a, !P1 ;  /* 0x0000004a1c00780c */ /* 0x000fe20004f21670 */
        /* <DEDUP_REMOVED lines=8> */
[----:B-1----:R-:W-:-:S05]  /*137a0*/  @!P0 IADD3 R22, P2, R32, R22, RZ ;  /* 0x0000001620168210 */ /* 0x002fca0007f5e0ff */
[----:B------:R-:W-:Y:S01]  /*137b0*/  @!P0 IMAD.X R23, R31, 0x1, R23, P2 ;  /* 0x000000011f178824 */ /* 0x000fe200010e0617 */
[----:B------:R-:W-:Y:S02]  /*137c0*/  @!P4 IADD3.X R89, R30, UR9, R21, P5, P6 ;  /* 0x000000091e59cc10 */ /* 0x000fe4000afec415 */
        /* <DEDUP_REMOVED lines=15> */
[----:B------:R-:W-:Y:S02]  /*138c0*/  LOP3.LUT P4, RZ, R0, 0x8000000, RZ, 0xc0, !PT ;  /* 0x0800000000ff7812 */ /* 0x000fe4000788c0ff */
[----:B------:R-:W-:Y:S02]  /*138d0*/  LOP3.LUT R13, R13, 0xffffbfff, RZ, 0xc0, !PT ;  /* 0xffffbfff0d0d7812 */ /* 0x000fe400078ec0ff */
[----:B------:R-:W-:Y:S02]  /*138e0*/  @!P1 IADD3.X R79, R30, UR9, R21, P0, P2 ;  /* 0x000000091e4f9c10 */ /* 0x000fe400087e4415 */
[----:B------:R-:W-:Y:S02]  /*138f0*/  @P1 LOP3.LUT R13, R13, 0x4000, RZ, 0xfc, !PT ;  /* 0x000040000d0d1812 */ /* 0x000fe400078efcff */
[----:B------:R-:W-:-:S02]  /*13900*/  ISETP.LT.OR P1, PT, R28, 0x51, !P4 ;  /* 0x000000511c00780c */ /* 0x000fc40006721670 */
        /* <DEDUP_REMOVED lines=21> */
[----:B------:R-:W-:-:S04]  /*13a60*/  @P1 LOP3.LUT R13, R13, 0x80000, RZ, 0xfc, !PT ;  /* 0x000800000d0d1812 */ /* 0x000fc800078efcff */
[----:B------:R-:W-:Y:S01]  /*13a70*/  LOP3.LUT R13, R13, 0xfffdffff, RZ, 0xc0, !PT ;  /* 0xfffdffff0d0d7812 */ /* 0x000fe200078ec0ff */
[----:B-1----:R-:W-:-:S03]  /*13a80*/  IMAD.U32 R22, RZ, RZ, UR7 ;  /* 0x00000007ff167e24 */ /* 0x002fc6000f8e00ff */
[----:B------:R-:W-:-:S03]  /*13a90*/  @P5 LOP3.LUT R13, R13, 0x20000, RZ, 0xfc, !PT ;  /* 0x000200000d0d5812 */ /* 0x000fc600078efcff */
        /* <DEDUP_REMOVED lines=23> */
[----:B------:R-:W-:Y:S01]  /*13c10*/  ISETP.GE.AND P3, PT, R29, 0x181, PT ;  /* 0x000001811d00780c */ /* 0x000fe20003f66270 */
        /* <DEDUP_REMOVED lines=10> */
[C---:B------:R-:W-:Y:S02]  /*13cc0*/  ISETP.LT.OR P0, PT, R28.reuse, 0x21, !P3 ;  /* 0x000000211c00780c */ /* 0x040fe40005f01670 */
[----:B------:R-:W-:-:S11]  /*13cd0*/  ISETP.LT.OR P6, PT, R28, 0x59, !P4 ;  /* 0x000000591c00780c */ /* 0x000fd600067c1670 */
[----:B------:R-:W-:Y:S01]  /*13ce0*/  @!P0 IMAD R31, R11, 0x180, RZ ;  /* 0x000001800b1f8824 */ /* 0x000fe200078e02ff */
        /* <DEDUP_REMOVED lines=20> */
[----:B------:R-:W-:Y:S02]  /*13e30*/  @P6 LOP3.LUT R13, R13, 0x8000, RZ, 0xfc, !PT ;  /* 0x000080000d0d6812 */ /* 0x000fe400078efcff */
[----:B------:R-:W-:Y:S02]  /*13e40*/  LOP3.LUT P6, RZ, R12, 0x8000, RZ, 0xc0, !PT ;  /* 0x000080000cff7812 */ /* 0x000fe400078cc0ff */
[C---:B------:R-:W-:Y:S02]  /*13e50*/  LOP3.LUT P1, RZ, R0.reuse, 0x4000000, RZ, 0xc0, !PT ;  /* 0x0400000000ff7812 */ /* 0x040fe4000782c0ff */
[----:B------:R-:W-:-:S09]  /*13e60*/  LOP3.LUT R0, R0, 0xfdffffff, RZ, 0xc0, !PT ;  /* 0xfdffffff00007812 */ /* 0x000fd200078ec0ff */
[----:B------:R-:W-:Y:S02]  /*13e70*/  @P6 LOP3.LUT R0, R0, 0x2000000, RZ, 0xfc, !PT ;  /* 0x0200000000006812 */ /* 0x000fe400078efcff */
        /* <DEDUP_REMOVED lines=8> */
[----:B------:R-:W-:Y:S01]  /*13f00*/  F2FP.SATFINITE.E4M3.F32.PACK_AB_MERGE_C R20, RZ, R20, RZ ;  /* 0x00000014ff14723e */ /* 0x000fe200048070ff */
[----:B------:R-:W4:Y:S04]  /*13f10*/  LDL.LU R131, [R1+0x150] ;  /* 0x0001500001837983 */ /* 0x000f280000300800 */
[----:B------:R0:W-:Y:S01]  /*13f20*/  @!P0 STG.E.U8 desc[UR52][R22.64+0x20], R20 ;  /* 0x0000201416008986 */ /* 0x0001e2000c101134 */
[----:B------:R-:W-:-:S02]  /*13f30*/  ISETP.LT.OR P0, PT, R28, 0x22, !P3 ;  /* 0x000000221c00780c */ /* 0x000fc40005f01670 */
[----:B------:R-:W-:Y:S01]  /*13f40*/  @P6 LOP3.LUT R13, R13, 0x2000, RZ, 0xfc, !PT ;  /* 0x000020000d0d6812 */ /* 0x000fe200078efcff */
[----:B------:R-:W4:Y:S10]  /*13f50*/  LDL.LU R130, [R1+0x154] ;  /* 0x0001540001827983 */ /* 0x000f340000300800 */
[----:B0-----:R-:W0:Y:S01]  /*13f60*/  @!P0 LDC.64 R20, c[0x0][0x5c0] ;  /* 0x00017000ff148b82 */ /* 0x001e220000000a00 */
[----:B------:R-:W-:-:S02]  /*13f70*/  @!P0 IMAD.MOV.U32 R22, RZ, RZ, R24 ;  /* 0x000000ffff168224 */ /* 0x000fc400078e0018 */
        /* <DEDUP_REMOVED lines=8> */
[----:B------:R-:W3:Y:S01]  /*14000*/  @!P0 LDG.E.U8 R20, desc[UR52][R16.64+0x21] ;  /* 0x0000213410148981 */ /* 0x000ee2000c1e1100 */
[----:B------:R-:W-:Y:S02]  /*14010*/  @!P6 IADD3.X R71, R30, UR7, R21, P2, P5 ;  /* 0x000000071e47ec10 */ /* 0x000fe400097ea415 */
[----:B------:R-:W-:Y:S02]  /*14020*/  ISETP.LT.OR P6, PT, R28, 0x51, !P1 ;  /* 0x000000511c00780c */ /* 0x000fe40004fc1670 */
[----:B------:R-:W-:Y:S02]  /*14030*/  LOP3.LUT P5, RZ, R12, 0x400000, RZ, 0xc0, !PT ;  /* 0x004000000cff7812 */ /* 0x000fe400078ac0ff */
[----:B---3--:R-:W-:-:S04]  /*14040*/  LOP3.LUT R20, R20, 0xff, RZ, 0xc0, !PT ;  /* 0x000000ff14147812 */ /* 0x008fc800078ec0ff */
[----:B------:R-:W-:-:S05]  /*14050*/  F2FP.F16.E4M3.UNPACK_B R20, R20 ;  /* 0x00000014ff14723e */ /* 0x000fca00020006ff */
[----:B------:R-:W-:-:S05]  /*14060*/  HADD2.F32 R20, -RZ, R20.H0_H0 ;  /* 0x20000014ff147230 */ /* 0x000fca0000004100 */
[----:B------:R-:W-:-:S04]  /*14070*/  FMUL R20, R20, UR46 ;  /* 0x0000002e14147c20 */ /* 0x000fc80008400000 */
[----:B------:R-:W-:-:S05]  /*14080*/  FFMA R20, R67, UR47, R20 ;  /* 0x0000002f43147c23 */ /* 0x000fca0008000014 */
[----:B------:R-:W-:-:S05]  /*14090*/  F2FP.SATFINITE.E4M3.F32.PACK_AB_MERGE_C R20, RZ, R20, RZ ;  /* 0x00000014ff14723e */ /* 0x000fca00048070ff */
[----:B------:R0:W-:Y:S02]  /*140a0*/  @!P0 STG.E.U8 desc[UR52][R22.64+0x21], R20 ;  /* 0x0000211416008986 */ /* 0x0001e4000c101134 */
[----:B0-----:R-:W0:Y:S02]  /*140b0*/  @!P6 LDC.64 R20, c[0x0][0x5c0] ;  /* 0x00017000ff14eb82 */ /* 0x001e240000000a00 */
[--C-:B0-----:R-:W-:Y:S02]  /*140c0*/  @!P6 IADD3 R68, P0, P2, R24, UR6, R20.reuse ;  /* 0x000000061844ec10 */ /* 0x101fe4000fa1e014 */
[----:B------:R-:W-:-:S06]  /*140d0*/  PRMT R20, RZ, 0x7610, R20 ;  /* 0x00007610ff147816 */ /* 0x000fcc0000000014 */
[----:B------:R-:W3:Y:S01]  /*140e0*/  @!P5 LDG.E.U8 R20, desc[UR52][R18.64+0x20] ;  /* 0x000020341214d981 */ /* 0x000ee2000c1e1100 */
[----:B------:R-:W-:Y:S02]  /*140f0*/  LOP3.LUT R13, R13, 0xffffefff, RZ, 0xc0, !PT ;  /* 0xffffefff0d0d7812 */ /* 0x000fe400078ec0ff */
[----:B------:R-:W-:Y:S02]  /*14100*/  @!P6 IADD3.X R69, R30, UR5, R21, P0, P2 ;  /* 0x000000051e45ec10 */ /* 0x000fe400087e4415 */
[----:B------:R-:W-:Y:S02]  /*14110*/  @P6 LOP3.LUT R13, R13, 0x1000, RZ, 0xfc, !PT ;  /* 0x000010000d0d6812 */ /* 0x000fe400078efcff */
[----:B------:R-:W-:Y:S02]  /*14120*/  ISETP.LT.OR P6, PT, R28, 0x52, !P1 ;  /* 0x000000521c00780c */ /* 0x000fe40004fc1670 */
[----:B------:R-:W-:-:S11]  /*14130*/  LOP3.LUT R13, R13, 0xfffff7ff, RZ, 0xc0, !PT ;  /* 0xfffff7ff0d0d7812 */ /* 0x000fd600078ec0ff */
[----:B------:R-:W-:Y:S02]  /*14140*/  @P6 LOP3.LUT R13, R13, 0x800, RZ, 0xfc, !PT ;  /* 0x000008000d0d6812 */ /* 0x000fe400078efcff */
[----:B---3--:R-:W-:-:S04]  /*14150*/  LOP3.LUT R20, R20, 0xff, RZ, 0xc0, !PT ;  /* 0x000000ff14147812 */ /* 0x008fc800078ec0ff */
[----:B------:R-:W-:-:S05]  /*14160*/  F2FP.F16.E4M3.UNPACK_B R20, R20 ;  /* 0x00000014ff14723e */ /* 0x000fca00020006ff */
[----:B------:R-:W-:-:S05]  /*14170*/  HADD2.F32 R20, -RZ, R20.H0_H0 ;  /* 0x20000014ff147230 */ /* 0x000fca0000004100 */
[----:B------:R-:W-:-:S04]  /*14180*/  FMUL R20, R20, UR46 ;  /* 0x0000002e14147c20 */ /* 0x000fc80008400000 */
[----:B--2---:R-:W-:Y:S02]  /*14190*/  FFMA R22, R66, UR47, R20 ;  /* 0x0000002f42167c23 */ /* 0x004fe40008000014 */
[----:B------:R-:W0:Y:S03]  /*141a0*/  @!P6 LDC.64 R20, c[0x0][0x5c0] ;  /* 0x00017000ff14eb82 */ /* 0x000e260000000a00 */
[----:B------:R-:W-:Y:S02]  /*141b0*/  F2FP.SATFINITE.E4M3.F32.PACK_AB_MERGE_C R22, RZ, R22, RZ ;  /* 0x00000016ff16723e */ /* 0x000fe400048070ff */
[----:B0-----:R-:W-:-:S04]  /*141c0*/  @!P6 IADD3 R66, P0, P2, R24, UR6, R20 ;  /* 0x000000061842ec10 */ /* 0x001fc8000fa1e014 */
[----:B------:R-:W-:Y:S02]  /*141d0*/  @!P6 IADD3.X R67, R30, UR5, R21, P0, P2 ;  /* 0x000000051e43ec10 */ /* 0x000fe400087e4415 */
[----:B------:R-:W-:Y:S02]  /*141e0*/  LOP3.LUT P6, RZ, R0, 0x2000000, RZ, 0xc0, !PT ;  /* 0x0200000000ff7812 */ /* 0x000fe400078cc0ff */
[----:B------:R-:W-:Y:S01]  /*141f0*/  PRMT R20, RZ, 0x7610, R20 ;  /* 0x00007610ff147816 */ /* 0x000fe20000000014 */
[----:B------:R0:W-:Y:S10]  /*14200*/  @!P5 STG.E.U8 desc[UR52][R60.64+0x20], R22 ;  /* 0x000020163c00d986 */ /* 0x0001f4000c101134 */
[----:B------:R-:W2:Y:S01]  /*14210*/  @!P6 LDG.E.U8 R20, desc[UR52][R18.64+0x21] ;  /* 0x000021341214e981 */ /* 0x000ea2000c1e1100 */
[----:B------:R-:W-:-:S13]  /*14220*/  ISETP.LT.OR P0, PT, R28, 0x29, !P3 ;  /* 0x000000291c00780c */ /* 0x000fda0005f01670 */
[----:B0-----:R-:W0:Y:S01]  /*14230*/  @!P0 LDC.64 R22, c[0x0][0x5c0] ;  /* 0x00017000ff168b82 */ /* 0x001e220000000a00 */
[----:B------:R-:W-:Y:S02]  /*14240*/  @!P0 IMAD.MOV.U32 R21, RZ, RZ, R30 ;  /* 0x000000ffff158224 */ /* 0x000fe400078e001e */
[----:B------:R-:W-:Y:S01]  /*14250*/  @!P0 IMAD R31, R11, 0x180, RZ ;  /* 0x000001800b1f8824 */ /* 0x000fe200078e02ff */
[----:B--2---:R-:W-:-:S04]  /*14260*/  LOP3.LUT R20, R20, 0xff, RZ, 0xc0, !PT ;  /* 0x000000ff14147812 */ /* 0x004fc800078ec0ff */
[----:B------:R-:W-:-:S05]  /*14270*/  F2FP.F16.E4M3.UNPACK_B R20, R20 ;  /* 0x00000014ff14723e */ /* 0x000fca00020006ff */
[----:B------:R-:W-:-:S05]  /*14280*/  HADD2.F32 R20, -RZ, R20.H0_H0 ;  /* 0x20000014ff147230 */ /* 0x000fca0000004100 */
[----:B------:R-:W-:-:S04]  /*14290*/  FMUL R20, R20, UR46 ;  /* 0x0000002e14147c20 */ /* 0x000fc80008400000 */
[----:B----4-:R-:W-:Y:S02]  /*142a0*/  FFMA R20, R131, UR47, R20 ;  /* 0x0000002f83147c23 */ /* 0x010fe40008000014 */
[----:B------:R-:W2:Y:S03]  /*142b0*/  LDL.LU R131, [R1+0x158] ;  /* 0x0001580001837983 */ /* 0x000ea60000300800 */
        /* <DEDUP_REMOVED lines=10> */
[----:B------:R-:W3:Y:S01]  /*14360*/  @!P0 LDG.E.U8 R20, desc[UR52][R16.64+0x28] ;  /* 0x0000283410148981 */ /* 0x000ee2000c1e1100 */
[----:B------:R-:W-:Y:S02]  /*14370*/  @!P6 IADD3.X R65, R30, UR5, R21, P2, P5 ;  /* 0x000000051e41ec10 */ /* 0x000fe400097ea415 */
[----:B---3--:R-:W-:-:S04]  /*14380*/  LOP3.LUT R20, R20, 0xff, RZ, 0xc0, !PT ;  /* 0x000000ff14147812 */ /* 0x008fc800078ec0ff */
[----:B------:R-:W-:-:S05]  /*14390*/  F2FP.F16.E4M3.UNPACK_B R20, R20 ;  /* 0x00000014ff14723e */ /* 0x000fca00020006ff */
[----:B------:R-:W-:-:S05]  /*143a0*/  HADD2.F32 R20, -RZ, R20.H0_H0 ;  /* 0x20000014ff147230 */ /* 0x000fca0000004100 */
[----:B------:R-:W-:-:S04]  /*143b0*/  FMUL R20, R20, UR46 ;  /* 0x0000002e14147c20 */ /* 0x000fc80008400000 */
[----:B------:R-:W-:Y:S01]  /*143c0*/  FFMA R20, R130, UR47, R20 ;  /* 0x0000002f82147c23 */ /* 0x000fe20008000014 */
        /* <DEDUP_REMOVED lines=17> */
[----:B------:R-:W-:Y:S02]  /*144e0*/  @P6 LOP3.LUT R13, R13, 0x200, RZ, 0xfc, !PT ;  /* 0x000002000d0d6812 */ /* 0x000fe400078efcff */
[----:B------:R-:W-:Y:S02]  /*144f0*/  @!P3 IADD3.X R63, R30, UR5, R21, P2, P5 ;  /* 0x000000051e3fbc10 */ /* 0x000fe400097ea415 */
[----:B------:R-:W-:Y:S02]  /*14500*/  LOP3.LUT R13, R13, 0xffffff7f, RZ, 0xc0, !PT ;  /* 0xffffff7f0d0d7812 */ /* 0x000fe400078ec0ff */
[----:B------:R-:W-:Y:S02]  /*14510*/  ISETP.GE.AND P5, PT, R29, 0x101, PT ;  /* 0x000001011d00780c */ /* 0x000fe40003fa6270 */
[----:B------:R-:W-:Y:S02]  /*14520*/  @P3 LOP3.LUT R13, R13, 0x80, RZ, 0xfc, !PT ;  /* 0x000000800d0d3812 */ /* 0x000fe400078efcff */
[----:B------:R-:W-:-:S02]  /*14530*/  ISETP.LT.OR P3, PT, R28, 0x51, !P5 ;  /* 0x000000511c00780c */ /* 0x000fc40006f61670 */
[----:B------:R-:W-:-:S04]  /*14540*/  LOP3.LUT R0, R0, 0xffbfffff, RZ, 0xc0, !PT ;  /* 0xffbfffff00007812 */ /* 0x000fc800078ec0ff */
[----:B------:R-:W-:Y:S02]  /*14550*/  @P1 LOP3.LUT R0, R0, 0x400000, RZ, 0xfc, !PT ;  /* 0x0040000000001812 */ /* 0x000fe400078efcff */
[----:B------:R-:W-:Y:S02]  /*14560*/  LOP3.LUT P1, RZ, R12, 0x200000, RZ, 0xc0, !PT ;  /* 0x002000000cff7812 */ /* 0x000fe4000782c0ff */
        /* <DEDUP_REMOVED lines=16> */
[----:B------:R-:W-:Y:S02]  /*14670*/  LOP3.LUT P6, RZ, R12, 0x10000, RZ, 0xc0, !PT ;  /* 0x000100000cff7812 */ /* 0x000fe400078cc0ff */
        /* <DEDUP_REMOVED lines=93> */
[----:B------:R-:W-:Y:S02]  /*14c50*/  ISETP.LT.OR P4, PT, R28, 0x6a, !P4 ;  /* 0x0000006a1c00780c */ /* 0x000fe40006781670 */
[----:B------:R-:W-:Y:S02]  /*14c60*/  @!P1 IADD3.X R49, R30, UR7, R21, P0, P2 ;  /* 0x000000071e319c10 */ /* 0x000fe400087e4415 */
        /* <DEDUP_REMOVED lines=30> */
[----:B------:R-:W-:-:S04]  /*14e50*/  @P5 LOP3.LUT R13, R13, 0x10, RZ, 0xfc, !PT ;  /* 0x000000100d0d5812 */ /* 0x000fc800078efcff */
[----:B------:R-:W-:-:S04]  /*14e60*/  LOP3.LUT R13, R13, 0xffffffbf, RZ, 0xc0, !PT ;  /* 0xffffffbf0d0d7812 */ /* 0x000fc800078ec0ff */
[----:B------:R-:W-:Y:S02]  /*14e70*/  @P1 LOP3.LUT R13, R13, 0x40, RZ, 0xfc, !PT ;  /* 0x000000400d0d1812 */ /* 0x000fe400078efcff */
[----:B------:R-:W-:-:S04]  /*14e80*/  LOP3.LUT P1, RZ, R0, 0x400000, RZ, 0xc0, !PT ;  /* 0x0040000000ff7812 */ /* 0x000fc8000782c0ff */
        /* <DEDUP_REMOVED lines=59> */
[----:B------:R-:W-:Y:S02]  /*15240*/  LOP3.LUT P5, RZ, R0, 0x800000, RZ, 0xc0, !PT ;  /* 0x0080000000ff7812 */ /* 0x000fe400078ac0ff */
[----:B------:R-:W-:Y:S02]  /*15250*/  @P2 LOP3.LUT R12, R12, 0x4000000, RZ, 0xfc, !PT ;  /* 0x040000000c0c2812 */ /* 0x000fe400078efcff */
[----:B------:R-:W-:Y:S02]  /*15260*/  @!P2 IADD3.X R39, R30, UR5, R21, P0, P1 ;  /* 0x000000051e27ac10 */ /* 0x000fe400087e2415 */
[----:B------:R-:W-:Y:S02]  /*15270*/  ISETP.LT.OR P2, PT, R28, 0x61, !P5 ;  /* 0x000000611c00780c */ /* 0x000fe40006f41670 */
[----:B------:R-:W-:-:S11]  /*15280*/  LOP3.LUT R12, R12, 0xfdffffff, RZ, 0xc0, !PT ;  /* 0xfdffffff0c0c7812 */ /* 0x000fd600078ec0ff */
[----:B------:R-:W-:Y:S02]  /*15290*/  @P2 LOP3.LUT R12, R12, 0x2000000, RZ, 0xfc, !PT ;  /* 0x020000000c0c2812 */ /* 0x000fe400078efcff */
[----:B------:R-:W-:Y:S02]  /*152a0*/  LOP3.LUT P3, RZ, R0, 0x200000, RZ, 0xc0, !PT ;  /* 0x0020000000ff7812 */ /* 0x000fe4000786c0ff */
        /* <DEDUP_REMOVED lines=8> */
[----:B------:R-:W-:Y:S01]  /*15330*/  LOP3.LUT R12, R12, 0xffbfffff, RZ, 0xc0, !PT ;  /* 0xffbfffff0c0c7812 */ /* 0x000fe200078ec0ff */
[----:B------:R-:W3:Y:S01]  /*15340*/  LDL.LU R130, [R1+0x18c] ;  /* 0x00018c0001827983 */ /* 0x000ee20000300800 */
        /* <DEDUP_REMOVED lines=8> */
[----:B------:R-:W4:Y:S01]  /*153d0*/  @!P3 LDG.E.U8 R20, desc[UR52][R2.64+0x31] ;  /* 0x000031340214b981 */ /* 0x000f22000c1e1100 */
[----:B------:R-:W-:Y:S02]  /*153e0*/  @!P2 IADD3.X R35, R30, UR9, R21, P0, P1 ;  /* 0x000000091e23ac10 */ /* 0x000fe400087e2415 */
[----:B------:R-:W-:Y:S01]  /*153f0*/  ISETP.LT.OR P1, PT, R28, 0x31, !P6 ;  /* 0x000000311c00780c */ /* 0x000fe20007721670 */
[----:B-1----:R-:W-:Y:S01]  /*15400*/  IMAD.U32 R22, RZ, RZ, UR7 ;  /* 0x00000007ff167e24 */ /* 0x002fe2000f8e00ff */
[----:B------:R-:W-:-:S11]  /*15410*/  @P2 LOP3.LUT R12, R12, 0x400000, RZ, 0xfc, !PT ;  /* 0x004000000c0c2812 */ /* 0x000fd600078efcff */
        /* <DEDUP_REMOVED lines=8> */
[----:B------:R-:W-:Y:S01]  /*154a0*/  IMAD.U32 R32, RZ, RZ, UR8 ;  /* 0x00000008ff207e24 */ /* 0x000fe2000f8e00ff */
[----:B------:R-:W2:Y:S02]  /*154b0*/  LDL.LU R131, [R1+0x190] ;  /* 0x0001900001837983 */ /* 0x000ea40000300800 */
        /* <DEDUP_REMOVED lines=20> */
[----:B0-----:R-:W0:Y:S08]  /*15600*/  @!P0 LDC.64 R22, c[0x0][0x5c0] ;  /* 0x00017000ff168b82 */ /* 0x001e300000000a00 */
[----:B------:R-:W1:Y:S01]  /*15610*/  @!P4 LDC.64 R20, c[0x0][0x5c0] ;  /* 0x00017000ff14cb82 */ /* 0x000e620000000a00 */
[----:B0-----:R-:W-:-:S02]  /*15620*/  @!P0 IADD3 R22, P1, R32, R22, RZ ;  /* 0x0000001620168210 */ /* 0x001fc40007f3e0ff */
[--C-:B-1----:R-:W-:Y:S02]  /*15630*/  @!P4 IADD3 R32, P2, P3, R24, UR11, R20.reuse ;  /* 0x0000000b1820cc10 */ /* 0x102fe4000fb5e014 */
[----:B------:R-:W-:-:S06]  /*15640*/  PRMT R20, RZ, 0x7610, R20 ;  /* 0x00007610ff147816 */ /* 0x000fcc0000000014 */
[----:B------:R-:W4:Y:S01]  /*15650*/  @!P0 LDG.E.U8 R20, desc[UR52][R4.64+0x31] ;  /* 0x0000313404148981 */ /* 0x000f22000c1e1100 */
[----:B------:R-:W-:Y:S02]  /*15660*/  @P4 LOP3.LUT R12, R12, 0x200000, RZ, 0xfc, !PT ;  /* 0x002000000c0c4812 */ /* 0x000fe400078efcff */
[----:B------:R-:W-:Y:S01]  /*15670*/  @!P4 IADD3.X R33, R30, UR9, R21, P2, P3 ;  /* 0x000000091e21cc10 */ /* 0x000fe200097e6415 */
[----:B------:R-:W-:Y:S01]  /*15680*/  @!P0 IMAD.X R23, R31, 0x1, R23, P1 ;  /* 0x000000011f178824 */ /* 0x000fe200008e0617 */
        /* <DEDUP_REMOVED lines=10> */
[----:B0-----:R-:W-:-:S06]  /*15730*/  PRMT R20, RZ, 0x7610, R20 ;  /* 0x00007610ff147816 */ /* 0x001fcc0000000014 */
[----:B------:R-:W4:Y:S02]  /*15740*/  @!P2 LDG.E.U8 R20, desc[UR52][R2.64+0x38] ;  /* 0x000038340214a981 */ /* 0x000f24000c1e1100 */
[----:B----4-:R-:W-:-:S04]  /*15750*/  LOP3.LUT R20, R20, 0xff, RZ, 0xc0, !PT ;  /* 0x000000ff14147812 */ /* 0x010fc800078ec0ff */
[----:B------:R-:W-:-:S05]  /*15760*/  F2FP.F16.E4M3.UNPACK_B R20, R20 ;  /* 0x00000014ff14723e */ /* 0x000fca00020006ff */
[----:B------:R-:W-:-:S05]  /*15770*/  HADD2.F32 R20, -RZ, R20.H0_H0 ;  /* 0x20000014ff147230 */ /* 0x000fca0000004100 */
[----:B------:R-:W-:-:S04]  /*15780*/  FMUL R20, R20, UR46 ;  /* 0x0000002e14147c20 */ /* 0x000fc80008400000 */
[----:B---3--:R-:W-:Y:S01]  /*15790*/  FFMA R20, R130, UR47, R20 ;  /* 0x0000002f82147c23 */ /* 0x008fe20008000014 */
[C---:B------:R-:W-:Y:S02]  /*157a0*/  ISETP.LT.OR P3, PT, R28.reuse, 0x39, !P6 ;  /* 0x000000391c00780c */ /* 0x040fe40007761670 */
[----:B------:R-:W-:Y:S01]  /*157b0*/  ISETP.LT.OR P4, PT, R28, 0x3a, !P6 ;  /* 0x0000003a1c00780c */ /* 0x000fe20007781670 */
[----:B------:R-:W-:Y:S01]  /*157c0*/  IMAD.U32 R98, RZ, RZ, UR8 ;  /* 0x00000008ff627e24 */ /* 0x000fe2000f8e00ff */
[----:B------:R-:W-:Y:S01]  /*157d0*/  F2FP.SATFINITE.E4M3.F32.PACK_AB_MERGE_C R20, RZ, R20, RZ ;  /* 0x00000014ff14723e */ /* 0x000fe200048070ff */
[----:B------:R-:W-:Y:S01]  /*157e0*/  IMAD.U32 R23, RZ, RZ, UR7 ;  /* 0x00000007ff177e24 */ /* 0x000fe2000f8e00ff */
[----:B------:R-:W3:Y:S04]  /*157f0*/  LDL.LU R130, [R1+0x19c] ;  /* 0x00019c0001827983 */ /* 0x000ee80000300800 */
[----:B------:R0:W-:Y:S02]  /*15800*/  @!P2 STG.E.U8 desc[UR52][R112.64+0x38], R20 ;  /* 0x000038147000a986 */ /* 0x0001e4000c101134 */
[----:B0-----:R-:W-:-:S06]  /*15810*/  PRMT R20, RZ, 0x7610, R20 ;  /* 0x00007610ff147816 */ /* 0x001fcc0000000014 */
[----:B------:R-:W4:Y:S01]  /*15820*/  @!P5 LDG.E.U8 R20, desc[UR52][R2.64+0x39] ;  /* 0x000039340214d981 */ /* 0x000f22000c1e1100 */
[----:B------:R-:W-:Y:S01]  /*15830*/  @!P3 IADD3 R98, P0, P1, R98, UR6, R24 ;  /* 0x000000066262bc10 */ /* 0x000fe2000f91e018 */
[----:B------:R-:W-:Y:S02]  /*15840*/  IMAD.U32 R82, RZ, RZ, UR8 ;  /* 0x00000008ff527e24 */ /* 0x000fe4000f8e00ff */
[----:B------:R-:W-:Y:S01]  /*15850*/  IMAD.U32 R81, RZ, RZ, UR7 ;  /* 0x00000007ff517e24 */ /* 0x000fe2000f8e00ff */
[----:B------:R-:W-:Y:S02]  /*15860*/  @!P3 IADD3.X R23, R23, UR5, R30, P0, P1 ;  /* 0x000000051717bc10 */ /* 0x000fe400087e241e */
[----:B------:R-:W-:Y:S02]  /*15870*/  @!P4 IADD3 R82, P0, P1, R82, UR6, R24 ;  /* 0x000000065252cc10 */ /* 0x000fe4000f91e018 */
[----:B------:R-:W-:Y:S02]  /*15880*/  ISETP.GE.AND P6, PT, R29, 0x109, PT ;  /* 0x000001091d00780c */ /* 0x000fe40003fc6270 */
[----:B------:R-:W-:-:S02]  /*15890*/  @!P4 IADD3.X R81, R81, UR5, R30, P0, P1 ;  /* 0x000000055151cc10 */ /* 0x000fc400087e241e */
[----:B------:R-:W-:Y:S01]  /*158a0*/  ISETP.LT.OR P1, PT, R28, 0x31, !P6 ;  /* 0x000000311c00780c */ /* 0x000fe20007721670 */
[----:B------:R-:W-:Y:S02]  /*158b0*/  IMAD.U32 R80, RZ, RZ, UR8 ;  /* 0x00000008ff507e24 */ /* 0x000fe4000f8e00ff */
[----:B------:R-:W-:-:S10]  /*158c0*/  IMAD.U32 R22, RZ, RZ, UR7 ;  /* 0x00000007ff167e24 */ /* 0x000fd4000f8e00ff */
[----:B------:R-:W-:-:S04]  /*158d0*/  @!P1 IADD3 R80, P0, P2, R80, UR11, R24 ;  /* 0x0000000b50509c10 */ /* 0x000fc8000fa1e018 */
[----:B------:R-:W-:Y:S02]  /*158e0*/  @!P1 IADD3.X R22, R22, UR9, R30, P0, P2 ;  /* 0x0000000916169c10 */ /* 0x000fe400087e441e */
[----:B------:R-:W-:Y:S01]  /*158f0*/  ISETP.LT.OR P0, PT, R28, 0x32, !P6 ;  /* 0x000000321c00780c */ /* 0x000fe20007701670 */
[----:B------:R-:W-:Y:S02]  /*15900*/  IMAD.U32 R31, RZ, RZ, UR8 ;  /* 0x00000008ff1f7e24 */ /* 0x000fe4000f8e00ff */
[----:B------:R-:W-:Y:S01]  /*15910*/  IMAD.U32 R83, RZ, RZ, UR7 ;  /* 0x00000007ff537e24 */ /* 0x000fe2000f8e00ff */
        /* <DEDUP_REMOVED lines=10> */
[----:B------:R-:W-:-:S04]  /*159c0*/  @!P0 IADD3 R31, P2, P5, R31, UR11, R24 ;  /* 0x0000000b1f1f8c10 */ /* 0x000fc8000fd5e018 */
[----:B------:R-:W-:Y:S02]  /*159d0*/  @!P0 IADD3.X R83, R83, UR9, R30, P2, P5 ;  /* 0x0000000953538c10 */ /* 0x000fe400097ea41e */
[----:B0-----:R-:W-:-:S05]  /*159e0*/  @!P3 IADD3 R20, P2, R98, R20, RZ ;  /* 0x000000146214b210 */ /* 0x001fca0007f5e0ff */
[----:B------:R-:W-:Y:S01]  /*159f0*/  @!P3 IMAD.X R21, R23, 0x1, R21, P2 ;  /* 0x000000011715b824 */ /* 0x000fe200010e0615 */
[----:B------:R-:W-:-:S06]  /*15a00*/  PRMT R23, RZ, 0x7610, R23 ;  /* 0x00007610ff177816 */ /* 0x000fcc0000000017 */
[----:B------:R-:W4:Y:S01]  /*15a10*/  @!P3 LDG.E.U8 R23, desc[UR52][R4.64+0x38] ;  /* 0x000038340417b981 */ /* 0x000f22000c1e1100 */
[----:B------:R-:W-:Y:S02]  /*15a20*/  @P0 LOP3.LUT R0, R0, 0x80000, RZ, 0xfc, !PT ;  /* 0x0008000000000812 */ /* 0x000fe400078efcff */
[----:B----4-:R-:W-:-:S04]  /*15a30*/  LOP3.LUT R23, R23, 0xff, RZ, 0xc0, !PT ;  /* 0x000000ff17177812 */ /* 0x010fc800078ec0ff */
[----:B------:R-:W-:-:S05]  /*15a40*/  F2FP.F16.E4M3.UNPACK_B R23, R23 ;  /* 0x00000017ff17723e */ /* 0x000fca00020006ff */
[----:B------:R-:W-:-:S05]  /*15a50*/  HADD2.F32 R23, -RZ, R23.H0_H0 ;  /* 0x20000017ff177230 */ /* 0x000fca0000004100 */
[----:B------:R-:W-:-:S04]  /*15a60*/  FMUL R23, R23, UR46 ;  /* 0x0000002e17177c20 */ /* 0x000fc80008400000 */
[----:B---3--:R-:W-:Y:S01]  /*15a70*/  FFMA R98, R130, UR47, R23 ;  /* 0x0000002f82627c23 */ /* 0x008fe20008000017 */
[----:B------:R-:W-:Y:S01]  /*15a80*/  ISETP.LT.OR P2, PT, R28, 0x39, !P6 ;  /* 0x000000391c00780c */ /* 0x000fe20007741670 */
[----:B------:R-:W-:Y:S01]  /*15a90*/  IMAD.U32 R99, RZ, RZ, UR7 ;  /* 0x00000007ff637e24 */ /* 0x000fe2000f8e00ff */
[----:B------:R-:W-:Y:S01]  /*15aa0*/  LOP3.LUT R0, R0, 0xfffdffff, RZ, 0xc0, !PT ;  /* 0xfffdffff00007812 */ /* 0x000fe200078ec0ff */
[----:B------:R-:W3:Y:S01]  /*15ab0*/  LDL.LU R130, [R1+0x1a4] ;  /* 0x0001a40001827983 */ /* 0x000ee20000300800 */
[----:B------:R-:W-:-:S05]  /*15ac0*/  F2FP.SATFINITE.E4M3.F32.PACK_AB_MERGE_C R98, RZ, R98, RZ ;  /* 0x00000062ff62723e */ /* 0x000fca00048070ff */
[----:B------:R0:W-:Y:S02]  /*15ad0*/  @!P3 STG.E.U8 desc[UR52][R20.64+0x38], R98 ;  /* 0x000038621400b986 */ /* 0x0001e4000c101134 */
[----:B0-----:R-:W0:Y:S02]  /*15ae0*/  @!P4 LDC.64 R20, c[0x0][0x5c0] ;  /* 0x00017000ff14cb82 */ /* 0x001e240000000a00 */
[----:B0-----:R-:W-:-:S05]  /*15af0*/  @!P4 IADD3 R20, P0, R82, R20, RZ ;  /* 0x000000145214c210 */ /* 0x001fca0007f1e0ff */
[----:B------:R-:W-:Y:S01]  /*15b00*/  @!P4 IMAD.X R21, R81, 0x1, R21, P0 ;  /* 0x000000015115c824 */ /* 0x000fe200000e0615 */
[----:B------:R-:W-:-:S06]  /*15b10*/  PRMT R81, RZ, 0x7610, R81 ;  /* 0x00007610ff517816 */ /* 0x000fcc0000000051 */
[----:B------:R-:W4:Y:S01]  /*15b20*/  @!P4 LDG.E.U8 R81, desc[UR52][R4.64+0x39] ;  /* 0x000039340451c981 */ /* 0x000f22000c1e1100 */
[----:B------:R-:W-:Y:S01]  /*15b30*/  IMAD.U32 R23, RZ, RZ, UR8 ;  /* 0x00000008ff177e24 */ /* 0x000fe2000f8e00ff */
[----:B------:R-:W-:-:S04]  /*15b40*/  @P2 LOP3.LUT R0, R0, 0x20000, RZ, 0xfc, !PT ;  /* 0x0002000000002812 */ /* 0x000fc800078efcff */
[----:B------:R-:W-:-:S04]  /*15b50*/  @!P2 IADD3 R23, P5, P6, R23, UR11, R24 ;  /* 0x0000000b1717ac10 */ /* 0x000fc8000febe018 */
[----:B------:R-:W-:Y:S02]  /*15b60*/  @!P2 IADD3.X R99, R99, UR9, R30, P5, P6 ;  /* 0x000000096363ac10 */ /* 0x000fe4000afec41e */
        /* <DEDUP_REMOVED lines=17> */
[----:B------:R-:W-:Y:S01]  /*15c80*/  ISETP.GE.AND P6, PT, R29, 0x109, PT ;  /* 0x000001091d00780c */ /* 0x000fe20003fc6270 */
[----:B------:R-:W-:Y:S02]  /*15c90*/  IMAD.U32 R100, RZ, RZ, UR8 ;  /* 0x00000008ff647e24 */ /* 0x000fe4000f8e00ff */
[----:B------:R-:W-:Y:S01]  /*15ca0*/  IMAD.U32 R98, RZ, RZ, UR7 ;  /* 0x00000007ff627e24 */ /* 0x000fe2000f8e00ff */
[----:B------:R-:W-:Y:S01]  /*15cb0*/  F2FP.SATFINITE.E4M3.F32.PACK_AB_MERGE_C R20, RZ, R20, RZ ;  /* 0x00000014ff14723e */ /* 0x000fe200048070ff */
[----:B------:R-:W-:Y:S01]  /*15cc0*/  IMAD.U32 R101, RZ, RZ, UR7 ;  /* 0x00000007ff657e24 */ /* 0x000fe2000f8e00ff */
[----:B------:R-:W-:Y:S01]  /*15cd0*/  LOP3.LUT R0, R0, 0xfffbffff, RZ, 0xc0, !PT ;  /* 0xfffbffff00007812 */ /* 0x000fe200078ec0ff */
[----:B------:R-:W-:Y:S01]  /*15ce0*/  IMAD.U32 R104, RZ, RZ, UR8 ;  /* 0x00000008ff687e24 */ /* 0x000fe2000f8e00ff */
[----:B------:R-:W-:Y:S01]  /*15cf0*/  LOP3.LUT R12, R12, 0xfffffffe, RZ, 0xc0, !PT ;  /* 0xfffffffe0c0c7812 */ /* 0x000fe200078ec0ff */
[----:B------:R0:W-:Y:S01]  /*15d00*/  @!P2 STG.E.U8 desc[UR52][R92.64+0x30], R20 ;  /* 0x000030145c00a986 */ /* 0x0001e2000c101134 */
[----:B------:R-:W-:-:S02]  /*15d10*/  IMAD.U32 R110, RZ, RZ, UR7 ;  /* 0x00000007ff6e7e24 */ /* 0x000fc4000f8e00ff */
[----:B------:R-:W-:Y:S01]  /*15d20*/  IMAD.U32 R109, RZ, RZ, UR8 ;  /* 0x00000008ff6d7e24 */ /* 0x000fe2000f8e00ff */
[----:B------:R-:W3:Y:S01]  /*15d30*/  LDL.LU R130, [R1+0x1ac] ;  /* 0x0001ac0001827983 */ /* 0x000ee20000300800 */
[----:B0-----:R-:W-:-:S06]  /*15d40*/  PRMT R20, RZ, 0x7610, R20 ;  /* 0x00007610ff147816 */ /* 0x001fcc0000000014 */
[----:B------:R-:W4:Y:S01]  /*15d50*/  @!P0 LDG.E.U8 R20, desc[UR52][R6.64+0x31] ;  /* 0x0000313406148981 */ /* 0x000f22000c1e1100 */
[----:B------:R-:W-:-:S13]  /*15d60*/  ISETP.LT.OR P3, PT, R28, 0x3a, !P6 ;  /* 0x0000003a1c00780c */ /* 0x000fda0007761670 */
[----:B------:R-:W-:-:S04]  /*15d70*/  @!P3 IADD3 R82, P5, P6, R100, UR11, R24 ;  /* 0x0000000b6452bc10 */ /* 0x000fc8000febe018 */
[----:B------:R-:W-:Y:S02]  /*15d80*/  @!P3 IADD3.X R98, R98, UR9, R30, P5, P6 ;  /* 0x000000096262bc10 */ /* 0x000fe4000afec41e */
[----:B------:R-:W-:Y:S02]  /*15d90*/  ISETP.GE.AND P6, PT, R29, 0x89, PT ;  /* 0x000000891d00780c */ /* 0x000fe40003fc6270 */
[----:B------:R-:W-:Y:S02]  /*15da0*/  @P3 LOP3.LUT R0, R0, 0x40000, RZ, 0xfc, !PT ;  /* 0x0004000000003812 */ /* 0x000fe400078efcff */
[C---:B------:R-:W-:Y:S02]  /*15db0*/  ISETP.LT.OR P3, PT, R28.reuse, 0x41, !P6 ;  /* 0x000000411c00780c */ /* 0x040fe40007761670 */
[----:B------:R-:W-:-:S11]  /*15dc0*/  ISETP.LT.OR P2, PT, R28, 0x49, !P6 ;  /* 0x000000491c00780c */ /* 0x000fd60007741670 */
[----:B------:R-:W-:Y:S02]  /*15dd0*/  @!P3 IADD3 R100, P4, P5, R100, UR6, R24 ;  /* 0x000000066464bc10 */ /* 0x000fe4000fd9e018 */
[----:B------:R-:W-:Y:S02]  /*15de0*/  @P3 LOP3.LUT R12, R12, 0x1, RZ, 0xfc, !PT ;  /* 0x000000010c0c3812 */ /* 0x000fe400078efcff */
[----:B------:R-:W-:Y:S02]  /*15df0*/  @!P3 IADD3.X R101, R101, UR5, R30, P4, P5 ;  /* 0x000000056565bc10 */ /* 0x000fe4000a7ea41e */
[----:B------:R-:W-:Y:S01]  /*15e00*/  ISETP.LT.OR P3, PT, R28, 0x42, !P6 ;  /* 0x000000421c00780c */ /* 0x000fe20007761670 */
[----:B------:R-:W-:Y:S02]  /*15e10*/  IMAD.U32 R128, RZ, RZ, UR7 ;  /* 0x00000007ff807e24 */ /* 0x000fe4000f8e00ff */
[----:B------:R-:W-:-:S10]  /*15e20*/  IMAD.U32 R112, RZ, RZ, UR8 ;  /* 0x00000008ff707e24 */ /* 0x000fd4000f8e00ff */
[----:B------:R-:W-:-:S04]  /*15e30*/  @!P3 IADD3 R104, P4, P5, R104, UR6, R24 ;  /* 0x000000066868bc10 */ /* 0x000fc8000fd9e018 */
[----:B------:R-:W-:Y:S02]  /*15e40*/  @!P3 IADD3.X R110, R110, UR5, R30, P4, P5 ;  /* 0x000000056e6ebc10 */ /* 0x000fe4000a7ea41e */
[----:B------:R-:W-:Y:S01]  /*15e50*/  @!P2 IADD3 R109, P4, P5, R109, UR6, R24 ;  /* 0x000000066d6dac10 */ /* 0x000fe2000fd9e018 */
[----:B------:R-:W-:-:S03]  /*15e60*/  IMAD.U32 R129, RZ, RZ, UR7 ;  /* 0x00000007ff817e24 */ /* 0x000fc6000f8e00ff */
[----:B------:R-:W-:Y:S02]  /*15e70*/  @!P2 IADD3.X R128, R128, UR5, R30, P4, P5 ;  /* 0x000000058080ac10 */ /* 0x000fe4000a7ea41e */
        /* <DEDUP_REMOVED lines=9> */
[----:B------:R0:W-:Y:S01]  /*15f10*/  @!P0 STG.E.U8 desc[UR52][R86.64+0x31], R20 ;  /* 0x0000311456008986 */ /* 0x0001e2000c101134 */
[----:B------:R-:W-:Y:S01]  /*15f20*/  ISETP.LT.OR P0, PT, R28, 0x4a, !P6 ;  /* 0x0000004a1c00780c */ /* 0x000fe20007701670 */
[----:B0-----:R-:W0:-:S12]  /*15f30*/  @!P1 LDC.64 R20, c[0x0][0x5c0] ;  /* 0x00017000ff149b82 */ /* 0x001e180000000a00 */
[----:B------:R-:W-:-:S04]  /*15f40*/  @!P0 IADD3 R112, P4, P5, R112, UR6, R24 ;  /* 0x0000000670708c10 */ /* 0x000fc8000fd9e018 */
        /* <DEDUP_REMOVED lines=8> */
[----:B------:R-:W-:Y:S02]  /*15fd0*/  ISETP.GE.AND P3, PT, R29, 0x109, PT ;  /* 0x000001091d00780c */ /* 0x000fe40003f66270 */
[----:B------:R-:W-:-:S04]  /*15fe0*/  LOP3.LUT R12, R12, 0xfffffbff, RZ, 0xc0, !PT ;  /* 0xfffffbff0c0c7812 */ /* 0x000fc800078ec0ff */
[----:B------:R-:W-:Y:S02]  /*15ff0*/  @P0 LOP3.LUT R12, R12, 0x400, RZ, 0xfc, !PT ;  /* 0x000004000c0c0812 */ /* 0x000fe400078efcff */
[----:B------:R-:W-:Y:S01]  /*16000*/  ISETP.LT.OR P0, PT, R28, 0x41, !P3 ;  /* 0x000000411c00780c */ /* 0x000fe20005f01670 */
[----:B------:R-:W-:Y:S01]  /*16010*/  IMAD.U32 R127, RZ, RZ, UR7 ;  /* 0x00000007ff7f7e24 */ /* 0x000fe2000f8e00ff */
[----:B------:R-:W-:-:S11]  /*16020*/  LOP3.LUT R12, R12, 0xffffff7f, RZ, 0xc0, !PT ;  /* 0xffffff7f0c0c7812 */ /* 0x000fd600078ec0ff */
[----:B------:R-:W-:Y:S02]  /*16030*/  @!P0 IADD3 R108, P4, P5, R108, UR11, R24 ;  /* 0x0000000b6c6c8c10 */ /* 0x000fe4000fd9e018 */
[----:B------:R-:W-:Y:S02]  /*16040*/  @P0 LOP3.LUT R12, R12, 0x80, RZ, 0xfc, !PT ;  /* 0x000000800c0c0812 */ /* 0x000fe400078efcff */
[----:B------:R-:W-:Y:S02]  /*16050*/  @!P0 IADD3.X R127, R127, UR9, R30, P4, P5 ;  /* 0x000000097f7f8c10 */ /* 0x000fe4000a7ea41e */
        /* <DEDUP_REMOVED lines=10> */
[----:B0-----:R-:W-:Y:S01]  /*16100*/  PRMT R22, RZ, 0x7610, R22 ;  /* 0x00007610ff167816 */ /* 0x001fe20000000016 */
[----:B------:R-:W0:Y:S05]  /*16110*/  @!P0 LDC.64 R20, c[0x0][0x5c0] ;  /* 0x00017000ff148b82 */ /* 0x000e2a0000000a00 */
[----:B------:R-:W4:Y:S01]  /*16120*/  @!P0 LDG.E.U8 R22, desc[UR52][R14.64+0x31] ;  /* 0x000031340e168981 */ /* 0x000f22000c1e1100 */
[----:B0-----:R-:W-:-:S05]  /*16130*/  @!P0 IADD3 R20, P1, R31, R20, RZ ;  /* 0x000000141f148210 */ /* 0x001fca0007f3e0ff */
[----:B------:R-:W-:Y:S01]  /*16140*/  @!P0 IMAD.X R21, R83, 0x1, R21, P1 ;  /* 0x0000000153158824 */ /* 0x000fe200008e0615 */
[----:B----4-:R-:W-:-:S04]  /*16150*/  LOP3.LUT R22, R22, 0xff, RZ, 0xc0, !PT ;  /* 0x000000ff16167812 */ /* 0x010fc800078ec0ff */
[----:B------:R-:W-:-:S05]  /*16160*/  F2FP.F16.E4M3.UNPACK_B R22, R22 ;  /* 0x00000016ff16723e */ /* 0x000fca00020006ff */
[----:B------:R-:W-:-:S05]  /*16170*/  HADD2.F32 R22, -RZ, R22.H0_H0 ;  /* 0x20000016ff167230 */ /* 0x000fca0000004100 */
[----:B------:R-:W-:-:S04]  /*16180*/  FMUL R22, R22, UR46 ;  /* 0x0000002e16167c20 */ /* 0x000fc80008400000 */
[----:B--2---:R-:W-:Y:S01]  /*16190*/  FFMA R22, R131, UR47, R22 ;  /* 0x0000002f83167c23 */ /* 0x004fe20008000016 */
[----:B------:R-:W-:Y:S01]  /*161a0*/  ISETP.LT.OR P3, PT, R28, 0x42, !P3 ;  /* 0x000000421c00780c */ /* 0x000fe20005f61670 */
[----:B------:R-:W-:Y:S02]  /*161b0*/  IMAD.U32 R105, RZ, RZ, UR8 ;  /* 0x00000008ff697e24 */ /* 0x000fe4000f8e00ff */
[----:B------:R-:W-:Y:S01]  /*161c0*/  IMAD.U32 R126, RZ, RZ, UR7 ;  /* 0x00000007ff7e7e24 */ /* 0x000fe2000f8e00ff */
[----:B------:R-:W-:Y:S01]  /*161d0*/  F2FP.SATFINITE.E4M3.F32.PACK_AB_MERGE_C R22, RZ, R22, RZ ;  /* 0x00000016ff16723e */ /* 0x000fe200048070ff */
[----:B------:R-:W-:Y:S01]  /*161e0*/  IMAD.U32 R93, RZ, RZ, UR8 ;  /* 0x00000008ff5d7e24 */ /* 0x000fe2000f8e00ff */
[----:B------:R-:W-:Y:S01]  /*161f0*/  LOP3.LUT R12, R12, 0xfffffff7, RZ, 0xc0, !PT ;  /* 0xfffffff70c0c7812 */ /* 0x000fe200078ec0ff */
[----:B------:R-:W-:Y:S01]  /*16200*/  IMAD.U32 R111, RZ, RZ, UR7 ;  /* 0x00000007ff6f7e24 */ /* 0x000fe2000f8e00ff */
[----:B------:R-:W2:Y:S04]  /*16210*/  LDL.LU R131, [R1+0x1b8] ;  /* 0x0001b80001837983 */ /* 0x000ea80000300800 */
[----:B------:R0:W-:Y:S01]  /*16220*/  @!P0 STG.E.U8 desc[UR52][R20.64+0x31], R22 ;  /* 0x0000311614008986 */ /* 0x0001e2000c101134 */
[----:B------:R-:W-:-:S02]  /*16230*/  @!P3 IADD3 R105, P4, P5, R105, UR11, R24 ;  /* 0x0000000b6969bc10 */ /* 0x000fc4000fd9e018 */
[----:B------:R-:W-:Y:S01]  /*16240*/  @P3 LOP3.LUT R12, R12, 0x8, RZ, 0xfc, !PT ;  /* 0x000000080c0c3812 */ /* 0x000fe200078efcff */
[----:B------:R-:W4:Y:S01]  /*16250*/  LDL.LU R132, [R1+0x1bc] ;  /* 0x0001bc0001847983 */ /* 0x000f220000300800 */
[----:B0-----:R-:W-:-:S06]  /*16260*/  PRMT R20, RZ, 0x7610, R20 ;  /* 0x00007610ff147816 */ /* 0x001fcc0000000014 */
[----:B------:R-:W3:Y:S01]  /*16270*/  @!P2 LDG.E.U8 R20, desc[UR52][R6.64+0x38] ;  /* 0x000038340614a981 */ /* 0x000ee2000c1e1100 */
[----:B------:R-:W-:Y:S02]  /*16280*/  @!P3 IADD3.X R126, R126, UR9, R30, P4, P5 ;  /* 0x000000097e7ebc10 */ /* 0x000fe4000a7ea41e */
[----:B------:R-:W-:-:S04]  /*16290*/  ISETP.GE.AND P5, PT, R29, 0x109, PT ;  /* 0x000001091d00780c */ /* 0x000fc80003fa6270 */
[----:B------:R-:W-:Y:S02]  /*162a0*/  ISETP.LT.OR P0, PT, R28, 0x49, !P5 ;  /* 0x000000491c00780c */ /* 0x000fe40006f01670 */
[C---:B------:R-:W-:Y:S02]  /*162b0*/  LOP3.LUT P3, RZ, R0.reuse, 0x40000, RZ, 0xc0, !PT ;  /* 0x0004000000ff7812 */ /* 0x040fe4000786c0ff */
[----:B------:R-:W-:-:S09]  /*162c0*/  LOP3.LUT R0, R0, 0xffffbfff, RZ, 0xc0, !PT ;  /* 0xffffbfff00007812 */ /* 0x000fd200078ec0ff */
[----:B------:R-:W-:Y:S02]  /*162d0*/  @!P0 IADD3 R93, P1, P4, R93, UR11, R24 ;  /* 0x0000000b5d5d8c10 */ /* 0x000fe4000fc3e018 */
[----:B------:R-:W-:Y:S02]  /*162e0*/  @P0 LOP3.LUT R0, R0, 0x4000, RZ, 0xfc, !PT ;  /* 0x0000400000000812 */ /* 0x000fe400078efcff */
[----:B------:R-:W-:Y:S02]  /*162f0*/  @!P0 IADD3.X R111, R111, UR9, R30, P1, P4 ;  /* 0x000000096f6f8c10 */ /* 0x000fe40008fe841e */
        /* <DEDUP_REMOVED lines=8> */
[----:B0-----:R-:W-:-:S06]  /*16380*/  PRMT R20, RZ, 0x7610, R20 ;  /* 0x00007610ff147816 */ /* 0x001fcc0000000014 */
[----:B------:R-:W3:Y:S01]  /*16390*/  @!P0 LDG.E.U8 R20, desc[UR52][R6.64+0x39] ;  /* 0x0000393406148981 */ /* 0x000ee2000c1e1100 */
[----:B------:R-:W-:Y:S02]  /*163a0*/  ISETP.LT.OR P1, PT, R28, 0x4a, !P5 ;  /* 0x0000004a1c00780c */ /* 0x000fe40006f21670 */
[----:B------:R-:W-:-:S11]  /*163b0*/  LOP3.LUT R0, R0, 0xffff7fff, RZ, 0xc0, !PT ;  /* 0xffff7fff00007812 */ /* 0x000fd600078ec0ff */
[----:B------:R-:W-:-:S04]  /*163c0*/  @P1 LOP3.LUT R0, R0, 0x8000, RZ, 0xfc, !PT ;  /* 0x0000800000001812 */ /* 0x000fc800078efcff */
[----:B------:R-:W-:Y:S02]  /*163d0*/  LOP3.LUT P2, RZ, R0, 0x20000, RZ, 0xc0, !PT ;  /* 0x0002000000ff7812 */ /* 0x000fe4000784c0ff */
[----:B------:R-:W-:Y:S02]  /*163e0*/  PRMT R22, RZ, 0x7610, R22 ;  /* 0x00007610ff167816 */ /* 0x000fe40000000016 */
[----:B---3--:R-:W-:-:S04]  /*163f0*/  LOP3.LUT R20, R20, 0xff, RZ, 0xc0, !PT ;  /* 0x000000ff14147812 */ /* 0x008fc800078ec0ff */
[----:B------:R-:W-:-:S05]  /*16400*/  F2FP.F16.E4M3.UNPACK_B R20, R20 ;  /* 0x00000014ff14723e */ /* 0x000fca00020006ff */
[----:B------:R-:W-:-:S05]  /*16410*/  HADD2.F32 R20, -RZ, R20.H0_H0 ;  /* 0x20000014ff147230 */ /* 0x000fca0000004100 */
[----:B------:R-:W-:-:S04]  /*16420*/  FMUL R20, R20, UR46 ;  /* 0x0000002e14147c20 */ /* 0x000fc80008400000 */
[----:B--2---:R-:W-:Y:S01]  /*16430*/  FFMA R20, R131, UR47, R20 ;  /* 0x0000002f83147c23 */ /* 0x004fe20008000014 */
[----:B------:R-:W-:Y:S01]  /*16440*/  IMAD.U32 R113, RZ, RZ, UR8 ;  /* 0x00000008ff717e24 */ /* 0x000fe2000f8e00ff */
[----:B------:R-:W2:Y:S03]  /*16450*/  LDL.LU R131, [R1+0x1c0] ;  /* 0x0001c00001837983 */ /* 0x000ea60000300800 */
[----:B------:R-:W-:-:S05]  /*16460*/  F2FP.SATFINITE.E4M3.F32.PACK_AB_MERGE_C R20, RZ, R20, RZ ;  /* 0x00000014ff14723e */ /* 0x000fca00048070ff */
[----:B------:R0:W-:Y:S04]  /*16470*/  @!P0 STG.E.U8 desc[UR52][R84.64+0x39], R20 ;  /* 0x0000391454008986 */ /* 0x0001e8000c101134 */
[----:B------:R-:W3:Y:S01]  /*16480*/  @!P2 LDG.E.U8 R22, desc[UR52][R14.64+0x38] ;  /* 0x000038340e16a981 */ /* 0x000ee2000c1e1100 */
[----:B------:R-:W-:Y:S01]  /*16490*/  IMAD.U32 R130, RZ, RZ, UR7 ;  /* 0x00000007ff827e24 */ /* 0x000fe2000f8e00ff */
[----:B------:R-:W-:-:S04]  /*164a0*/  @!P1 IADD3 R113, P4, P5, R113, UR11, R24 ;  /* 0x0000000b71719c10 */ /* 0x000fc8000fd9e018 */
[----:B------:R-:W-:Y:S01]  /*164b0*/  @!P1 IADD3.X R130, R130, UR9, R30, P4, P5 ;  /* 0x0000000982829c10 */ /* 0x000fe2000a7ea41e */
[----:B0-----:R-:W0:Y:S01]  /*164c0*/  @!P2 LDC.64 R20, c[0x0][0x5c0] ;  /* 0x00017000ff14ab82 */ /* 0x001e220000000a00 */
[C---:B------:R-:W-:Y:S02]  /*164d0*/  ISETP.LT.OR P1, PT, R28.reuse, 0x51, !P6 ;  /* 0x000000511c00780c */ /* 0x040fe40007721670 */
[----:B------:R-:W-:Y:S01]  /*164e0*/  ISETP.LT.OR P0, PT, R28, 0x52, !P6 ;  /* 0x000000521c00780c */ /* 0x000fe20007701670 */
[----:B------:R-:W-:Y:S02]  /*164f0*/  IMAD.U32 R147, RZ, RZ, UR8 ;  /* 0x00000008ff937e24 */ /* 0x000fe4000f8e00ff */
[----:B------:R-:W-:Y:S02]  /*16500*/  IMAD.U32 R148, RZ, RZ, UR7 ;  /* 0x00000007ff947e24 */ /* 0x000fe4000f8e00ff */
[----:B------:R-:W-:Y:S02]  /*16510*/  IMAD.U32 R146, RZ, RZ, UR8 ;  /* 0x00000008ff927e24 */ /* 0x000fe4000f8e00ff */
[----:B------:R-:W-:-:S04]  /*16520*/  IMAD.U32 R143, RZ, RZ, UR7 ;  /* 0x00000007ff8f7e24 */ /* 0x000fc8000f8e00ff */
[----:B------:R-:W-:-:S04]  /*16530*/  @!P1 IADD3 R147, P4, P5, R147, UR6, R24 ;  /* 0x0000000693939c10 */ /* 0x000fc8000fd9e018 */
[----:B------:R-:W-:Y:S02]  /*16540*/  @!P1 IADD3.X R148, R148, UR5, R30, P4, P5 ;  /* 0x0000000594949c10 */ /* 0x000fe4000a7ea41e */
[----:B------:R-:W-:-:S04]  /*16550*/  @!P0 IADD3 R146, P4, P5, R146, UR6, R24 ;  /* 0x0000000692928c10 */ /* 0x000fc8000fd9e018 */
[----:B------:R-:W-:Y:S02]  /*16560*/  @!P0 IADD3.X R143, R143, UR5, R30, P4, P5 ;  /* 0x000000058f8f8c10 */ /* 0x000fe4000a7ea41e */
[----:B0-----:R-:W-:-:S05]  /*16570*/  @!P2 IADD3 R20, P4, R23, R20, RZ ;  /* 0x000000141714a210 */ /* 0x001fca0007f9e0ff */
[----:B------:R-:W-:Y:S01]  /*16580*/  @!P2 IMAD.X R21, R99, 0x1, R21, P4 ;  /* 0x000000016315a824 */ /* 0x000fe200020e0615 */
[----:B---3--:R-:W-:-:S04]  /*16590*/  LOP3.LUT R22, R22, 0xff, RZ, 0xc0, !PT ;  /* 0x000000ff16167812 */ /* 0x008fc800078ec0ff */
[----:B------:R-:W-:-:S05]  /*165a0*/  F2FP.F16.E4M3.UNPACK_B R22, R22 ;  /* 0x00000016ff16723e */ /* 0x000fca00020006ff */
[----:B------:R-:W-:-:S05]  /*165b0*/  HADD2.F32 R22, -RZ, R22.H0_H0 ;  /* 0x20000016ff167230 */ /* 0x000fca0000004100 */
[----:B------:R-:W-:-:S04]  /*165c0*/  FMUL R22, R22, UR46 ;  /* 0x0000002e16167c20 */ /* 0x000fc80008400000 */
[----:B----4-:R-:W-:Y:S01]  /*165d0*/  FFMA R22, R132, UR47, R22 ;  /* 0x0000002f84167c23 */ /* 0x010fe20008000016 */
[----:B------:R-:W-:Y:S01]  /*165e0*/  LOP3.LUT R12, R12, 0xfffeffff, RZ, 0xc0, !PT ;  /* 0xfffeffff0c0c7812 */ /* 0x000fe200078ec0ff */
[----:B------:R-:W-:Y:S01]  /*165f0*/  IMAD.U32 R142, RZ, RZ, UR8 ;  /* 0x00000008ff8e7e24 */ /* 0x000fe2000f8e00ff */
[----:B------:R-:W3:Y:S02]  /*16600*/  LDL.LU R132, [R1+0x1c4] ;  /* 0x0001c40001847983 */ /* 0x000ee40000300800 */
[----:B------:R-:W-:-:S05]  /*16610*/  F2FP.SATFINITE.E4M3.F32.PACK_AB_MERGE_C R22, RZ, R22, RZ ;  /* 0x00000016ff16723e */ /* 0x000fca00048070ff */
[----:B------:R0:W-:Y:S02]  /*16620*/  @!P2 STG.E.U8 desc[UR52][R20.64+0x38], R22 ;  /* 0x000038161400a986 */ /* 0x0001e4000c101134 */
[----:B0-----:R-:W-:Y:S01]  /*16630*/  PRMT R22, RZ, 0x7610, R22 ;  /* 0x00007610ff167816 */ /* 0x001fe20000000016 */
[----:B------:R-:W0:Y:S05]  /*16640*/  @!P3 LDC.64 R20, c[0x0][0x5c0] ;  /* 0x00017000ff14bb82 */ /* 0x000e2a0000000a00 */
[----:B------:R-:W4:Y:S01]  /*16650*/  @!P3 LDG.E.U8 R22, desc[UR52][R14.64+0x39] ;  /* 0x000039340e16b981 */ /* 0x000f22000c1e1100 */
[----:B------:R-:W-:-:S04]  /*16660*/  @P1 LOP3.LUT R12, R12, 0x10000, RZ, 0xfc, !PT ;  /* 0x000100000c0c1812 */ /* 0x000fc800078efcff */
[----:B------:R-:W-:-:S04]  /*16670*/  LOP3.LUT R12, R12, 0xffff7fff, RZ, 0xc0, !PT ;  /* 0xffff7fff0c0c7812 */ /* 0x000fc800078ec0ff */
[----:B------:R-:W-:Y:S02]  /*16680*/  @P0 LOP3.LUT R12, R12, 0x8000, RZ, 0xfc, !PT ;  /* 0x000080000c0c0812 */ /* 0x000fe400078efcff */
[----:B------:R-:W-:Y:S01]  /*16690*/  ISETP.LT.OR P0, PT, R28, 0x59, !P6 ;  /* 0x000000591c00780c */ /* 0x000fe20007701670 */
[----:B------:R-:W-:Y:S01]  /*166a0*/  IMAD.U32 R137, RZ, RZ, UR7 ;  /* 0x00000007ff897e24 */ /* 0x000fe2000f8e00ff */
[----:B------:R-:W-:Y:S02]  /*166b0*/  LOP3.LUT R12, R12, 0xffffbfff, RZ, 0xc0, !PT ;  /* 0xffffbfff0c0c7812 */ /* 0x000fe400078ec0ff */
[----:B0-----:R-:W-:-:S09]  /*166c0*/  @!P3 IADD3 R20, P2, R82, R20, RZ ;  /* 0x000000145214b210 */ /* 0x001fd20007f5e0ff */
[----:B------:R-:W-:Y:S02]  /*166d0*/  @!P0 IADD3 R142, P4, P5, R142, UR6, R24 ;  /* 0x000000068e8e8c10 */ /* 0x000fe4000fd9e018 */
[----:B------:R-:W-:Y:S02]  /*166e0*/  @P0 LOP3.LUT R12, R12, 0x4000, RZ, 0xfc, !PT ;  /* 0x000040000c0c0812 */ /* 0x000fe400078efcff */
[----:B------:R-:W-:Y:S02]  /*166f0*/  @!P0 IADD3.X R137, R137, UR5, R30, P4, P5 ;  /* 0x0000000589898c10 */ /* 0x000fe4000a7ea41e */
[----:B------:R-:W-:Y:S01]  /*16700*/  ISETP.GE.AND P0, PT, R29, 0x181, PT ;  /* 0x000001811d00780c */ /* 0x000fe20003f06270 */
[----:B------:R-:W-:-:S03]  /*16710*/  @!P3 IMAD.X R21, R98, 0x1, R21, P2 ;  /* 0x000000016215b824 */ /* 0x000fc600010e0615 */
[----:B------:R-:W-:Y:S02]  /*16720*/  ISETP.LT.OR P2, PT, R28, 0x31, !P0 ;  /* 0x000000311c00780c */ /* 0x000fe40004741670 */
[----:B----4-:R-:W-:-:S04]  /*16730*/  LOP3.LUT R22, R22, 0xff, RZ, 0xc0, !PT ;  /* 0x000000ff16167812 */ /* 0x010fc800078ec0ff */
[----:B------:R-:W-:-:S05]  /*16740*/  F2FP.F16.E4M3.UNPACK_B R22, R22 ;  /* 0x00000016ff16723e */ /* 0x000fca00020006ff */
[----:B------:R-:W-:-:S05]  /*16750*/  HADD2.F32 R22, -RZ, R22.H0_H0 ;  /* 0x20000016ff167230 */ /* 0x000fca0000004100 */
[----:B------:R-:W-:-:S04]  /*16760*/  FMUL R22, R22, UR46 ;  /* 0x0000002e16167c20 */ /* 0x000fc80008400000 */
[----:B--2---:R-:W-:Y:S01]  /*16770*/  FFMA R22, R131, UR47, R22 ;  /* 0x0000002f83167c23 */ /* 0x004fe20008000016 */
[----:B------:R-:W-:Y:S01]  /*16780*/  @!P2 IMAD R31, R11, 0x180, RZ ;  /* 0x000001800b1fa824 */ /* 0x000fe200078e02ff */
[----:B------:R-:W-:Y:S01]  /*16790*/  ISETP.LT.OR P1, PT, R28, 0x5a, !P6 ;  /* 0x0000005a1c00780c */ /* 0x000fe20007721670 */
[----:B------:R-:W-:Y:S01]  /*167a0*/  IMAD.U32 R136, RZ, RZ, UR8 ;  /* 0x00000008ff887e24 */ /* 0x000fe2000f8e00ff */
[----:B------:R-:W2:Y:S01]  /*167b0*/  LDL.LU R131, [R1+0x1c8] ;  /* 0x0001c80001837983 */ /* 0x000ea20000300800 */
[----:B------:R-:W-:Y:S01]  /*167c0*/  F2FP.SATFINITE.E4M3.F32.PACK_AB_MERGE_C R22, RZ, R22, RZ ;  /* 0x00000016ff16723e */ /* 0x000fe200048070ff */
[----:B------:R-:W-:Y:S01]  /*167d0*/  IMAD.U32 R135, RZ, RZ, UR7 ;  /* 0x00000007ff877e24 */ /* 0x000fe2000f8e00ff */
[----:B------:R-:W-:Y:S01]  /*167e0*/  LOP3.LUT R12, R12, 0xfffffdff, RZ, 0xc0, !PT ;  /* 0xfffffdff0c0c7812 */ /* 0x000fe200078ec0ff */
[----:B------:R-:W-:Y:S01]  /*167f0*/  IMAD.U32 R134, RZ, RZ, UR8 ;  /* 0x00000008ff867e24 */ /* 0x000fe2000f8e00ff */
[----:B------:R-:W-:Y:S01]  /*16800*/  LOP3.LUT R0, R0, 0xfffeffff, RZ, 0xc0, !PT ;  /* 0xfffeffff00007812 */ /* 0x000fe200078ec0ff */
[----:B------:R0:W-:Y:S01]  /*16810*/  @!P3 STG.E.U8 desc[UR52][R20.64+0x39], R22 ;  /* 0x000039161400b986 */ /* 0x0001e2000c101134 */
[----:B------:R-:W-:-:S03]  /*16820*/  IMAD.U32 R133, RZ, RZ, UR7 ;  /* 0x00000007ff857e24 */ /* 0x000fc6000f8e00ff */
[----:B------:R-:W4:Y:S01]  /*16830*/  LDL.LU R169, [R1+0x1cc] ;  /* 0x0001cc0001a97983 */ /* 0x000f220000300800 */
[----:B------:R-:W-:Y:S02]  /*16840*/  @P1 LOP3.LUT R12, R12, 0x200, RZ, 0xfc, !PT ;  /* 0x000002000c0c1812 */ /* 0x000fe400078efcff */
[----:B------:R-:W-:Y:S01]  /*16850*/  @P6 LOP3.LUT R0, R0, 0x10000, RZ, 0xfc, !PT ;  /* 0x0001000000006812 */ /* 0x000fe200078efcff */
[----:B------:R-:W4:Y:S01]  /*16860*/  LDL.LU R168, [R1+0x1d0] ;  /* 0x0001d00001a87983 */ /* 0x000f220000300800 */
[----:B0-----:R-:W0:Y:S01]  /*16870*/  @!P2 LDC.64 R22, c[0x0][0x5c0] ;  /* 0x00017000ff16ab82 */ /* 0x001e220000000a00 */
[----:B------:R-:W-:Y:S02]  /*16880*/  @!P2 IMAD.MOV.U32 R20, RZ, RZ, R24 ;  /* 0x000000ffff14a224 */ /* 0x000fe400078e0018 */
[----:B------:R-:W-:Y:S02]  /*16890*/  @!P2 IMAD.MOV.U32 R21, RZ, RZ, R30 ;  /* 0x000000ffff15a224 */ /* 0x000fe400078e001e */
[----:B------:R-:W-:-:S03]  /*168a0*/  @!P2 IMAD.WIDE.U32 R20, R10, 0x180, R20 ;  /* 0x000001800a14a825 */ /* 0x000fc600078e0014 */
[----:B0-----:R-:W-:Y:S02]  /*168b0*/  @!P2 IADD3 R20, P3, R20, R22, RZ ;  /* 0x000000161414a210 */ /* 0x001fe40007f7e0ff */
[----:B------:R-:W-:-:S06]  /*168c0*/  PRMT R22, RZ, 0x7610, R22 ;  /* 0x00007610ff167816 */ /* 0x000fcc0000000016 */
[----:B------:R-:W3:Y:S01]  /*168d0*/  @!P2 LDG.E.U8 R22, desc[UR52][R16.64+0x30] ;  /* 0x000030341016a981 */ /* 0x000ee2000c1e1100 */
[----:B------:R-:W-:Y:S02]  /*168e0*/  @!P2 IADD3.X R21, R23, R21, R31, P3, !PT ;  /* 0x000000151715a210 */ /* 0x000fe40001ffe41f */
[----:B------:R-:W-:-:S04]  /*168f0*/  @!P1 IADD3 R136, P3, P4, R136, UR6, R24 ;  /* 0x0000000688889c10 */ /* 0x000fc8000fc7e018 */
[----:B------:R-:W-:Y:S02]  /*16900*/  @!P1 IADD3.X R135, R135, UR5, R30, P3, P4 ;  /* 0x0000000587879c10 */ /* 0x000fe40009fe841e */
[----:B---3--:R-:W-:-:S04]  /*16910*/  LOP3.LUT R22, R22, 0xff, RZ, 0xc0, !PT ;  /* 0x000000ff16167812 */ /* 0x008fc800078ec0ff */
        /* <DEDUP_REMOVED lines=8> */
[----:B------:R-:W-:Y:S02]  /*169a0*/  @!P2 IMAD.MOV.U32 R20, RZ, RZ, R24 ;  /* 0x000000ffff14a224 */ /* 0x000fe400078e0018 */
[----:B------:R-:W-:Y:S02]  /*169b0*/  @!P2 IMAD.MOV.U32 R21, RZ, RZ, R30 ;  /* 0x000000ffff15a224 */ /* 0x000fe400078e001e */
[----:B------:R-:W-:-:S03]  /*169c0*/  @!P2 IMAD.WIDE.U32 R20, R10, 0x180, R20 ;  /* 0x000001800a14a825 */ /* 0x000fc600078e0014 */
[----:B0-----:R-:W-:Y:S02]  /*169d0*/  @!P2 IADD3 R20, P3, R20, R22, RZ ;  /* 0x000000161414a210 */ /* 0x001fe40007f7e0ff */
[----:B------:R-:W-:-:S06]  /*169e0*/  PRMT R22, RZ, 0x7610, R22 ;  /* 0x00007610ff167816 */ /* 0x000fcc0000000016 */
[----:B------:R-:W3:Y:S01]  /*169f0*/  @!P2 LDG.E.U8 R22, desc[UR52][R16.64+0x31] ;  /* 0x000031341016a981 */ /* 0x000ee2000c1e1100 */
[----:B------:R-:W-:-:S04]  /*16a00*/  ISETP.GE.AND P1, PT, R29, 0x109, PT ;  /* 0x000001091d00780c */ /* 0x000fc80003f26270 */
[----:B------:R-:W-:Y:S01]  /*16a10*/  ISETP.LT.OR P6, PT, R28, 0x51, !P1 ;  /* 0x000000511c00780c */ /* 0x000fe20004fc1670 */
[----:B------:R-:W-:-:S05]  /*16a20*/  @!P2 IMAD R31, R11, 0x180, RZ ;  /* 0x000001800b1fa824 */ /* 0x000fca00078e02ff */
[----:B------:R-:W-:-:S07]  /*16a30*/  @!P2 IADD3.X R21, R23, R21, R31, P3, !PT ;  /* 0x000000151715a210 */ /* 0x000fce0001ffe41f */
[----:B------:R-:W-:-:S04]  /*16a40*/  @!P6 IADD3 R134, P3, P4, R134, UR11, R24 ;  /* 0x0000000b8686ec10 */ /* 0x000fc8000fc7e018 */
[----:B------:R-:W-:Y:S02]  /*16a50*/  @!P6 IADD3.X R133, R133, UR9, R30, P3, P4 ;  /* 0x000000098585ec10 */ /* 0x000fe40009fe841e */
[----:B------:R-:W-:Y:S02]  /*16a60*/  LOP3.LUT P4, RZ, R13, 0x800000, RZ, 0xc0, !PT ;  /* 0x008000000dff7812 */ /* 0x000fe4000788c0ff */
[----:B---3--:R-:W-:-:S04]  /*16a70*/  LOP3.LUT R22, R22, 0xff, RZ, 0xc0, !PT ;  /* 0x000000ff16167812 */ /* 0x008fc800078ec0ff */
[----:B------:R-:W-:-:S05]  /*16a80*/  F2FP.F16.E4M3.UNPACK_B R22, R22 ;  /* 0x00000016ff16723e */ /* 0x000fca00020006ff */
[----:B------:R-:W-:-:S05]  /*16a90*/  HADD2.F32 R22, -RZ, R22.H0_H0 ;  /* 0x20000016ff167230 */ /* 0x000fca0000004100 */
[----:B------:R-:W-:-:S04]  /*16aa0*/  FMUL R22, R22, UR46 ;  /* 0x0000002e16167c20 */ /* 0x000fc80008400000 */
[----:B--2---:R-:W-:-:S05]  /*16ab0*/  FFMA R22, R131, UR47, R22 ;  /* 0x0000002f83167c23 */ /* 0x004fca0008000016 */
[----:B------:R-:W-:-:S05]  /*16ac0*/  F2FP.SATFINITE.E4M3.F32.PACK_AB_MERGE_C R22, RZ, R22, RZ ;  /* 0x00000016ff16723e */ /* 0x000fca00048070ff */
[----:B------:R0:W-:Y:S02]  /*16ad0*/  @!P2 STG.E.U8 desc[UR52][R20.64+0x31], R22 ;  /* 0x000031161400a986 */ /* 0x0001e4000c101134 */
[----:B0-----:R-:W-:-:S06]  /*16ae0*/  PRMT R20, RZ, 0x7610, R20 ;  /* 0x00007610ff147816 */ /* 0x001fcc0000000014 */
[----:B------:R-:W2:Y:S01]  /*16af0*/  @!P4 LDG.E.U8 R20, desc[UR52][R18.64+0x30] ;  /* 0x000030341214c981 */ /* 0x000ea2000c1e1100 */
[----:B------:R-:W-:Y:S02]  /*16b00*/  LOP3.LUT P5, RZ, R13, 0x400000, RZ, 0xc0, !PT ;  /* 0x004000000dff7812 */ /* 0x000fe400078ac0ff */
[----:B------:R-:W-:Y:S02]  /*16b10*/  LOP3.LUT R12, R12, 0xfffffeff, RZ, 0xc0, !PT ;  /* 0xfffffeff0c0c7812 */ /* 0x000fe400078ec0ff */
[----:B--2---:R-:W-:-:S04]  /*16b20*/  LOP3.LUT R20, R20, 0xff, RZ, 0xc0, !PT ;  /* 0x000000ff14147812 */ /* 0x004fc800078ec0ff */
[----:B------:R-:W-:-:S05]  /*16b30*/  F2FP.F16.E4M3.UNPACK_B R20, R20 ;  /* 0x00000014ff14723e */ /* 0x000fca00020006ff */
[----:B------:R-:W-:-:S05]  /*16b40*/  HADD2.F32 R20, -RZ, R20.H0_H0 ;  /* 0x20000014ff147230 */ /* 0x000fca0000004100 */
[----:B------:R-:W-:-:S04]  /*16b50*/  FMUL R20, R20, UR46 ;  /* 0x0000002e14147c20 */ /* 0x000fc80008400000 */
[----:B----4-:R-:W-:Y:S01]  /*16b60*/  FFMA R20, R169, UR47, R20 ;  /* 0x0000002fa9147c23 */ /* 0x010fe20008000014 */
[----:B------:R-:W-:Y:S01]  /*16b70*/  @P6 LOP3.LUT R12, R12, 0x100, RZ, 0xfc, !PT ;  /* 0x000001000c0c6812 */ /* 0x000fe200078efcff */
[----:B------:R-:W-:Y:S01]  /*16b80*/  IMAD.U32 R132, RZ, RZ, UR8 ;  /* 0x00000008ff847e24 */ /* 0x000fe2000f8e00ff */
[----:B------:R-:W2:Y:S02]  /*16b90*/  LDL.LU R169, [R1+0x1d4] ;  /* 0x0001d40001a97983 */ /* 0x000ea40000300800 */
[----:B------:R-:W-:-:S05]  /*16ba0*/  F2FP.SATFINITE.E4M3.F32.PACK_AB_MERGE_C R20, RZ, R20, RZ ;  /* 0x00000014ff14723e */ /* 0x000fca00048070ff */
[----:B------:R0:W-:Y:S02]  /*16bb0*/  @!P4 STG.E.U8 desc[UR52][R150.64+0x30], R20 ;  /* 0x000030149600c986 */ /* 0x0001e4000c101134 */
[----:B0-----:R-:W-:-:S06]  /*16bc0*/  PRMT R20, RZ, 0x7610, R20 ;  /* 0x00007610ff147816 */ /* 0x001fcc0000000014 */
[----:B------:R-:W3:Y:S01]  /*16bd0*/  @!P5 LDG.E.U8 R20, desc[UR52][R18.64+0x31] ;  /* 0x000031341214d981 */ /* 0x000ee2000c1e1100 */
[----:B------:R-:W-:Y:S01]  /*16be0*/  ISETP.LT.OR P6, PT, R28, 0x52, !P1 ;  /* 0x000000521c00780c */ /* 0x000fe20004fc1670 */
[----:B------:R-:W-:Y:S01]  /*16bf0*/  IMAD.U32 R131, RZ, RZ, UR7 ;  /* 0x00000007ff837e24 */ /* 0x000fe2000f8e00ff */
[----:B------:R-:W-:-:S11]  /*16c00*/  LOP3.LUT R12, R12, 0xffffffdf, RZ, 0xc0, !PT ;  /* 0xffffffdf0c0c7812 */ /* 0x000fd600078ec0ff */
        /* <DEDUP_REMOVED lines=8> */
[----:B------:R-:W-:-:S13]  /*16c90*/  ISETP.LT.OR P2, PT, R28, 0x39, !P0 ;  /* 0x000000391c00780c */ /* 0x000fda0004741670 */
[----:B------:R-:W0:Y:S01]  /*16ca0*/  @!P2 LDC.64 R22, c[0x0][0x5c0] ;  /* 0x00017000ff16ab82 */ /* 0x000e220000000a00 */
[----:B------:R-:W-:Y:S01]  /*16cb0*/  @!P2 IMAD.MOV.U32 R21, RZ, RZ, R30 ;  /* 0x000000ffff15a224 */ /* 0x000fe200078e001e */
[----:B---3--:R-:W-:-:S04]  /*16cc0*/  LOP3.LUT R20, R20, 0xff, RZ, 0xc0, !PT ;  /* 0x000000ff14147812 */ /* 0x008fc800078ec0ff */
[----:B------:R-:W-:-:S05]  /*16cd0*/  F2FP.F16.E4M3.UNPACK_B R20, R20 ;  /* 0x00000014ff14723e */ /* 0x000fca00020006ff */
[----:B------:R-:W-:-:S05]  /*16ce0*/  HADD2.F32 R20, -RZ, R20.H0_H0 ;  /* 0x20000014ff147230 */ /* 0x000fca0000004100 */
[----:B------:R-:W-:-:S04]  /*16cf0*/  FMUL R20, R20, UR46 ;  /* 0x0000002e14147c20 */ /* 0x000fc80008400000 */
[----:B------:R-:W-:Y:S01]  /*16d00*/  FFMA R20, R168, UR47, R20 ;  /* 0x0000002fa8147c23 */ /* 0x000fe20008000014 */
[----:B------:R-:W-:Y:S01]  /*16d10*/  @!P2 IMAD R31, R11, 0x180, RZ ;  /* 0x000001800b1fa824 */ /* 0x000fe200078e02ff */
[----:B------:R-:W-:Y:S01]  /*16d20*/  ISETP.LT.OR P1, PT, R28, 0x5a, !P1 ;  /* 0x0000005a1c00780c */ /* 0x000fe20004f21670 */
[----:B------:R-:W-:Y:S01]  /*16d30*/  IMAD.U32 R92, RZ, RZ, UR8 ;  /* 0x00000008ff5c7e24 */ /* 0x000fe2000f8e00ff */
[----:B------:R-:W3:Y:S01]  /*16d40*/  LDL.LU R168, [R1+0x1d8] ;  /* 0x0001d80001a87983 */ /* 0x000ee20000300800 */
[----:B------:R-:W-:-:S05]  /*16d50*/  F2FP.SATFINITE.E4M3.F32.PACK_AB_MERGE_C R20, RZ, R20, RZ ;  /* 0x00000014ff14723e */ /* 0x000fca00048070ff */
[----:B------:R1:W-:Y:S02]  /*16d60*/  @!P5 STG.E.U8 desc[UR52][R144.64+0x31], R20 ;  /* 0x000031149000d986 */ /* 0x0003e4000c101134 */
[----:B-1----:R-:W-:-:S04]  /*16d70*/  @!P2 IMAD.MOV.U32 R20, RZ, RZ, R24 ;  /* 0x000000ffff14a224 */ /* 0x002fc800078e0018 */
[----:B------:R-:W-:-:S03]  /*16d80*/  @!P2 IMAD.WIDE.U32 R20, R10, 0x180, R20 ;  /* 0x000001800a14a825 */ /* 0x000fc600078e0014 */
[----:B0-----:R-:W-:Y:S02]  /*16d90*/  @!P2 IADD3 R20, P3, R20, R22, RZ ;  /* 0x000000161414a210 */ /* 0x001fe40007f7e0ff */
[----:B------:R-:W-:-:S06]  /*16da0*/  PRMT R22, RZ, 0x7610, R22 ;  /* 0x00007610ff167816 */ /* 0x000fcc0000000016 */
[----:B------:R-:W4:Y:S01]  /*16db0*/  @!P2 LDG.E.U8 R22, desc[UR52][R16.64+0x38] ;  /* 0x000038341016a981 */ /* 0x000f22000c1e1100 */
[----:B------:R-:W-:Y:S01]  /*16dc0*/  @!P2 IADD3.X R21, R23, R21, R31, P3, !PT ;  /* 0x000000151715a210 */ /* 0x000fe20001ffe41f */
[----:B------:R-:W-:Y:S01]  /*16dd0*/  IMAD.U32 R91, RZ, RZ, UR7 ;  /* 0x00000007ff5b7e24 */ /* 0x000fe2000f8e00ff */
        /* <DEDUP_REMOVED lines=18> */
[----:B------:R-:W4:Y:S01]  /*16f00*/  @!P2 LDG.E.U8 R22, desc[UR52][R16.64+0x39] ;  /* 0x000039341016a981 */ /* 0x000f22000c1e1100 */
[----:B------:R-:W-:Y:S01]  /*16f10*/  @P6 LOP3.LUT R12, R12, 0x40, RZ, 0xfc, !PT ;  /* 0x000000400c0c6812 */ /* 0x000fe200078efcff */
[----:B------:R-:W-:-:S03]  /*16f20*/  @!P2 IMAD R31, R11, 0x180, RZ ;  /* 0x000001800b1fa824 */ /* 0x000fc600078e02ff */
[----:B------:R-:W-:Y:S02]  /*16f30*/  LOP3.LUT R12, R12, 0xffffffef, RZ, 0xc0, !PT ;  /* 0xffffffef0c0c7812 */ /* 0x000fe400078ec0ff */
[----:B------:R-:W-:Y:S02]  /*16f40*/  @!P2 IADD3.X R21, R21, R23, R31, P3, !PT ;  /* 0x000000171515a210 */ /* 0x000fe40001ffe41f */
[----:B------:R-:W-:Y:S02]  /*16f50*/  @P1 LOP3.LUT R12, R12, 0x10, RZ, 0xfc, !PT ;  /* 0x000000100c0c1812 */ /* 0x000fe400078efcff */
[----:B------:R-:W-:Y:S02]  /*16f60*/  LOP3.LUT P1, RZ, R13, 0x4000000, RZ, 0xc0, !PT ;  /* 0x040000000dff7812 */ /* 0x000fe4000782c0ff */
[----:B----4-:R-:W-:-:S04]  /*16f70*/  LOP3.LUT R22, R22, 0xff, RZ, 0xc0, !PT ;  /* 0x000000ff16167812 */ /* 0x010fc800078ec0ff */
[----:B------:R-:W-:-:S05]  /*16f80*/  F2FP.F16.E4M3.UNPACK_B R22, R22 ;  /* 0x00000016ff16723e */ /* 0x000fca00020006ff */
[----:B------:R-:W-:-:S05]  /*16f90*/  HADD2.F32 R22, -RZ, R22.H0_H0 ;  /* 0x20000016ff167230 */ /* 0x000fca0000004100 */
[----:B------:R-:W-:-:S04]  /*16fa0*/  FMUL R22, R22, UR46 ;  /* 0x0000002e16167c20 */ /* 0x000fc80008400000 */
[----:B---3--:R-:W-:Y:S01]  /*16fb0*/  FFMA R22, R168, UR47, R22 ;  /* 0x0000002fa8167c23 */ /* 0x008fe20008000016 */
[----:B------:R-:W-:Y:S01]  /*16fc0*/  LOP3.LUT P6, RZ, R0, 0x10000, RZ, 0xc0, !PT ;  /* 0x0001000000ff7812 */ /* 0x000fe200078cc0ff */
[----:B------:R-:W-:Y:S01]  /*16fd0*/  IMAD.U32 R90, RZ, RZ, UR8 ;  /* 0x00000008ff5a7e24 */ /* 0x000fe2000f8e00ff */
[----:B------:R-:W-:Y:S01]  /*16fe0*/  LOP3.LUT R12, R12, 0xffffdfff, RZ, 0xc0, !PT ;  /* 0xffffdfff0c0c7812 */ /* 0x000fe200078ec0ff */
[----:B------:R-:W-:Y:S01]  /*16ff0*/  IMAD.U32 R87, RZ, RZ, UR7 ;  /* 0x00000007ff577e24 */ /* 0x000fe2000f8e00ff */
[----:B------:R-:W-:Y:S01]  /*17000*/  F2FP.SATFINITE.E4M3.F32.PACK_AB_MERGE_C R22, RZ, R22, RZ ;  /* 0x00000016ff16723e */ /* 0x000fe200048070ff */
[----:B------:R-:W3:Y:S04]  /*17010*/  LDL.LU R168, [R1+0x1e0] ;  /* 0x0001e00001a87983 */ /* 0x000ee80000300800 */
[----:B------:R0:W-:Y:S02]  /*17020*/  @!P2 STG.E.U8 desc[UR52][R20.64+0x39], R22 ;  /* 0x000039161400a986 */ /* 0x0001e4000c101134 */
[----:B0-----:R-:W-:-:S06]  /*17030*/  PRMT R20, RZ, 0x7610, R20 ;  /* 0x00007610ff147816 */ /* 0x001fcc0000000014 */
[----:B------:R-:W4:Y:S01]  /*17040*/  @!P1 LDG.E.U8 R20, desc[UR52][R18.64+0x38] ;  /* 0x0000383412149981 */ /* 0x000f22000c1e1100 */
[----:B------:R-:W-:-:S13]  /*17050*/  ISETP.LT.OR P0, PT, R28, 0x61, !P6 ;  /* 0x000000611c00780c */ /* 0x000fda0007701670 */
        /* <DEDUP_REMOVED lines=13> */
[----:B------:R-:W-:Y:S02]  /*17130*/  IMAD.U32 R84, RZ, RZ, UR8 ;  /* 0x00000008ff547e24 */ /* 0x000fe4000f8e00ff */
[----:B------:R-:W-:Y:S01]  /*17140*/  IMAD.U32 R83, RZ, RZ, UR7 ;  /* 0x00000007ff537e24 */ /* 0x000fe2000f8e00ff */
[----:B------:R-:W-:Y:S01]  /*17150*/  LOP3.LUT R0, R0, 0xfffff7ff, RZ, 0xc0, !PT ;  /* 0xfffff7ff00007812 */ /* 0x000fe200078ec0ff */
[----:B------:R0:W-:Y:S01]  /*17160*/  @!P1 STG.E.U8 desc[UR52][R156.64+0x38], R20 ;  /* 0x000038149c009986 */ /* 0x0001e2000c101134 */
[----:B------:R-:W-:-:S02]  /*17170*/  IMAD.U32 R82, RZ, RZ, UR8 ;  /* 0x00000008ff527e24 */ /* 0x000fc4000f8e00ff */
[----:B------:R-:W-:Y:S01]  /*17180*/  IMAD.U32 R81, RZ, RZ, UR7 ;  /* 0x00000007ff517e24 */ /* 0x000fe2000f8e00ff */
[----:B------:R-:W2:Y:S01]  /*17190*/  LDL.LU R169, [R1+0x1e4] ;  /* 0x0001e40001a97983 */ /* 0x000ea20000300800 */
[----:B0-----:R-:W-:-:S06]  /*171a0*/  PRMT R20, RZ, 0x7610, R20 ;  /* 0x00007610ff147816 */ /* 0x001fcc0000000014 */
[----:B------:R-:W4:Y:S01]  /*171b0*/  @!P0 LDG.E.U8 R20, desc[UR52][R18.64+0x39] ;  /* 0x0000393412148981 */ /* 0x000f22000c1e1100 */
[----:B------:R-:W-:-:S04]  /*171c0*/  @!P2 IADD3 R86, P3, P4, R86, UR6, R24 ;  /* 0x000000065656ac10 */ /* 0x000fc8000fc7e018 */
[----:B------:R-:W-:Y:S02]  /*171d0*/  @!P2 IADD3.X R85, R85, UR5, R30, P3, P4 ;  /* 0x000000055555ac10 */ /* 0x000fe40009fe841e */
[----:B------:R-:W-:-:S13]  /*171e0*/  ISETP.LT.OR P3, PT, R28, 0x69, !P6 ;  /* 0x000000691c00780c */ /* 0x000fda0007761670 */
[----:B------:R-:W-:-:S04]  /*171f0*/  @!P3 IADD3 R84, P4, P5, R84, UR6, R24 ;  /* 0x000000065454bc10 */ /* 0x000fc8000fd9e018 */
[----:B------:R-:W-:Y:S02]  /*17200*/  @!P3 IADD3.X R83, R83, UR5, R30, P4, P5 ;  /* 0x000000055353bc10 */ /* 0x000fe4000a7ea41e */
[----:B------:R-:W-:Y:S02]  /*17210*/  ISETP.LT.OR P4, PT, R28, 0x6a, !P6 ;  /* 0x0000006a1c00780c */ /* 0x000fe40007781670 */
[----:B------:R-:W-:Y:S02]  /*17220*/  @P2 LOP3.LUT R0, R0, 0x800, RZ, 0xfc, !PT ;  /* 0x0000080000002812 */ /* 0x000fe400078efcff */
[----:B------:R-:W-:-:S09]  /*17230*/  ISETP.GE.AND P2, PT, R29, 0x109, PT ;  /* 0x000001091d00780c */ /* 0x000fd20003f46270 */
[----:B------:R-:W-:-:S04]  /*17240*/  @!P4 IADD3 R82, P6, P5, R82, UR6, R24 ;  /* 0x000000065252cc10 */ /* 0x000fc8000fdde018 */
[----:B------:R-:W-:Y:S02]  /*17250*/  @!P4 IADD3.X R81, R81, UR5, R30, P6, P5 ;  /* 0x000000055151cc10 */ /* 0x000fe4000b7ea41e */
[----:B------:R-:W-:Y:S01]  /*17260*/  ISETP.LT.OR P5, PT, R28, 0x61, !P2 ;  /* 0x000000611c00780c */ /* 0x000fe200057a1670 */
[----:B------:R-:W-:Y:S01]  /*17270*/  IMAD.U32 R22, RZ, RZ, UR8 ;  /* 0x00000008ff167e24 */ /* 0x000fe2000f8e00ff */
[----:B------:R-:W-:Y:S01]  /*17280*/  LOP3.LUT R0, R0, 0xfffffbff, RZ, 0xc0, !PT ;  /* 0xfffffbff00007812 */ /* 0x000fe200078ec0ff */
[----:B------:R-:W-:-:S03]  /*17290*/  IMAD.U32 R23, RZ, RZ, UR7 ;  /* 0x00000007ff177e24 */ /* 0x000fc6000f8e00ff */
        /* <DEDUP_REMOVED lines=8> */
[----:B------:R-:W-:Y:S01]  /*17320*/  F2FP.SATFINITE.E4M3.F32.PACK_AB_MERGE_C R20, RZ, R20, RZ ;  /* 0x00000014ff14723e */ /* 0x000fe200048070ff */
[----:B------:R-:W4:Y:S04]  /*17330*/  LDL.LU R170, [R1+0x1ec] ;  /* 0x0001ec0001aa7983 */ /* 0x000f280000300800 */
[----:B------:R0:W-:Y:S01]  /*17340*/  @!P0 STG.E.U8 desc[UR52][R152.64+0x39], R20 ;  /* 0x0000391498008986 */ /* 0x0001e2000c101134 */
[----:B------:R-:W-:-:S04]  /*17350*/  @!P5 IADD3 R22, P0, P6, R22, UR11, R24 ;  /* 0x0000000b1616dc10 */ /* 0x000fc8000fe1e018 */
[----:B------:R-:W-:Y:S02]  /*17360*/  @!P5 IADD3.X R23, R23, UR9, R30, P0, P6 ;  /* 0x000000091717dc10 */ /* 0x000fe400087ec41e */
[----:B------:R-:W-:Y:S02]  /*17370*/  ISETP.LT.OR P6, PT, R28, 0x41, !P3 ;  /* 0x000000411c00780c */ /* 0x000fe40005fc1670 */
[----:B0-----:R-:W-:-:S11]  /*17380*/  PRMT R20, RZ, 0x7610, R20 ;  /* 0x00007610ff147816 */ /* 0x001fd60000000014 */
[----:B------:R-:W2:Y:S02]  /*17390*/  @!P6 LDG.E.U8 R20, desc[UR52][R26.64+0x40] ;  /* 0x000040341a14e981 */ /* 0x000ea4000c1e1100 */
[----:B--2---:R-:W-:-:S04]  /*173a0*/  LOP3.LUT R20, R20, 0xff, RZ, 0xc0, !PT ;  /* 0x000000ff14147812 */ /* 0x004fc800078ec0ff */
[----:B------:R-:W-:-:S05]  /*173b0*/  F2FP.F16.E4M3.UNPACK_B R20, R20 ;  /* 0x00000014ff14723e */ /* 0x000fca00020006ff */
[----:B------:R-:W-:-:S05]  /*173c0*/  HADD2.F32 R20, -RZ, R20.H0_H0 ;  /* 0x20000014ff147230 */ /* 0x000fca0000004100 */
[----:B------:R-:W-:Y:S02]  /*173d0*/  FMUL R31, R20, UR46 ;  /* 0x0000002e141f7c20 */ /* 0x000fe40008400000 */
[----:B------:R-:W0:Y:S02]  /*173e0*/  @!P6 LDC.64 R20, c[0x0][0x5c0] ;  /* 0x00017000ff14eb82 */ /* 0x000e240000000a00 */
[----:B------:R-:W-:Y:S01]  /*173f0*/  FFMA R31, R169, UR47, R31 ;  /* 0x0000002fa91f7c23 */ /* 0x000fe2000800001f */
[----:B------:R-:W-:Y:S01]  /*17400*/  LOP3.LUT R0, R0, 0xffffefff, RZ, 0xc0, !PT ;  /* 0xffffefff00007812 */ /* 0x000fe200078ec0ff */
[----:B------:R-:W2:Y:S03]  /*17410*/  LDL.LU R169, [R1+0x1f0] ;  /* 0x0001f00001a97983 */ /* 0x000ea60000300800 */
[----:B------:R-:W-:Y:S02]  /*17420*/  F2FP.SATFINITE.E4M3.F32.PACK_AB_MERGE_C R31, RZ, R31, RZ ;  /* 0x0000001fff1f723e */ /* 0x000fe400048070ff */
[----:B0-----:R-:W-:-:S05]  /*17430*/  @!P6 IADD3 R20, P0, R24, R20, RZ ;  /* 0x000000141814e210 */ /* 0x001fca0007f1e0ff */
[----:B------:R-:W-:-:S05]  /*17440*/  @!P6 IMAD.X R21, R30, 0x1, R21, P0 ;  /* 0x000000011e15e824 */ /* 0x000fca00000e0615 */
[----:B------:R0:W-:Y:S01]  /*17450*/  @!P6 STG.E.U8 desc[UR52][R20.64+0x40], R31 ;  /* 0x0000401f1400e986 */ /* 0x0001e2000c101134 */
[----:B------:R-:W-:Y:S02]  /*17460*/  ISETP.LT.OR P6, PT, R28, 0x42, !P3 ;  /* 0x000000421c00780c */ /* 0x000fe40005fc1670 */
[----:B0-----:R-:W-:-:S11]  /*17470*/  PRMT R31, RZ, 0x7610, R31 ;  /* 0x00007610ff1f7816 */ /* 0x001fd6000000001f */
[----:B------:R-:W0:Y:S01]  /*17480*/  @!P6 LDC.64 R20, c[0x0][0x5c0] ;  /* 0x00017000ff14eb82 */ /* 0x000e220000000a00 */
[----:B------:R-:W3:Y:S01]  /*17490*/  @!P6 LDG.E.U8 R31, desc[UR52][R26.64+0x41] ;  /* 0x000041341a1fe981 */ /* 0x000ee2000c1e1100 */
[----:B------:R-:W-:-:S04]  /*174a0*/  @P4 LOP3.LUT R0, R0, 0x1000, RZ, 0xfc, !PT ;  /* 0x0000100000004812 */ /* 0x000fc800078efcff */
[----:B------:R-:W-:Y:S02]  /*174b0*/  LOP3.LUT P1, RZ, R0, 0x100, RZ, 0xc0, !PT ;  /* 0x0000010000ff7812 */ /* 0x000fe4000782c0ff */
[----:B0-----:R-:W-:-:S05]  /*174c0*/  @!P6 IADD3 R20, P4, R24, R20, RZ ;  /* 0x000000141814e210 */ /* 0x001fca0007f9e0ff */
[----:B------:R-:W-:Y:S01]  /*174d0*/  @!P6 IMAD.X R21, R30, 0x1, R21, P4 ;  /* 0x000000011e15e824 */ /* 0x000fe200020e0615 */
        /* <DEDUP_REMOVED lines=8> */
[----:B------:R0:W-:Y:S02]  /*17560*/  @!P6 STG.E.U8 desc[UR52][R20.64+0x41], R31 ;  /* 0x0000411f1400e986 */ /* 0x0001e4000c101134 */
[----:B0-----:R-:W-:-:S06]  /*17570*/  PRMT R20, RZ, 0x7610, R20 ;  /* 0x00007610ff147816 */ /* 0x001fcc0000000014 */
[----:B------:R-:W4:Y:S01]  /*17580*/  @!P1 LDG.E.U8 R20, desc[UR52][R8.64+0x40] ;  /* 0x0000403408149981 */ /* 0x000f22000c1e1100 */
[----:B------:R-:W-:-:S04]  /*17590*/  @P5 LOP3.LUT R0, R0, 0x2000, RZ, 0xfc, !PT ;  /* 0x0000200000005812 */ /* 0x000fc800078efcff */
[----:B------:R-:W-:Y:S02]  /*175a0*/  LOP3.LUT P0, RZ, R0, 0x80, RZ, 0xc0, !PT ;  /* 0x0000008000ff7812 */ /* 0x000fe4000780c0ff */
[----:B----4-:R-:W-:-:S04]  /*175b0*/  LOP3.LUT R20, R20, 0xff, RZ, 0xc0, !PT ;  /* 0x000000ff14147812 */ /* 0x010fc800078ec0ff */
[----:B------:R-:W-:-:S05]  /*175c0*/  F2FP.F16.E4M3.UNPACK_B R20, R20 ;  /* 0x00000014ff14723e */ /* 0x000fca00020006ff */
[----:B------:R-:W-:-:S05]  /*175d0*/  HADD2.F32 R20, -RZ, R20.H0_H0 ;  /* 0x20000014ff147230 */ /* 0x000fca0000004100 */
[----:B------:R-:W-:-:S04]  /*175e0*/  FMUL R20, R20, UR46 ;  /* 0x0000002e14147c20 */ /* 0x000fc80008400000 */
[----:B------:R-:W-:-:S05]  /*175f0*/  FFMA R20, R170, UR47, R20 ;  /* 0x0000002faa147c23 */ /* 0x000fca0008000014 */
        /* <DEDUP_REMOVED lines=8> */
[----:B--2---:R-:W-:Y:S02]  /*17680*/  FFMA R20, R169, UR47, R20 ;  /* 0x0000002fa9147c23 */ /* 0x004fe40008000014 */
[----:B------:R-:W2:Y:S03]  /*17690*/  LDL.LU R169, [R1+0x1f8] ;  /* 0x0001f80001a97983 */ /* 0x000ea60000300800 */
[----:B------:R-:W-:Y:S01]  /*176a0*/  F2FP.SATFINITE.E4M3.F32.PACK_AB_MERGE_C R20, RZ, R20, RZ ;  /* 0x00000014ff14723e */ /* 0x000fe200048070ff */
[----:B------:R-:W4:Y:S04]  /*176b0*/  LDL.LU R170, [R1+0x1fc] ;  /* 0x0001fc0001aa7983 */ /* 0x000f280000300800 */
[----:B------:R0:W-:Y:S01]  /*176c0*/  @!P0 STG.E.U8 desc[UR52][R122.64+0x41], R20 ;  /* 0x000041147a008986 */ /* 0x0001e2000c101134 */
[----:B------:R-:W-:-:S02]  /*176d0*/  ISETP.LT.OR P0, PT, R28, 0x49, !P3 ;  /* 0x000000491c00780c */ /* 0x000fc40005f01670 */
[----:B0-----:R-:W-:-:S11]  /*176e0*/  PRMT R122, RZ, 0x7610, R122 ;  /* 0x00007610ff7a7816 */ /* 0x001fd6000000007a */
[----:B------:R-:W0:Y:S01]  /*176f0*/  @!P0 LDC.64 R20, c[0x0][0x5c0] ;  /* 0x00017000ff148b82 */ /* 0x000e220000000a00 */
[----:B------:R-:W3:Y:S01]  /*17700*/  @!P0 LDG.E.U8 R122, desc[UR52][R26.64+0x48] ;  /* 0x000048341a7a8981 */ /* 0x000ee2000c1e1100 */
[----:B0-----:R-:W-:-:S05]  /*17710*/  @!P0 IADD3 R20, P1, R24, R20, RZ ;  /* 0x0000001418148210 */ /* 0x001fca0007f3e0ff */
[----:B------:R-:W-:Y:S01]  /*17720*/  @!P0 IMAD.X R21, R30, 0x1, R21, P1 ;  /* 0x000000011e158824 */ /* 0x000fe200008e0615 */
[----:B---3--:R-:W-:-:S04]  /*17730*/  LOP3.LUT R122, R122, 0xff, RZ, 0xc0, !PT ;  /* 0x000000ff7a7a7812 */ /* 0x008fc800078ec0ff */
[----:B------:R-:W-:-:S05]  /*17740*/  F2FP.F16.E4M3.UNPACK_B R122, R122 ;  /* 0x0000007aff7a723e */ /* 0x000fca00020006ff */
[----:B------:R-:W-:-:S05]  /*17750*/  HADD2.F32 R122, -RZ, R122.H0_H0 ;  /* 0x2000007aff7a7230 */ /* 0x000fca0000004100 */
[----:B------:R-:W-:-:S04]  /*17760*/  FMUL R122, R122, UR46 ;  /* 0x0000002e7a7a7c20 */ /* 0x000fc80008400000 */
[----:B------:R-:W-:Y:S01]  /*17770*/  FFMA R122, R168, UR47, R122 ;  /* 0x0000002fa87a7c23 */ /* 0x000fe2000800007a */
[----:B------:R-:W-:Y:S01]  /*17780*/  LOP3.LUT P5, RZ, R0, 0x20, RZ, 0xc0, !PT ;  /* 0x0000002000ff7812 */ /* 0x000fe200078ac0ff */
[----:B------:R-:W-:Y:S01]  /*17790*/  IMAD.U32 R31, RZ, RZ, UR8 ;  /* 0x00000008ff1f7e24 */ /* 0x000fe2000f8e00ff */
[C---:B------:R-:W-:Y:S01]  /*177a0*/  ISETP.LT.OR P6, PT, R28.reuse, 0x62, !P2 ;  /* 0x000000621c00780c */ /* 0x040fe200057c1670 */
[----:B------:R-:W-:Y:S01]  /*177b0*/  IMAD.U32 R80, RZ, RZ, UR7 ;  /* 0x00000007ff507e24 */ /* 0x000fe2000f8e00ff */
[----:B------:R-:W-:Y:S01]  /*177c0*/  F2FP.SATFINITE.E4M3.F32.PACK_AB_MERGE_C R122, RZ, R122, RZ ;  /* 0x0000007aff7a723e */ /* 0x000fe200048070ff */
[----:B------:R-:W3:Y:S04]  /*177d0*/  LDL.LU R168, [R1+0x200] ;  /* 0x0002000001a87983 */ /* 0x000ee80000300800 */
[----:B------:R0:W-:Y:S01]  /*177e0*/  @!P0 STG.E.U8 desc[UR52][R20.64+0x48], R122 ;  /* 0x0000487a14008986 */ /* 0x0001e2000c101134 */
[----:B------:R-:W-:-:S02]  /*177f0*/  ISETP.LT.OR P0, PT, R28, 0x4a, !P3 ;  /* 0x0000004a1c00780c */ /* 0x000fc40005f01670 */
        /* <DEDUP_REMOVED lines=9> */
[----:B------:R-:W-:Y:S01]  /*17890*/  FFMA R122, R169, UR47, R122 ;  /* 0x0000002fa97a7c23 */ /* 0x000fe2000800007a */
[----:B------:R-:W-:Y:S01]  /*178a0*/  @!P6 IADD3 R31, P2, P4, R31, UR11, R24 ;  /* 0x0000000b1f1fec10 */ /* 0x000fe2000fc5e018 */
[----:B------:R-:W2:Y:S03]  /*178b0*/  LDL.LU R169, [R1+0x204] ;  /* 0x0002040001a97983 */ /* 0x000ea60000300800 */
[----:B------:R-:W-:-:S05]  /*178c0*/  F2FP.SATFINITE.E4M3.F32.PACK_AB_MERGE_C R122, RZ, R122, RZ ;  /* 0x0000007aff7a723e */ /* 0x000fca00048070ff */
[----:B------:R0:W-:Y:S02]  /*178d0*/  @!P0 STG.E.U8 desc[UR52][R20.64+0x49], R122 ;  /* 0x0000497a14008986 */ /* 0x0001e4000c101134 */
[----:B0-----:R-:W-:-:S06]  /*178e0*/  PRMT R20, RZ, 0x7610, R20 ;  /* 0x00007610ff147816 */ /* 0x001fcc0000000014 */
[----:B------:R-:W4:Y:S01]  /*178f0*/  @!P5 LDG.E.U8 R20, desc[UR52][R8.64+0x48] ;  /* 0x000048340814d981 */ /* 0x000f22000c1e1100 */
[----:B------:R-:W-:Y:S02]  /*17900*/  @!P6 IADD3.X R80, R80, UR9, R30, P2, P4 ;  /* 0x000000095050ec10 */ /* 0x000fe400097e841e */
[----:B------:R-:W-:Y:S02]  /*17910*/  LOP3.LUT P4, RZ, R13, 0x40000000, RZ, 0xc0, !PT ;  /* 0x400000000dff7812 */ /* 0x000fe4000788c0ff */
[----:B----4-:R-:W-:-:S04]  /*17920*/  LOP3.LUT R20, R20, 0xff, RZ, 0xc0, !PT ;  /* 0x000000ff14147812 */ /* 0x010fc800078ec0ff */
[----:B------:R-:W-:-:S05]  /*17930*/  F2FP.F16.E4M3.UNPACK_B R20, R20 ;  /* 0x00000014ff14723e */ /* 0x000fca00020006ff */
[----:B------:R-:W-:-:S05]  /*17940*/  HADD2.F32 R20, -RZ, R20.H0_H0 ;  /* 0x20000014ff147230 */ /* 0x000fca0000004100 */
[----:B------:R-:W-:-:S04]  /*17950*/  FMUL R20, R20, UR46 ;  /* 0x0000002e14147c20 */ /* 0x000fc80008400000 */
[----:B------:R-:W-:Y:S01]  /*17960*/  FFMA R20, R170, UR47, R20 ;  /* 0x0000002faa147c23 */ /* 0x000fe20008000014 */
[----:B------:R-:W-:Y:S01]  /*17970*/  LOP3.LUT P2, RZ, R13, 0x10000000, RZ, 0xc0, !PT ;  /* 0x100000000dff7812 */ /* 0x000fe2000784c0ff */
[----:B------:R-:W4:Y:S03]  /*17980*/  LDL.LU R170, [R1+0x208] ;  /* 0x0002080001aa7983 */ /* 0x000f260000300800 */
[----:B------:R-:W-:-:S05]  /*17990*/  F2FP.SATFINITE.E4M3.F32.PACK_AB_MERGE_C R20, RZ, R20, RZ ;  /* 0x00000014ff14723e */ /* 0x000fca00048070ff */
[----:B------:R0:W-:Y:S02]  /*179a0*/  @!P5 STG.E.U8 desc[UR52][R120.64+0x48], R20 ;  /* 0x000048147800d986 */ /* 0x0001e4000c101134 */
[----:B0-----:R-:W-:-:S06]  /*179b0*/  PRMT R20, RZ, 0x7610, R20 ;  /* 0x00007610ff147816 */ /* 0x001fcc0000000014 */
[----:B------:R-:W3:Y:S02]  /*179c0*/  @!P4 LDG.E.U8 R20, desc[UR52][R8.64+0x49] ;  /* 0x000049340814c981 */ /* 0x000ee4000c1e1100 */
[----:B---3--:R-:W-:-:S04]  /*179d0*/  LOP3.LUT R20, R20, 0xff, RZ, 0xc0, !PT ;  /* 0x000000ff14147812 */ /* 0x008fc800078ec0ff */
[----:B------:R-:W-:-:S05]  /*179e0*/  F2FP.F16.E4M3.UNPACK_B R20, R20 ;  /* 0x00000014ff14723e */ /* 0x000fca00020006ff */
[----:B------:R-:W-:-:S05]  /*179f0*/  HADD2.F32 R20, -RZ, R20.H0_H0 ;  /* 0x20000014ff147230 */ /* 0x000fca0000004100 */
[----:B------:R-:W-:-:S04]  /*17a00*/  FMUL R20, R20, UR46 ;  /* 0x0000002e14147c20 */ /* 0x000fc80008400000 */
[----:B------:R-:W-:Y:S01]  /*17a10*/  FFMA R20, R168, UR47, R20 ;  /* 0x0000002fa8147c23 */ /* 0x000fe20008000014 */
[----:B------:R-:W-:Y:S01]  /*17a20*/  LOP3.LUT P1, RZ, R13, 0x8000000, RZ, 0xc0, !PT ;  /* 0x080000000dff7812 */ /* 0x000fe2000782c0ff */
[----:B------:R-:W3:Y:S03]  /*17a30*/  LDL.LU R168, [R1+0x20c] ;  /* 0x00020c0001a87983 */ /* 0x000ee60000300800 */
[----:B------:R-:W-:-:S05]  /*17a40*/  F2FP.SATFINITE.E4M3.F32.PACK_AB_MERGE_C R20, RZ, R20, RZ ;  /* 0x00000014ff14723e */ /* 0x000fca00048070ff */
[----:B------:R0:W-:Y:S02]  /*17a50*/  @!P4 STG.E.U8 desc[UR52][R118.64+0x49], R20 ;  /* 0x000049147600c986 */ /* 0x0001e4000c101134 */
[----:B0-----:R-:W-:-:S06]  /*17a60*/  PRMT R20, RZ, 0x7610, R20 ;  /* 0x00007610ff147816 */ /* 0x001fcc0000000014 */
[----:B------:R-:W2:Y:S02]  /*17a70*/  @!P2 LDG.E.U8 R20, desc[UR52][R2.64+0x40] ;  /* 0x000040340214a981 */ /* 0x000ea4000c1e1100 */
[----:B--2---:R-:W-:-:S04]  /*17a80*/  LOP3.LUT R20, R20, 0xff, RZ, 0xc0, !PT ;  /* 0x000000ff14147812 */ /* 0x004fc800078ec0ff */
[----:B------:R-:W-:-:S05]  /*17a90*/  F2FP.F16.E4M3.UNPACK_B R20, R20 ;  /* 0x00000014ff14723e */ /* 0x000fca00020006ff */
[----:B------:R-:W-:-:S05]  /*17aa0*/  HADD2.F32 R20, -RZ, R20.H0_H0 ;  /* 0x20000014ff147230 */ /* 0x000fca0000004100 */
[----:B------:R-:W-:-:S04]  /*17ab0*/  FMUL R20, R20, UR46 ;  /* 0x0000002e14147c20 */ /* 0x000fc80008400000 */
[----:B------:R-:W-:Y:S01]  /*17ac0*/  FFMA R20, R169, UR47, R20 ;  /* 0x0000002fa9147c23 */ /* 0x000fe20008000014 */
        /* <DEDUP_REMOVED lines=15> */
[----:B0-----:R-:W0:Y:S02]  /*17bc0*/  @!P0 LDC.64 R20, c[0x0][0x5c0] ;  /* 0x00017000ff148b82 */ /* 0x001e240000000a00 */
[----:B0-----:R-:W-:Y:S02]  /*17bd0*/  @!P0 IADD3 R20, P1, R100, R20, RZ ;  /* 0x0000001464148210 */ /* 0x001fe40007f3e0ff */
[----:B------:R-:W-:-:S06]  /*17be0*/  PRMT R100, RZ, 0x7610, R100 ;  /* 0x00007610ff647816 */ /* 0x000fcc0000000064 */
[----:B------:R-:W3:Y:S01]  /*17bf0*/  @!P0 LDG.E.U8 R100, desc[UR52][R4.64+0x40] ;  /* 0x0000403404648981 */ /* 0x000ee2000c1e1100 */
[----:B------:R-:W-:Y:S01]  /*17c00*/  @!P0 IMAD.X R21, R101, 0x1, R21, P1 ;  /* 0x0000000165158824 */ /* 0x000fe200008e0615 */
[----:B---3--:R-:W-:-:S04]  /*17c10*/  LOP3.LUT R100, R100, 0xff, RZ, 0xc0, !PT ;  /* 0x000000ff64647812 */ /* 0x008fc800078ec0ff */
[----:B------:R-:W-:-:S05]  /*17c20*/  F2FP.F16.E4M3.UNPACK_B R100, R100 ;  /* 0x00000064ff64723e */ /* 0x000fca00020006ff */
[----:B------:R-:W-:-:S05]  /*17c30*/  HADD2.F32 R100, -RZ, R100.H0_H0 ;  /* 0x20000064ff647230 */ /* 0x000fca0000004100 */
[----:B------:R-:W-:-:S04]  /*17c40*/  FMUL R100, R100, UR46 ;  /* 0x0000002e64647c20 */ /* 0x000fc80008400000 */
[----:B------:R-:W-:Y:S01]  /*17c50*/  FFMA R100, R168, UR47, R100 ;  /* 0x0000002fa8647c23 */ /* 0x000fe20008000064 */
[----:B------:R-:W-:Y:S01]  /*17c60*/  LOP3.LUT P2, RZ, R13, 0x1000000, RZ, 0xc0, !PT ;  /* 0x010000000dff7812 */ /* 0x000fe2000784c0ff */
[----:B------:R-:W3:Y:S03]  /*17c70*/  LDL.LU R168, [R1+0x218] ;  /* 0x0002180001a87983 */ /* 0x000ee60000300800 */
[----:B------:R-:W-:Y:S02]  /*17c80*/  F2FP.SATFINITE.E4M3.F32.PACK_AB_MERGE_C R101, RZ, R100, RZ ;  /* 0x00000064ff65723e */ /* 0x000fe400048070ff */
[----:B------:R-:W-:-:S03]  /*17c90*/  PRMT R100, RZ, 0x7610, R100 ;  /* 0x00007610ff647816 */ /* 0x000fc60000000064 */
[----:B------:R0:W-:Y:S04]  /*17ca0*/  @!P0 STG.E.U8 desc[UR52][R20.64+0x40], R101 ;  /* 0x0000406514008986 */ /* 0x0001e8000c101134 */
[----:B------:R-:W2:Y:S01]  /*17cb0*/  @!P4 LDG.E.U8 R100, desc[UR52][R4.64+0x41] ;  /* 0x000041340464c981 */ /* 0x000ea2000c1e1100 */
[----:B0-----:R-:W0:Y:S02]  /*17cc0*/  @!P4 LDC.64 R20, c[0x0][0x5c0] ;  /* 0x00017000ff14cb82 */ /* 0x001e240000000a00 */
[----:B0-----:R-:W-:-:S05]  /*17cd0*/  @!P4 IADD3 R20, P5, R104, R20, RZ ;  /* 0x000000146814c210 */ /* 0x001fca0007fbe0ff */
[----:B------:R-:W-:Y:S01]  /*17ce0*/  @!P4 IMAD.X R21, R110, 0x1, R21, P5 ;  /* 0x000000016e15c824 */ /* 0x000fe200028e0615 */
[----:B--2---:R-:W-:-:S04]  /*17cf0*/  LOP3.LUT R100, R100, 0xff, RZ, 0xc0, !PT ;  /* 0x000000ff64647812 */ /* 0x004fc800078ec0ff */
[----:B------:R-:W-:-:S05]  /*17d00*/  F2FP.F16.E4M3.UNPACK_B R100, R100 ;  /* 0x00000064ff64723e */ /* 0x000fca00020006ff */
[----:B------:R-:W-:-:S05]  /*17d10*/  HADD2.F32 R100, -RZ, R100.H0_H0 ;  /* 0x20000064ff647230 */ /* 0x000fca0000004100 */
[----:B------:R-:W-:-:S04]  /*17d20*/  FMUL R100, R100, UR46 ;  /* 0x0000002e64647c20 */ /* 0x000fc80008400000 */
[----:B------:R-:W-:Y:S01]  /*17d30*/  FFMA R100, R169, UR47, R100 ;  /* 0x0000002fa9647c23 */ /* 0x000fe20008000064 */
[----:B------:R-:W-:Y:S01]  /*17d40*/  LOP3.LUT P1, RZ, R13, 0x200000, RZ, 0xc0, !PT ;  /* 0x002000000dff7812 */ /* 0x000fe2000782c0ff */
[----:B------:R-:W2:Y:S03]  /*17d50*/  LDL.LU R169, [R1+0x21c] ;  /* 0x00021c0001a97983 */ /* 0x000ea60000300800 */
[----:B------:R-:W-:Y:S02]  /*17d60*/  F2FP.SATFINITE.E4M3.F32.PACK_AB_MERGE_C R101, RZ, R100, RZ ;  /* 0x00000064ff65723e */ /* 0x000fe400048070ff */
[----:B------:R-:W-:-:S03]  /*17d70*/  PRMT R100, RZ, 0x7610, R100 ;  /* 0x00007610ff647816 */ /* 0x000fc60000000064 */
[----:B------:R0:W-:Y:S04]  /*17d80*/  @!P4 STG.E.U8 desc[UR52][R20.64+0x41], R101 ;  /* 0x000041651400c986 */ /* 0x0001e8000c101134 */
        /* <DEDUP_REMOVED lines=8> */
[----:B------:R-:W-:Y:S02]  /*17e10*/  F2FP.SATFINITE.E4M3.F32.PACK_AB_MERGE_C R115, RZ, R100, RZ ;  /* 0x00000064ff73723e */ /* 0x000fe400048070ff */
[----:B------:R-:W-:-:S03]  /*17e20*/  PRMT R100, RZ, 0x7610, R100 ;  /* 0x00007610ff647816 */ /* 0x000fc60000000064 */
[----:B------:R-:W-:Y:S04]  /*17e30*/  @!P2 STG.E.U8 desc[UR52][R106.64+0x48], R115 ;  /* 0x000048736a00a986 */ /* 0x000fe8000c101134 */
[----:B------:R-:W3:Y:S01]  /*17e40*/  @!P1 LDG.E.U8 R100, desc[UR52][R2.64+0x49] ;  /* 0x0000493402649981 */ /* 0x000ee2000c1e1100 */
[----:B0-----:R-:W0:Y:S01]  /*17e50*/  @!P0 LDC.64 R20, c[0x0][0x5c0] ;  /* 0x00017000ff148b82 */ /* 0x001e220000000a00 */
        /* <DEDUP_REMOVED lines=11> */
[----:B0-----:R-:W-:-:S05]  /*17f10*/  @!P0 IADD3 R20, P1, R109, R20, RZ ;  /* 0x000000146d148210 */ /* 0x001fca0007f3e0ff */
[----:B------:R-:W-:Y:S01]  /*17f20*/  @!P0 IMAD.X R21, R128, 0x1, R21, P1 ;  /* 0x0000000180158824 */ /* 0x000fe200008e0615 */
[----:B-1----:R-:W-:Y:S02]  /*17f30*/  PRMT R96, RZ, 0x7610, R96 ;  /* 0x00007610ff607816 */ /* 0x002fe40000000060 */
        /* <DEDUP_REMOVED lines=8> */
[----:B------:R0:W-:Y:S04]  /*17fc0*/  @!P0 STG.E.U8 desc[UR52][R20.64+0x48], R97 ;  /* 0x0000486114008986 */ /* 0x0001e8000c101134 */
[----:B------:R-:W4:Y:S01]  /*17fd0*/  @!P5 LDG.E.U8 R96, desc[UR52][R4.64+0x49] ;  /* 0x000049340460d981 */ /* 0x000f22000c1e1100 */
[----:B0-----:R-:W0:Y:S02]  /*17fe0*/  @!P5 LDC.64 R20, c[0x0][0x5c0] ;  /* 0x00017000ff14db82 */ /* 0x001e240000000a00 */
[----:B0-----:R-:W-:-:S05]  /*17ff0*/  @!P5 IADD3 R20, P1, R112, R20, RZ ;  /* 0x000000147014d210 */ /* 0x001fca0007f3e0ff */
[----:B------:R-:W-:Y:S01]  /*18000*/  @!P5 IMAD.X R21, R129, 0x1, R21, P1 ;  /* 0x000000018115d824 */ /* 0x000fe200008e0615 */
        /* <DEDUP_REMOVED lines=9> */
[----:B------:R0:W-:Y:S04]  /*180a0*/  @!P5 STG.E.U8 desc[UR52][R20.64+0x49], R97 ;  /* 0x000049611400d986 */ /* 0x0001e8000c101134 */
        /* <DEDUP_REMOVED lines=10> */
[----:B------:R-:W-:Y:S04]  /*18150*/  @!P4 STG.E.U8 desc[UR52][R102.64+0x40], R101 ;  /* 0x000040656600c986 */ /* 0x000fe8000c101134 */
[----:B------:R-:W2:Y:S01]  /*18160*/  @!P2 LDG.E.U8 R96, desc[UR52][R6.64+0x41] ;  /* 0x000041340660a981 */ /* 0x000ea2000c1e1100 */
[----:B0-----:R-:W0:Y:S01]  /*18170*/  @!P0 LDC.64 R20, c[0x0][0x5c0] ;  /* 0x00017000ff148b82 */ /* 0x001e220000000a00 */
        /* <DEDUP_REMOVED lines=10> */
[----:B------:R-:W4:Y:S01]  /*18220*/  @!P0 LDG.E.U8 R96, desc[UR52][R14.64+0x40] ;  /* 0x000040340e608981 */ /* 0x000f22000c1e1100 */
[----:B0-----:R-:W-:-:S05]  /*18230*/  @!P0 IADD3 R20, P2, R108, R20, RZ ;  /* 0x000000146c148210 */ /* 0x001fca0007f5e0ff */
[----:B------:R-:W-:Y:S01]  /*18240*/  @!P0 IMAD.X R21, R127, 0x1, R21, P2 ;  /* 0x000000017f158824 */ /* 0x000fe200010e0615 */
[----:B-1----:R-:W-:Y:S02]  /*18250*/  PRMT R94, RZ, 0x7610, R94 ;  /* 0x00007610ff5e7816 */ /* 0x002fe4000000005e */
        /* <DEDUP_REMOVED lines=8> */
[----:B------:R0:W-:Y:S04]  /*182e0*/  @!P0 STG.E.U8 desc[UR52][R20.64+0x40], R95 ;  /* 0x0000405f14008986 */ /* 0x0001e8000c101134 */
[----:B------:R-:W3:Y:S01]  /*182f0*/  @!P5 LDG.E.U8 R94, desc[UR52][R14.64+0x41] ;  /* 0x000041340e5ed981 */ /* 0x000ee2000c1e1100 */
[----:B0-----:R-:W0:Y:S02]  /*18300*/  @!P5 LDC.64 R20, c[0x0][0x5c0] ;  /* 0x00017000ff14db82 */ /* 0x001e240000000a00 */
        /* <DEDUP_REMOVED lines=24> */
[----:B0-----:R-:W0:Y:S01]  /*18490*/  @!P0 LDC.64 R20, c[0x0][0x5c0] ;  /* 0x00017000ff148b82 */ /* 0x001e220000000a00 */
[----:B-1----:R-:W-:Y:S02]  /*184a0*/  PRMT R88, RZ, 0x7610, R88 ;  /* 0x00007610ff587816 */ /* 0x002fe40000000058 */
[----:B----4-:R-:W-:-:S04]  /*184b0*/  LOP3.LUT R94, R94, 0xff, RZ, 0xc0, !PT ;  /* 0x000000ff5e5e7812 */ /* 0x010fc800078ec0ff */
[----:B------:R-:W-:-:S05]  /*184c0*/  F2FP.F16.E4M3.UNPACK_B R94, R94 ;  /* 0x0000005eff5e723e */ /* 0x000fca00020006ff */
[----:B------:R-:W-:-:S05]  /*184d0*/  HADD2.F32 R94, -RZ, R94.H0_H0 ;  /* 0x2000005eff5e7230 */ /* 0x000fca0000004100 */
[----:B------:R-:W-:-:S04]  /*184e0*/  FMUL R94, R94, UR46 ;  /* 0x0000002e5e5e7c20 */ /* 0x000fc80008400000 */
[----:B------:R-:W-:-:S05]  /*184f0*/  FFMA R94, R170, UR47, R94 ;  /* 0x0000002faa5e7c23 */ /* 0x000fca000800005e */
[----:B------:R-:W-:-:S05]  /*18500*/  F2FP.SATFINITE.E4M3.F32.PACK_AB_MERGE_C R95, RZ, R94, RZ ;  /* 0x0000005eff5f723e */ /* 0x000fca00048070ff */
[----:B------:R1:W-:Y:S04]  /*18510*/  @!P2 STG.E.U8 desc[UR52][R78.64+0x49], R95 ;  /* 0x0000495f4e00a986 */ /* 0x0003e8000c101134 */
[----:B------:R-:W4:Y:S01]  /*18520*/  @!P0 LDG.E.U8 R88, desc[UR52][R14.64+0x48] ;  /* 0x000048340e588981 */ /* 0x000f22000c1e1100 */
[----:B------:R-:W-:Y:S02]  /*18530*/  LOP3.LUT P1, RZ, R0, 0x8000, RZ, 0xc0, !PT ;  /* 0x0000800000ff7812 */ /* 0x000fe4000782c0ff */
[----:B0-----:R-:W-:-:S05]  /*18540*/  @!P0 IADD3 R20, P2, R93, R20, RZ ;  /* 0x000000145d148210 */ /* 0x001fca0007f5e0ff */
[----:B------:R-:W-:Y:S01]  /*18550*/  @!P0 IMAD.X R21, R111, 0x1, R21, P2 ;  /* 0x000000016f158824 */ /* 0x000fe200010e0615 */
[----:B-1----:R-:W-:Y:S02]  /*18560*/  PRMT R78, RZ, 0x7610, R78 ;  /* 0x00007610ff4e7816 */ /* 0x002fe4000000004e */
[----:B----4-:R-:W-:-:S04]  /*18570*/  LOP3.LUT R88, R88, 0xff, RZ, 0xc0, !PT ;  /* 0x000000ff58587812 */ /* 0x010fc800078ec0ff */
[----:B------:R-:W-:-:S05]  /*18580*/  F2FP.F16.E4M3.UNPACK_B R88, R88 ;  /* 0x00000058ff58723e */ /* 0x000fca00020006ff */
[----:B------:R-:W-:-:S05]  /*18590*/  HADD2.F32 R88, -RZ, R88.H0_H0 ;  /* 0x20000058ff587230 */ /* 0x000fca0000004100 */
[----:B------:R-:W-:-:S04]  /*185a0*/  FMUL R88, R88, UR46 ;  /* 0x0000002e58587c20 */ /* 0x000fc80008400000 */
[----:B---3--:R-:W-:Y:S01]  /*185b0*/  FFMA R88, R168, UR47, R88 ;  /* 0x0000002fa8587c23 */ /* 0x008fe20008000058 */
[----:B------:R-:W-:Y:S01]  /*185c0*/  ISETP.GE.AND P5, PT, R29, 0x181, PT ;  /* 0x000001811d00780c */ /* 0x000fe20003fa6270 */
[----:B------:R-:W3:Y:S03]  /*185d0*/  LDL.LU R168, [R1+0x244] ;  /* 0x0002440001a87983 */ /* 0x000ee60000300800 */
[----:B------:R-:W-:Y:S01]  /*185e0*/  F2FP.SATFINITE.E4M3.F32.PACK_AB_MERGE_C R79, RZ, R88, RZ ;  /* 0x00000058ff4f723e */ /* 0x000fe200048070ff */
[----:B------:R-:W4:Y:S04]  /*185f0*/  LDL.LU R170, [R1+0x248] ;  /* 0x0002480001aa7983 */ /* 0x000f280000300800 */
[----:B------:R0:W-:Y:S04]  /*18600*/  @!P0 STG.E.U8 desc[UR52][R20.64+0x48], R79 ;  /* 0x0000484f14008986 */ /* 0x0001e8000c101134 */
[----:B------:R-:W2:Y:S01]  /*18610*/  @!P1 LDG.E.U8 R78, desc[UR52][R14.64+0x49] ;  /* 0x000049340e4e9981 */ /* 0x000ea2000c1e1100 */
[----:B0-----:R-:W0:Y:S02]  /*18620*/  @!P1 LDC.64 R20, c[0x0][0x5c0] ;  /* 0x00017000ff149b82 */ /* 0x001e240000000a00 */
[----:B0-----:R-:W-:-:S05]  /*18630*/  @!P1 IADD3 R20, P0, R113, R20, RZ ;  /* 0x0000001471149210 */ /* 0x001fca0007f1e0ff */
[----:B------:R-:W-:Y:S01]  /*18640*/  @!P1 IMAD.X R21, R130, 0x1, R21, P0 ;  /* 0x0000000182159824 */ /* 0x000fe200000e0615 */
[----:B------:R-:W-:-:S13]  /*18650*/  ISETP.LT.OR P0, PT, R28, 0x41, !P5 ;  /* 0x000000411c00780c */ /* 0x000fda0006f01670 */
[----:B------:R-:W-:Y:S01]  /*18660*/  @!P0 IMAD.MOV.U32 R79, RZ, RZ, R30 ;  /* 0x000000ffff4f8224 */ /* 0x000fe200078e001e */
[----:B--2---:R-:W-:-:S04]  /*18670*/  LOP3.LUT R78, R78, 0xff, RZ, 0xc0, !PT ;  /* 0x000000ff4e4e7812 */ /* 0x004fc800078ec0ff */
[----:B------:R-:W-:-:S05]  /*18680*/  F2FP.F16.E4M3.UNPACK_B R78, R78 ;  /* 0x0000004eff4e723e */ /* 0x000fca00020006ff */
[----:B------:R-:W-:-:S05]  /*18690*/  HADD2.F32 R78, -RZ, R78.H0_H0 ;  /* 0x2000004eff4e7230 */ /* 0x000fca0000004100 */
[----:B------:R-:W-:-:S04]  /*186a0*/  FMUL R78, R78, UR46 ;  /* 0x0000002e4e4e7c20 */ /* 0x000fc80008400000 */
[----:B------:R-:W-:Y:S01]  /*186b0*/  FFMA R78, R169, UR47, R78 ;  /* 0x0000002fa94e7c23 */ /* 0x000fe2000800004e */
[----:B------:R-:W-:Y:S01]  /*186c0*/  @!P0 IMAD R88, R11, 0x180, RZ ;  /* 0x000001800b588824 */ /* 0x000fe200078e02ff */
[----:B------:R-:W-:Y:S01]  /*186d0*/  LOP3.LUT P4, RZ, R0, 0x8, RZ, 0xc0, !PT ;  /* 0x0000000800ff7812 */ /* 0x000fe2000788c0ff */
[----:B------:R-:W2:Y:S02]  /*186e0*/  LDL.LU R169, [R1+0x24c] ;  /* 0x00024c0001a97983 */ /* 0x000ea40000300800 */
[----:B------:R-:W-:-:S05]  /*186f0*/  F2FP.SATFINITE.E4M3.F32.PACK_AB_MERGE_C R89, RZ, R78, RZ ;  /* 0x0000004eff59723e */ /* 0x000fca00048070ff */
[----:B------:R0:W-:Y:S02]  /*18700*/  @!P1 STG.E.U8 desc[UR52][R20.64+0x49], R89 ;  /* 0x0000495914009986 */ /* 0x0001e4000c101134 */
[----:B0-----:R-:W0:Y:S01]  /*18710*/  @!P0 LDC.64 R20, c[0x0][0x5c0] ;  /* 0x00017000ff148b82 */ /* 0x001e220000000a00 */
[----:B------:R-:W-:-:S04]  /*18720*/  @!P0 IMAD.MOV.U32 R78, RZ, RZ, R24 ;  /* 0x000000ffff4e8224 */ /* 0x000fc800078e0018 */
[----:B------:R-:W-:-:S03]  /*18730*/  @!P0 IMAD.WIDE.U32 R78, R10, 0x180, R78 ;  /* 0x000001800a4e8825 */ /* 0x000fc600078e004e */
[----:B0-----:R-:W-:Y:S02]  /*18740*/  @!P0 IADD3 R20, P1, R78, R20, RZ ;  /* 0x000000144e148210 */ /* 0x001fe40007f3e0ff */
[----:B------:R-:W-:-:S06]  /*18750*/  PRMT R78, RZ, 0x7610, R78 ;  /* 0x00007610ff4e7816 */ /* 0x000fcc000000004e */
[----:B------:R-:W3:Y:S01]  /*18760*/  @!P0 LDG.E.U8 R78, desc[UR52][R16.64+0x40] ;  /* 0x00004034104e8981 */ /* 0x000ee2000c1e1100 */
[----:B------:R-:W-:Y:S02]  /*18770*/  @!P0 IADD3.X R21, R21, R79, R88, P1, !PT ;  /* 0x0000004f15158210 */ /* 0x000fe40000ffe458 */
        /* <DEDUP_REMOVED lines=17> */
[----:B------:R-:W-:-:S05]  /*18890*/  @!P0 IMAD R88, R11, 0x180, RZ ;  /* 0x000001800b588824 */ /* 0x000fca00078e02ff */
[----:B------:R-:W-:Y:S02]  /*188a0*/  @!P0 IADD3.X R21, R21, R79, R88, P1, !PT ;  /* 0x0000004f15158210 */ /* 0x000fe40000ffe458 */
[----:B----4-:R-:W-:-:S04]  /*188b0*/  LOP3.LUT R78, R78, 0xff, RZ, 0xc0, !PT ;  /* 0x000000ff4e4e7812 */ /* 0x010fc800078ec0ff */
[----:B------:R-:W-:-:S05]  /*188c0*/  F2FP.F16.E4M3.UNPACK_B R78, R78 ;  /* 0x0000004eff4e723e */ /* 0x000fca00020006ff */
[----:B------:R-:W-:-:S05]  /*188d0*/  HADD2.F32 R78, -RZ, R78.H0_H0 ;  /* 0x2000004eff4e7230 */ /* 0x000fca0000004100 */
[----:B------:R-:W-:-:S04]  /*188e0*/  FMUL R78, R78, UR46 ;  /* 0x0000002e4e4e7c20 */ /* 0x000fc80008400000 */
[----:B------:R-:W-:Y:S02]  /*188f0*/  FFMA R78, R170, UR47, R78 ;  /* 0x0000002faa4e7c23 */ /* 0x000fe4000800004e */
[----:B------:R-:W4:Y:S03]  /*18900*/  LDL.LU R170, [R1+0x254] ;  /* 0x0002540001aa7983 */ /* 0x000f260000300800 */
        /* <DEDUP_REMOVED lines=9> */
[----:B------:R-:W-:Y:S01]  /*189a0*/  ISETP.LT.OR P0, PT, R28, 0x49, !P5 ;  /* 0x000000491c00780c */ /* 0x000fe20006f01670 */
[----:B------:R-:W2:Y:S03]  /*189b0*/  LDL.LU R169, [R1+0x258] ;  /* 0x0002580001a97983 */ /* 0x000ea60000300800 */
[----:B------:R-:W-:Y:S02]  /*189c0*/  F2FP.SATFINITE.E4M3.F32.PACK_AB_MERGE_C R89, RZ, R78, RZ ;  /* 0x0000004eff59723e */ /* 0x000fe400048070ff */
[----:B------:R-:W-:-:S03]  /*189d0*/  PRMT R78, RZ, 0x7610, R78 ;  /* 0x00007610ff4e7816 */ /* 0x000fc6000000004e */
[----:B------:R1:W-:Y:S04]  /*189e0*/  @!P4 STG.E.U8 desc[UR52][R166.64+0x40], R89 ;  /* 0x00004059a600c986 */ /* 0x0003e8000c101134 */
[----:B------:R-:W3:Y:S01]  /*189f0*/  @!P2 LDG.E.U8 R78, desc[UR52][R18.64+0x41] ;  /* 0x00004134124ea981 */ /* 0x000ee2000c1e1100 */
[----:B0-----:R-:W0:Y:S01]  /*18a00*/  @!P0 LDC.64 R20, c[0x0][0x5c0] ;  /* 0x00017000ff148b82 */ /* 0x001e220000000a00 */
[----:B------:R-:W-:Y:S01]  /*18a10*/  @!P0 IMAD.MOV.U32 R79, RZ, RZ, R30 ;  /* 0x000000ffff4f8224 */ /* 0x000fe200078e001e */
[----:B---3--:R-:W-:-:S04]  /*18a20*/  LOP3.LUT R78, R78, 0xff, RZ, 0xc0, !PT ;  /* 0x000000ff4e4e7812 */ /* 0x008fc800078ec0ff */
[----:B------:R-:W-:-:S05]  /*18a30*/  F2FP.F16.E4M3.UNPACK_B R78, R78 ;  /* 0x0000004eff4e723e */ /* 0x000fca00020006ff */
[----:B------:R-:W-:-:S05]  /*18a40*/  HADD2.F32 R78, -RZ, R78.H0_H0 ;  /* 0x2000004eff4e7230 */ /* 0x000fca0000004100 */
[----:B------:R-:W-:-:S04]  /*18a50*/  FMUL R78, R78, UR46 ;  /* 0x0000002e4e4e7c20 */ /* 0x000fc80008400000 */
[----:B------:R-:W-:Y:S01]  /*18a60*/  FFMA R78, R168, UR47, R78 ;  /* 0x0000002fa84e7c23 */ /* 0x000fe2000800004e */
[----:B------:R-:W-:Y:S01]  /*18a70*/  @!P0 IMAD R88, R11, 0x180, RZ ;  /* 0x000001800b588824 */ /* 0x000fe200078e02ff */
[----:B------:R-:W-:Y:S01]  /*18a80*/  LOP3.LUT P4, RZ, R0, 0x2, RZ, 0xc0, !PT ;  /* 0x0000000200ff7812 */ /* 0x000fe2000788c0ff */
[----:B------:R-:W3:Y:S02]  /*18a90*/  LDL.LU R168, [R1+0x25c] ;  /* 0x00025c0001a87983 */ /* 0x000ee40000300800 */
[----:B------:R-:W-:Y:S01]  /*18aa0*/  F2FP.SATFINITE.E4M3.F32.PACK_AB_MERGE_C R93, RZ, R78, RZ ;  /* 0x0000004eff5d723e */ /* 0x000fe200048070ff */
[----:B------:R-:W-:-:S04]  /*18ab0*/  @!P0 IMAD.MOV.U32 R78, RZ, RZ, R24 ;  /* 0x000000ffff4e8224 */ /* 0x000fc800078e0018 */
[----:B------:R-:W-:-:S03]  /*18ac0*/  @!P0 IMAD.WIDE.U32 R78, R10, 0x180, R78 ;  /* 0x000001800a4e8825 */ /* 0x000fc600078e004e */
[----:B0-----:R-:W-:Y:S02]  /*18ad0*/  @!P0 IADD3 R20, P1, R78, R20, RZ ;  /* 0x000000144e148210 */ /* 0x001fe40007f3e0ff */
[----:B------:R-:W-:Y:S01]  /*18ae0*/  PRMT R78, RZ, 0x7610, R78 ;  /* 0x00007610ff4e7816 */ /* 0x000fe2000000004e */
[----:B------:R-:W-:Y:S05]  /*18af0*/  @!P2 STG.E.U8 desc[UR52][R164.64+0x41], R93 ;  /* 0x0000415da400a986 */ /* 0x000fea000c101134 */
[----:B------:R-:W4:Y:S01]  /*18b00*/  @!P0 LDG.E.U8 R78, desc[UR52][R16.64+0x48] ;  /* 0x00004834104e8981 */ /* 0x000f22000c1e1100 */
[----:B------:R-:W-:Y:S02]  /*18b10*/  @!P0 IADD3.X R21, R21, R79, R88, P1, !PT ;  /* 0x0000004f15158210 */ /* 0x000fe40000ffe458 */
[----:B----4-:R-:W-:-:S04]  /*18b20*/  LOP3.LUT R78, R78, 0xff, RZ, 0xc0, !PT ;  /* 0x000000ff4e4e7812 */ /* 0x010fc800078ec0ff */
[----:B------:R-:W-:-:S05]  /*18b30*/  F2FP.F16.E4M3.UNPACK_B R78, R78 ;  /* 0x0000004eff4e723e */ /* 0x000fca00020006ff */
[----:B------:R-:W-:-:S05]  /*18b40*/  HADD2.F32 R78, -RZ, R78.H0_H0 ;  /* 0x2000004eff4e7230 */ /* 0x000fca0000004100 */
[----:B------:R-:W-:-:S04]  /*18b50*/  FMUL R78, R78, UR46 ;  /* 0x0000002e4e4e7c20 */ /* 0x000fc80008400000 */
[----:B------:R-:W-:Y:S01]  /*18b60*/  FFMA R78, R170, UR47, R78 ;  /* 0x0000002faa4e7c23 */ /* 0x000fe2000800004e */
[----:B------:R-:W-:Y:S01]  /*18b70*/  LOP3.LUT P2, RZ, R13, 0x80000000, RZ, 0xc0, !PT ;  /* 0x800000000dff7812 */ /* 0x000fe2000784c0ff */
[----:B------:R-:W4:Y:S03]  /*18b80*/  LDL.LU R170, [R1+0x260] ;  /* 0x0002600001aa7983 */ /* 0x000f260000300800 */
[----:B-1----:R-:W-:-:S05]  /*18b90*/  F2FP.SATFINITE.E4M3.F32.PACK_AB_MERGE_C R89, RZ, R78, RZ ;  /* 0x0000004eff59723e */ /* 0x002fca00048070ff */
        /* <DEDUP_REMOVED lines=8> */
[----:B------:R-:W2:Y:S01]  /*18c20*/  @!P0 LDG.E.U8 R78, desc[UR52][R16.64+0x49] ;  /* 0x00004934104e8981 */ /* 0x000ea2000c1e1100 */
[----:B------:R-:W-:-:S05]  /*18c30*/  @!P0 IMAD R88, R11, 0x180, RZ ;  /* 0x000001800b588824 */ /* 0x000fca00078e02ff */
[----:B------:R-:W-:Y:S02]  /*18c40*/  @!P0 IADD3.X R21, R21, R79, R88, P1, !PT ;  /* 0x0000004f15158210 */ /* 0x000fe40000ffe458 */
[----:B--2---:R-:W-:-:S04]  /*18c50*/  LOP3.LUT R78, R78, 0xff, RZ, 0xc0, !PT ;  /* 0x000000ff4e4e7812 */ /* 0x004fc800078ec0ff */
[----:B------:R-:W-:-:S05]  /*18c60*/  F2FP.F16.E4M3.UNPACK_B R78, R78 ;  /* 0x0000004eff4e723e */ /* 0x000fca00020006ff */
[----:B------:R-:W-:-:S05]  /*18c70*/  HADD2.F32 R78, -RZ, R78.H0_H0 ;  /* 0x2000004eff4e7230 */ /* 0x000fca0000004100 */
[----:B------:R-:W-:-:S04]  /*18c80*/  FMUL R78, R78, UR46 ;  /* 0x0000002e4e4e7c20 */ /* 0x000fc80008400000 */
[----:B------:R-:W-:Y:S02]  /*18c90*/  FFMA R78, R169, UR47, R78 ;  /* 0x0000002fa94e7c23 */ /* 0x000fe4000800004e */
[----:B------:R-:W2:Y:S03]  /*18ca0*/  LDL.LU R169, [R1+0x264] ;  /* 0x0002640001a97983 */ /* 0x000ea60000300800 */
        /* <DEDUP_REMOVED lines=9> */
[----:B------:R-:W-:Y:S01]  /*18d40*/  ISETP.LT.OR P0, PT, R28, 0x51, !P3 ;  /* 0x000000511c00780c */ /* 0x000fe20005f01670 */
[----:B------:R-:W3:Y:S03]  /*18d50*/  LDL.LU R168, [R1+0x268] ;  /* 0x0002680001a87983 */ /* 0x000ee60000300800 */
[----:B------:R-:W-:Y:S02]  /*18d60*/  F2FP.SATFINITE.E4M3.F32.PACK_AB_MERGE_C R89, RZ, R78, RZ ;  /* 0x0000004eff59723e */ /* 0x000fe400048070ff */
[----:B------:R-:W-:-:S03]  /*18d70*/  PRMT R78, RZ, 0x7610, R78 ;  /* 0x00007610ff4e7816 */ /* 0x000fc6000000004e */
[----:B------:R-:W-:Y:S04]  /*18d80*/  @!P4 STG.E.U8 desc[UR52][R162.64+0x48], R89 ;  /* 0x00004859a200c986 */ /* 0x000fe8000c101134 */
[----:B------:R-:W4:Y:S01]  /*18d90*/  @!P2 LDG.E.U8 R78, desc[UR52][R18.64+0x49] ;  /* 0x00004934124ea981 */ /* 0x000f22000c1e1100 */
[----:B0-----:R-:W0:Y:S01]  /*18da0*/  @!P0 LDC.64 R20, c[0x0][0x5c0] ;  /* 0x00017000ff148b82 */ /* 0x001e220000000a00 */
[----:B----4-:R-:W-:-:S04]  /*18db0*/  LOP3.LUT R78, R78, 0xff, RZ, 0xc0, !PT ;  /* 0x000000ff4e4e7812 */ /* 0x010fc800078ec0ff */
[----:B------:R-:W-:-:S05]  /*18dc0*/  F2FP.F16.E4M3.UNPACK_B R78, R78 ;  /* 0x0000004eff4e723e */ /* 0x000fca00020006ff */
[----:B------:R-:W-:-:S05]  /*18dd0*/  HADD2.F32 R78, -RZ, R78.H0_H0 ;  /* 0x2000004eff4e7230 */ /* 0x000fca0000004100 */
[----:B------:R-:W-:-:S04]  /*18de0*/  FMUL R78, R78, UR46 ;  /* 0x0000002e4e4e7c20 */ /* 0x000fc80008400000 */
[----:B------:R-:W-:Y:S01]  /*18df0*/  FFMA R78, R170, UR47, R78 ;  /* 0x0000002faa4e7c23 */ /* 0x000fe2000800004e */
[----:B0-----:R-:W-:Y:S01]  /*18e00*/  @!P0 IADD3 R20, P1, R24, R20, RZ ;  /* 0x0000001418148210 */ /* 0x001fe20007f3e0ff */
[----:B------:R-:W4:Y:S03]  /*18e10*/  LDL.LU R170, [R1+0x26c] ;  /* 0x00026c0001aa7983 */ /* 0x000f260000300800 */
[----:B------:R-:W-:Y:S02]  /*18e20*/  F2FP.SATFINITE.E4M3.F32.PACK_AB_MERGE_C R79, RZ, R78, RZ ;  /* 0x0000004eff4f723e */ /* 0x000fe400048070ff */
[----:B------:R-:W-:-:S03]  /*18e30*/  PRMT R78, RZ, 0x7610, R78 ;  /* 0x00007610ff4e7816 */ /* 0x000fc6000000004e */
[----:B------:R0:W-:Y:S04]  /*18e40*/  @!P2 STG.E.U8 desc[UR52][R160.64+0x49], R79 ;  /* 0x0000494fa000a986 */ /* 0x0001e8000c101134 */
[----:B------:R-:W2:Y:S01]  /*18e50*/  @!P0 LDG.E.U8 R78, desc[UR52][R26.64+0x50] ;  /* 0x000050341a4e8981 */ /* 0x000ea2000c1e1100 */
        /* <DEDUP_REMOVED lines=8> */
[----:B0-----:R-:W-:-:S05]  /*18ee0*/  F2FP.SATFINITE.E4M3.F32.PACK_AB_MERGE_C R79, RZ, R78, RZ ;  /* 0x0000004eff4f723e */ /* 0x001fca00048070ff */
[----:B------:R0:W-:Y:S01]  /*18ef0*/  @!P0 STG.E.U8 desc[UR52][R20.64+0x50], R79 ;  /* 0x0000504f14008986 */ /* 0x0001e2000c101134 */
[----:B------:R-:W-:Y:S02]  /*18f00*/  ISETP.LT.OR P0, PT, R28, 0x52, !P3 ;  /* 0x000000521c00780c */ /* 0x000fe40005f01670 */
[----:B------:R-:W-:-:S11]  /*18f10*/  PRMT R78, RZ, 0x7610, R78 ;  /* 0x00007610ff4e7816 */ /* 0x000fd6000000004e */
        /* <DEDUP_REMOVED lines=14> */
[----:B------:R-:W4:Y:S02]  /*19000*/  @!P4 LDG.E.U8 R78, desc[UR52][R8.64+0x50] ;  /* 0x00005034084ec981 */ /* 0x000f24000c1e1100 */
[----:B----4-:R-:W-:-:S04]  /*19010*/  LOP3.LUT R78, R78, 0xff, RZ, 0xc0, !PT ;  /* 0x000000ff4e4e7812 */ /* 0x010fc800078ec0ff */
[----:B------:R-:W-:-:S05]  /*19020*/  F2FP.F16.E4M3.UNPACK_B R78, R78 ;  /* 0x0000004eff4e723e */ /* 0x000fca00020006ff */
[----:B------:R-:W-:-:S05]  /*19030*/  HADD2.F32 R78, -RZ, R78.H0_H0 ;  /* 0x2000004eff4e7230 */ /* 0x000fca0000004100 */
[----:B------:R-:W-:-:S04]  /*19040*/  FMUL R78, R78, UR46 ;  /* 0x0000002e4e4e7c20 */ /* 0x000fc80008400000 */
[----:B------:R-:W-:-:S05]  /*19050*/  FFMA R78, R170, UR47, R78 ;  /* 0x0000002faa4e7c23 */ /* 0x000fca000800004e */
[----:B------:R-:W-:Y:S02]  /*19060*/  F2FP.SATFINITE.E4M3.F32.PACK_AB_MERGE_C R89, RZ, R78, RZ ;  /* 0x0000004eff59723e */ /* 0x000fe400048070ff */
[----:B------:R-:W-:-:S03]  /*19070*/  PRMT R78, RZ, 0x7610, R78 ;  /* 0x00007610ff4e7816 */ /* 0x000fc6000000004e */
[----:B------:R0:W-:Y:S04]  /*19080*/  @!P4 STG.E.U8 desc[UR52][R76.64+0x50], R89 ;  /* 0x000050594c00c986 */ /* 0x0001e8000c101134 */
[----:B------:R-:W4:Y:S01]  /*19090*/  @!P2 LDG.E.U8 R78, desc[UR52][R8.64+0x51] ;  /* 0x00005134084ea981 */ /* 0x000f22000c1e1100 */
[----:B------:R-:W-:Y:S02]  /*190a0*/  ISETP.LT.OR P0, PT, R28, 0x59, !P3 ;  /* 0x000000591c00780c */ /* 0x000fe40005f01670 */
[----:B0-----:R-:W-:-:S11]  /*190b0*/  PRMT R76, RZ, 0x7610, R76 ;  /* 0x00007610ff4c7816 */ /* 0x001fd6000000004c */
[----:B------:R-:W0:Y:S01]  /*190c0*/  @!P0 LDC.64 R20, c[0x0][0x5c0] ;  /* 0x00017000ff148b82 */ /* 0x000e220000000a00 */
[----:B----4-:R-:W-:-:S04]  /*190d0*/  LOP3.LUT R78, R78, 0xff, RZ, 0xc0, !PT ;  /* 0x000000ff4e4e7812 */ /* 0x010fc800078ec0ff */
[----:B------:R-:W-:-:S05]  /*190e0*/  F2FP.F16.E4M3.UNPACK_B R78, R78 ;  /* 0x0000004eff4e723e */ /* 0x000fca00020006ff */
[----:B------:R-:W-:-:S05]  /*190f0*/  HADD2.F32 R78, -RZ, R78.H0_H0 ;  /* 0x2000004eff4e7230 */ /* 0x000fca0000004100 */
[----:B------:R-:W-:-:S04]  /*19100*/  FMUL R78, R78, UR46 ;  /* 0x0000002e4e4e7c20 */ /* 0x000fc80008400000 */
[----:B--2---:R-:W-:Y:S01]  /*19110*/  FFMA R78, R169, UR47, R78 ;  /* 0x0000002fa94e7c23 */ /* 0x004fe2000800004e */
[----:B0-----:R-:W-:Y:S01]  /*19120*/  @!P0 IADD3 R20, P1, R24, R20, RZ ;  /* 0x0000001418148210 */ /* 0x001fe20007f3e0ff */
[----:B------:R-:W2:Y:S03]  /*19130*/  LDL.LU R169, [R1+0x278] ;  /* 0x0002780001a97983 */ /* 0x000ea60000300800 */
[----:B------:R-:W-:Y:S01]  /*19140*/  F2FP.SATFINITE.E4M3.F32.PACK_AB_MERGE_C R79, RZ, R78, RZ ;  /* 0x0000004eff4f723e */ /* 0x000fe200048070ff */
[----:B------:R-:W-:Y:S01]  /*19150*/  @!P0 IMAD.X R21, R30, 0x1, R21, P1 ;  /* 0x000000011e158824 */ /* 0x000fe200008e0615 */
[----:B------:R-:W-:Y:S01]  /*19160*/  LOP3.LUT P5, RZ, R13, 0x8000, RZ, 0xc0, !PT ;  /* 0x000080000dff7812 */ /* 0x000fe200078ac0ff */
[----:B------:R-:W4:Y:S04]  /*19170*/  LDL.LU R170, [R1+0x27c] ;  /* 0x00027c0001aa7983 */ /* 0x000f280000300800 */
[----:B------:R0:W-:Y:S04]  /*19180*/  @!P2 STG.E.U8 desc[UR52][R74.64+0x51], R79 ;  /* 0x0000514f4a00a986 */ /* 0x0001e8000c101134 */
[----:B------:R-:W3:Y:S01]  /*19190*/  @!P0 LDG.E.U8 R76, desc[UR52][R26.64+0x58] ;  /* 0x000058341a4c8981 */ /* 0x000ee2000c1e1100 */
[----:B0-----:R-:W-:-:S02]  /*191a0*/  PRMT R74, RZ, 0x7610, R74 ;  /* 0x00007610ff4a7816 */ /* 0x001fc4000000004a */
        /* <DEDUP_REMOVED lines=34> */
[----:B------:R-:W3:Y:S01]  /*193d0*/  @!P2 LDG.E.U8 R74, desc[UR52][R8.64+0x59] ;  /* 0x00005934084aa981 */ /* 0x000ee2000c1e1100 */
[----:B0-----:R-:W-:Y:S02]  /*193e0*/  PRMT R20, RZ, 0x7610, R20 ;  /* 0x00007610ff147816 */ /* 0x001fe40000000014 */
        /* <DEDUP_REMOVED lines=8> */
[----:B------:R-:W-:Y:S04]  /*19470*/  @!P2 STG.E.U8 desc[UR52][R70.64+0x59], R21 ;  /* 0x000059154600a986 */ /* 0x000fe8000c101134 */
        /* <DEDUP_REMOVED lines=8> */
[----:B-1----:R-:W-:Y:S02]  /*19500*/  F2FP.SATFINITE.E4M3.F32.PACK_AB_MERGE_C R73, RZ, R20, RZ ;  /* 0x00000014ff49723e */ /* 0x002fe400048070ff */
[----:B------:R-:W-:-:S03]  /*19510*/  PRMT R20, RZ, 0x7610, R20 ;  /* 0x00007610ff147816 */ /* 0x000fc60000000014 */
[----:B------:R0:W-:Y:S04]  /*19520*/  @!P0 STG.E.U8 desc[UR52][R68.64+0x50], R73 ;  /* 0x0000504944008986 */ /* 0x0001e8000c101134 */
[----:B------:R-:W4:Y:S01]  /*19530*/  @!P1 LDG.E.U8 R20, desc[UR52][R2.64+0x51] ;  /* 0x0000513402149981 */ /* 0x000f22000c1e1100 */
[----:B0-----:R-:W-:Y:S02]  /*19540*/  PRMT R68, RZ, 0x7610, R68 ;  /* 0x00007610ff447816 */ /* 0x001fe40000000044 */
        /* <DEDUP_REMOVED lines=8> */
[----:B------:R-:W0:Y:S03]  /*195d0*/  @!P4 LDC.64 R20, c[0x0][0x5c0] ;  /* 0x00017000ff14cb82 */ /* 0x000e260000000a00 */
[----:B------:R1:W-:Y:S04]  /*195e0*/  @!P1 STG.E.U8 desc[UR52][R66.64+0x51], R71 ;  /* 0x0000514742009986 */ /* 0x0003e8000c101134 */
[----:B------:R-:W3:Y:S01]  /*195f0*/  @!P4 LDG.E.U8 R68, desc[UR52][R4.64+0x50] ;  /* 0x000050340444c981 */ /* 0x000ee2000c1e1100 */
[----:B-1----:R-:W-:-:S02]  /*19600*/  PRMT R66, RZ, 0x7610, R66 ;  /* 0x00007610ff427816 */ /* 0x002fc40000000042 */
        /* <DEDUP_REMOVED lines=10> */
[----:B------:R0:W-:Y:S04]  /*196b0*/  @!P4 STG.E.U8 desc[UR52][R20.64+0x50], R67 ;  /* 0x000050431400c986 */ /* 0x0001e8000c101134 */
[----:B------:R-:W2:Y:S01]  /*196c0*/  @!P2 LDG.E.U8 R66, desc[UR52][R4.64+0x51] ;  /* 0x000051340442a981 */ /* 0x000ea2000c1e1100 */
[----:B0-----:R-:W0:Y:S02]  /*196d0*/  @!P2 LDC.64 R20, c[0x0][0x5c0] ;  /* 0x00017000ff14ab82 */ /* 0x001e240000000a00 */
[----:B0-----:R-:W-:-:S05]  /*196e0*/  @!P2 IADD3 R20, P0, R146, R20, RZ ;  /* 0x000000149214a210 */ /* 0x001fca0007f1e0ff */
[----:B------:R-:W-:Y:S01]  /*196f0*/  @!P2 IMAD.X R21, R143, 0x1, R21, P0 ;  /* 0x000000018f15a824 */ /* 0x000fe200000e0615 */
[----:B------:R-:W-:Y:S02]  /*19700*/  LOP3.LUT P0, RZ, R13, 0x200, RZ, 0xc0, !PT ;  /* 0x000002000dff7812 */ /* 0x000fe4000780c0ff */
        /* <DEDUP_REMOVED lines=16> */
[----:B0-----:R-:W-:Y:S01]  /*19810*/  PRMT R20, RZ, 0x7610, R20 ;  /* 0x00007610ff147816 */ /* 0x001fe20000000014 */
[----:B------:R-:W4:Y:S03]  /*19820*/  LDL.LU R170, [R1+0x2a0] ;  /* 0x0002a00001aa7983 */ /* 0x000f260000300800 */
[----:B------:R-:W-:Y:S02]  /*19830*/  F2FP.SATFINITE.E4M3.F32.PACK_AB_MERGE_C R69, RZ, R66, RZ ;  /* 0x00000042ff45723e */ /* 0x000fe400048070ff */
[----:B------:R-:W-:-:S03]  /*19840*/  PRMT R66, RZ, 0x7610, R66 ;  /* 0x00007610ff427816 */ /* 0x000fc60000000042 */
[----:B------:R-:W-:Y:S04]  /*19850*/  @!P0 STG.E.U8 desc[UR52][R64.64+0x58], R69 ;  /* 0x0000584540008986 */ /* 0x000fe8000c101134 */
        /* <DEDUP_REMOVED lines=9> */
[----:B------:R-:W0:Y:S03]  /*198f0*/  @!P4 LDC.64 R66, c[0x0][0x5c0] ;  /* 0x00017000ff42cb82 */ /* 0x000e260000000a00 */
[----:B------:R1:W-:Y:S04]  /*19900*/  @!P1 STG.E.U8 desc[UR52][R62.64+0x59], R21 ;  /* 0x000059153e009986 */ /* 0x0003e8000c101134 */
[----:B------:R-:W2:Y:S01]  /*19910*/  @!P4 LDG.E.U8 R20, desc[UR52][R4.64+0x58] ;  /* 0x000058340414c981 */ /* 0x000ea2000c1e1100 */
[----:B-1----:R-:W1:Y:S01]  /*19920*/  @!P2 LDC.64 R62, c[0x0][0x5c0] ;  /* 0x00017000ff3eab82 */ /* 0x002e620000000a00 */
[----:B0-----:R-:W-:-:S05]  /*19930*/  @!P4 IADD3 R142, P0, R142, R66, RZ ;  /* 0x000000428e8ec210 */ /* 0x001fca0007f1e0ff */
[----:B------:R-:W-:Y:S01]  /*19940*/  @!P4 IMAD.X R143, R137, 0x1, R67, P0 ;  /* 0x00000001898fc824 */ /* 0x000fe200000e0643 */
[----:B--2---:R-:W-:-:S04]  /*19950*/  LOP3.LUT R20, R20, 0xff, RZ, 0xc0, !PT ;  /* 0x000000ff14147812 */ /* 0x004fc800078ec0ff */
[----:B------:R-:W-:-:S05]  /*19960*/  F2FP.F16.E4M3.UNPACK_B R20, R20 ;  /* 0x00000014ff14723e */ /* 0x000fca00020006ff */
[----:B------:R-:W-:-:S05]  /*19970*/  HADD2.F32 R20, -RZ, R20.H0_H0 ;  /* 0x20000014ff147230 */ /* 0x000fca0000004100 */
[----:B------:R-:W-:-:S04]  /*19980*/  FMUL R20, R20, UR46 ;  /* 0x0000002e14147c20 */ /* 0x000fc80008400000 */
[----:B------:R-:W-:Y:S01]  /*19990*/  FFMA R20, R169, UR47, R20 ;  /* 0x0000002fa9147c23 */ /* 0x000fe20008000014 */
[----:B-1----:R-:W-:Y:S01]  /*199a0*/  @!P2 IADD3 R136, P0, R136, R62, RZ ;  /* 0x0000003e8888a210 */ /* 0x002fe20007f1e0ff */
[----:B------:R-:W2:Y:S03]  /*199b0*/  LDL.LU R169, [R1+0x2a8] ;  /* 0x0002a80001a97983 */ /* 0x000ea60000300800 */
[----:B------:R-:W-:Y:S02]  /*199c0*/  F2FP.SATFINITE.E4M3.F32.PACK_AB_MERGE_C R21, RZ, R20, RZ ;  /* 0x00000014ff15723e */ /* 0x000fe400048070ff */
[----:B------:R-:W-:-:S03]  /*199d0*/  PRMT R20, RZ, 0x7610, R20 ;  /* 0x00007610ff147816 */ /* 0x000fc60000000014 */
[----:B------:R0:W-:Y:S04]  /*199e0*/  @!P4 STG.E.U8 desc[UR52][R142.64+0x58], R21 ;  /* 0x000058158e00c986 */ /* 0x0001e8000c101134 */
[----:B------:R-:W4:Y:S01]  /*199f0*/  @!P2 LDG.E.U8 R20, desc[UR52][R4.64+0x59] ;  /* 0x000059340414a981 */ /* 0x000f22000c1e1100 */
[----:B------:R-:W-:Y:S01]  /*19a00*/  @!P2 IMAD.X R137, R135, 0x1, R63, P0 ;  /* 0x000000018789a824 */ /* 0x000fe200000e063f */
        /* <DEDUP_REMOVED lines=8> */
[----:B0-----:R-:W-:Y:S02]  /*19a90*/  F2FP.SATFINITE.E4M3.F32.PACK_AB_MERGE_C R21, RZ, R20, RZ ;  /* 0x00000014ff15723e */ /* 0x001fe400048070ff */
        /* <DEDUP_REMOVED lines=14> */
[----:B------:R-:W1:Y:S01]  /*19b80*/  @!P4 LDC.64 R64, c[0x0][0x5c0] ;  /* 0x00017000ff40cb82 */ /* 0x000e620000000a00 */
[----:B--2---:R-:W-:-:S04]  /*19b90*/  LOP3.LUT R20, R20, 0xff, RZ, 0xc0, !PT ;  /* 0x000000ff14147812 */ /* 0x004fc800078ec0ff */
[----:B------:R-:W-:-:S05]  /*19ba0*/  F2FP.F16.E4M3.UNPACK_B R20, R20 ;  /* 0x00000014ff14723e */ /* 0x000fca00020006ff */
[----:B------:R-:W-:-:S05]  /*19bb0*/  HADD2.F32 R20, -RZ, R20.H0_H0 ;  /* 0x20000014ff147230 */ /* 0x000fca0000004100 */
[----:B------:R-:W-:-:S04]  /*19bc0*/  FMUL R20, R20, UR46 ;  /* 0x0000002e14147c20 */ /* 0x000fc80008400000 */
[----:B------:R-:W-:Y:S01]  /*19bd0*/  FFMA R20, R169, UR47, R20 ;  /* 0x0000002fa9147c23 */ /* 0x000fe20008000014 */
[----:B------:R-:W-:Y:S01]  /*19be0*/  LOP3.LUT P2, RZ, R12, 0x20, RZ, 0xc0, !PT ;  /* 0x000000200cff7812 */ /* 0x000fe2000784c0ff */
[----:B------:R-:W2:Y:S03]  /*19bf0*/  LDL.LU R169, [R1+0x2b4] ;  /* 0x0002b40001a97983 */ /* 0x000ea60000300800 */
[----:B0-----:R-:W-:Y:S02]  /*19c00*/  F2FP.SATFINITE.E4M3.F32.PACK_AB_MERGE_C R21, RZ, R20, RZ ;  /* 0x00000014ff15723e */ /* 0x001fe400048070ff */
[----:B------:R-:W-:-:S03]  /*19c10*/  PRMT R20, RZ, 0x7610, R20 ;  /* 0x00007610ff147816 */ /* 0x000fc60000000014 */
[----:B------:R0:W-:Y:S04]  /*19c20*/  @!P1 STG.E.U8 desc[UR52][R58.64+0x51], R21 ;  /* 0x000051153a009986 */ /* 0x0001e8000c101134 */
[----:B------:R-:W4:Y:S01]  /*19c30*/  @!P4 LDG.E.U8 R20, desc[UR52][R14.64+0x50] ;  /* 0x000050340e14c981 */ /* 0x000f22000c1e1100 */
[----:B-1----:R-:W-:-:S05]  /*19c40*/  @!P4 IADD3 R134, P0, R134, R64, RZ ;  /* 0x000000408686c210 */ /* 0x002fca0007f1e0ff */
[----:B------:R-:W-:Y:S01]  /*19c50*/  @!P4 IMAD.X R135, R133, 0x1, R65, P0 ;  /* 0x000000018587c824 */ /* 0x000fe200000e0641 */
        /* <DEDUP_REMOVED lines=11> */
[----:B------:R-:W3:Y:S01]  /*19d10*/  @!P2 LDG.E.U8 R20, desc[UR52][R14.64+0x51] ;  /* 0x000051340e14a981 */ /* 0x000ee2000c1e1100 */
[----:B------:R-:W-:Y:S01]  /*19d20*/  @!P2 IMAD.X R133, R131, 0x1, R59, P0 ;  /* 0x000000018385a824 */ /* 0x000fe200000e063b */
[----:B------:R-:W-:Y:S02]  /*19d30*/  LOP3.LUT P0, RZ, R13, 0x4, RZ, 0xc0, !PT ;  /* 0x000000040dff7812 */ /* 0x000fe4000780c0ff */
[----:B---3--:R-:W-:-:S04]  /*19d40*/  LOP3.LUT R20, R20, 0xff, RZ, 0xc0, !PT ;  /* 0x000000ff14147812 */ /* 0x008fc800078ec0ff */
[----:B------:R-:W-:-:S05]  /*19d50*/  F2FP.F16.E4M3.UNPACK_B R20, R20 ;  /* 0x00000014ff14723e */ /* 0x000fca00020006ff */
[----:B------:R-:W-:-:S05]  /*19d60*/  HADD2.F32 R20, -RZ, R20.H0_H0 ;  /* 0x20000014ff147230 */ /* 0x000fca0000004100 */
[----:B------:R-:W-:-:S04]  /*19d70*/  FMUL R20, R20, UR46 ;  /* 0x0000002e14147c20 */ /* 0x000fc80008400000 */
[----:B------:R-:W-:Y:S01]  /*19d80*/  FFMA R20, R168, UR47, R20 ;  /* 0x0000002fa8147c23 */ /* 0x000fe20008000014 */
[----:B------:R-:W-:Y:S01]  /*19d90*/  LOP3.LUT P1, RZ, R13, 0x1, RZ, 0xc0, !PT ;  /* 0x000000010dff7812 */ /* 0x000fe2000782c0ff */
[----:B------:R-:W3:Y:S03]  /*19da0*/  LDL.LU R168, [R1+0x2bc] ;  /* 0x0002bc0001a87983 */ /* 0x000ee60000300800 */
[----:B0-----:R-:W-:Y:S02]  /*19db0*/  F2FP.SATFINITE.E4M3.F32.PACK_AB_MERGE_C R21, RZ, R20, RZ ;  /* 0x00000014ff15723e */ /* 0x001fe400048070ff */
[----:B------:R-:W-:-:S03]  /*19dc0*/  PRMT R20, RZ, 0x7610, R20 ;  /* 0x00007610ff147816 */ /* 0x000fc60000000014 */
        /* <DEDUP_REMOVED lines=18> */
[----:B------:R-:W-:-:S05]  /*19ef0*/  FFMA R20, R170, UR47, R20 ;  /* 0x0000002faa147c23 */ /* 0x000fca0008000014 */
[----:B------:R-:W-:Y:S02]  /*19f00*/  F2FP.SATFINITE.E4M3.F32.PACK_AB_MERGE_C R61, RZ, R20, RZ ;  /* 0x00000014ff3d723e */ /* 0x000fe400048070ff */
[----:B------:R-:W0:Y:S03]  /*19f10*/  @!P4 LDC.64 R20, c[0x0][0x5c0] ;  /* 0x00017000ff14cb82 */ /* 0x000e260000000a00 */
[----:B------:R1:W-:Y:S04]  /*19f20*/  @!P1 STG.E.U8 desc[UR52][R54.64+0x59], R61 ;  /* 0x0000593d36009986 */ /* 0x0003e8000c101134 */
[----:B------:R-:W4:Y:S01]  /*19f30*/  @!P4 LDG.E.U8 R56, desc[UR52][R14.64+0x58] ;  /* 0x000058340e38c981 */ /* 0x000f22000c1e1100 */
[----:B------:R-:W-:-:S02]  /*19f40*/  LOP3.LUT P2, RZ, R12, 0x10, RZ, 0xc0, !PT ;  /* 0x000000100cff7812 */ /* 0x000fc4000784c0ff */
[----:B-1----:R-:W-:Y:S02]  /*19f50*/  PRMT R54, RZ, 0x7610, R54 ;  /* 0x00007610ff367816 */ /* 0x002fe40000000036 */
[----:B0-----:R-:W-:-:S05]  /*19f60*/  @!P4 IADD3 R20, P0, R99, R20, RZ ;  /* 0x000000146314c210 */ /* 0x001fca0007f1e0ff */
[----:B------:R-:W-:Y:S01]  /*19f70*/  @!P4 IMAD.X R21, R98, 0x1, R21, P0 ;  /* 0x000000016215c824 */ /* 0x000fe200000e0615 */
        /* <DEDUP_REMOVED lines=8> */
[----:B------:R-:W4:Y:S01]  /*1a000*/  LDL.LU R170, [R1+0x2c8] ;  /* 0x0002c80001aa7983 */ /* 0x000f220000300800 */
[----:B------:R-:W0:Y:S03]  /*1a010*/  @!P2 LDC.64 R56, c[0x0][0x5c0] ;  /* 0x00017000ff38ab82 */ /* 0x000e260000000a00 */
[----:B------:R1:W-:Y:S04]  /*1a020*/  @!P4 STG.E.U8 desc[UR52][R20.64+0x58], R55 ;  /* 0x000058371400c986 */ /* 0x0003e8000c101134 */
[----:B------:R-:W2:Y:S01]  /*1a030*/  @!P2 LDG.E.U8 R54, desc[UR52][R14.64+0x59] ;  /* 0x000059340e36a981 */ /* 0x000ea2000c1e1100 */
[----:B0-----:R-:W-:-:S05]  /*1a040*/  @!P2 IADD3 R92, P0, R92, R56, RZ ;  /* 0x000000385c5ca210 */ /* 0x001fca0007f1e0ff */
[----:B------:R-:W-:Y:S01]  /*1a050*/  @!P2 IMAD.X R93, R91, 0x1, R57, P0 ;  /* 0x000000015b5da824 */ /* 0x000fe200000e0639 */
[----:B------:R-:W-:-:S13]  /*1a060*/  ISETP.LT.OR P0, PT, R28, 0x51, !P1 ;  /* 0x000000511c00780c */ /* 0x000fda0004f01670 */
[----:B------:R-:W0:Y:S01]  /*1a070*/  @!P0 LDC.64 R56, c[0x0][0x5c0] ;  /* 0x00017000ff388b82 */ /* 0x000e220000000a00 */
[----:B-1----:R-:W-:Y:S02]  /*1a080*/  @!P0 IMAD.MOV.U32 R20, RZ, RZ, R24 ;  /* 0x000000ffff148224 */ /* 0x002fe400078e0018 */
[----:B------:R-:W-:Y:S02]  /*1a090*/  @!P0 IMAD.MOV.U32 R21, RZ, RZ, R30 ;  /* 0x000000ffff158224 */ /* 0x000fe400078e001e */
[----:B------:R-:W-:-:S03]  /*1a0a0*/  @!P0 IMAD.WIDE.U32 R20, R10, 0x180, R20 ;  /* 0x000001800a148825 */ /* 0x000fc600078e0014 */
[----:B0-----:R-:W-:Y:S02]  /*1a0b0*/  @!P0 IADD3 R20, P1, R20, R56, RZ ;  /* 0x0000003814148210 */ /* 0x001fe40007f3e0ff */
[----:B--2---:R-:W-:-:S04]  /*1a0c0*/  LOP3.LUT R54, R54, 0xff, RZ, 0xc0, !PT ;  /* 0x000000ff36367812 */ /* 0x004fc800078ec0ff */
[----:B------:R-:W-:-:S05]  /*1a0d0*/  F2FP.F16.E4M3.UNPACK_B R54, R54 ;  /* 0x00000036ff36723e */ /* 0x000fca00020006ff */
[----:B------:R-:W-:-:S05]  /*1a0e0*/  HADD2.F32 R54, -RZ, R54.H0_H0 ;  /* 0x20000036ff367230 */ /* 0x000fca0000004100 */
[----:B------:R-:W-:-:S04]  /*1a0f0*/  FMUL R54, R54, UR46 ;  /* 0x0000002e36367c20 */ /* 0x000fc80008400000 */
[----:B------:R-:W-:Y:S01]  /*1a100*/  FFMA R54, R169, UR47, R54 ;  /* 0x0000002fa9367c23 */ /* 0x000fe20008000036 */
[----:B------:R-:W-:Y:S01]  /*1a110*/  LOP3.LUT P4, RZ, R0, 0x40, RZ, 0xc0, !PT ;  /* 0x0000004000ff7812 */ /* 0x000fe2000788c0ff */
[----:B------:R-:W2:Y:S03]  /*1a120*/  LDL.LU R169, [R1+0x2cc] ;  /* 0x0002cc0001a97983 */ /* 0x000ea60000300800 */
[----:B------:R-:W-:Y:S01]  /*1a130*/  F2FP.SATFINITE.E4M3.F32.PACK_AB_MERGE_C R55, RZ, R54, RZ ;  /* 0x00000036ff37723e */ /* 0x000fe200048070ff */
[----:B------:R-:W-:-:S05]  /*1a140*/  @!P0 IMAD R54, R11, 0x180, RZ ;  /* 0x000001800b368824 */ /* 0x000fca00078e02ff */
[--C-:B------:R-:W-:Y:S02]  /*1a150*/  @!P0 IADD3.X R21, R57, R21, R54.reuse, P1, !PT ;  /* 0x0000001539158210 */ /* 0x100fe40000ffe436 */
[----:B------:R-:W-:Y:S01]  /*1a160*/  PRMT R54, RZ, 0x7610, R54 ;  /* 0x00007610ff367816 */ /* 0x000fe20000000036 */
[----:B------:R-:W-:Y:S05]  /*1a170*/  @!P2 STG.E.U8 desc[UR52][R92.64+0x59], R55 ;  /* 0x000059375c00a986 */ /* 0x000fea000c101134 */
[----:B------:R-:W3:Y:S01]  /*1a180*/  @!P0 LDG.E.U8 R54, desc[UR52][R16.64+0x50] ;  /* 0x0000503410368981 */ /* 0x000ee2000c1e1100 */
[----:B------:R-:W-:Y:S02]  /*1a190*/  ISETP.GE.AND P1, PT, R29, 0x181, PT ;  /* 0x000001811d00780c */ /* 0x000fe40003f26270 */
        /* <DEDUP_REMOVED lines=10> */
[----:B------:R-:W1:Y:S01]  /*1a240*/  @!P0 LDC.64 R58, c[0x0][0x5c0] ;  /* 0x00017000ff3a8b82 */ /* 0x000e620000000a00 */
[----:B0-----:R-:W-:Y:S02]  /*1a250*/  @!P0 IMAD.MOV.U32 R20, RZ, RZ, R24 ;  /* 0x000000ffff148224 */ /* 0x001fe400078e0018 */
[----:B------:R-:W-:Y:S02]  /*1a260*/  @!P0 IMAD.MOV.U32 R21, RZ, RZ, R30 ;  /* 0x000000ffff158224 */ /* 0x000fe400078e001e */
[----:B------:R-:W-:-:S04]  /*1a270*/  @!P0 IMAD.WIDE.U32 R54, R10, 0x180, R20 ;  /* 0x000001800a368825 */ /* 0x000fc800078e0014 */
[----:B------:R-:W-:Y:S01]  /*1a280*/  @!P0 IMAD R56, R11, 0x180, RZ ;  /* 0x000001800b388824 */ /* 0x000fe200078e02ff */
[----:B-1----:R-:W-:-:S04]  /*1a290*/  @!P0 IADD3 R54, P1, R54, R58, RZ ;  /* 0x0000003a36368210 */ /* 0x002fc80007f3e0ff */
[--C-:B------:R-:W-:Y:S02]  /*1a2a0*/  @!P0 IADD3.X R55, R59, R55, R56.reuse, P1, !PT ;  /* 0x000000373b378210 */ /* 0x100fe40000ffe438 */
[----:B------:R-:W-:-:S06]  /*1a2b0*/  PRMT R56, RZ, 0x7610, R56 ;  /* 0x00007610ff387816 */ /* 0x000fcc0000000038 */
[----:B------:R-:W4:Y:S01]  /*1a2c0*/  @!P0 LDG.E.U8 R56, desc[UR52][R16.64+0x51] ;  /* 0x0000513410388981 */ /* 0x000f22000c1e1100 */
[----:B------:R-:W-:Y:S02]  /*1a2d0*/  PRMT R20, RZ, 0x7610, R20 ;  /* 0x00007610ff147816 */ /* 0x000fe40000000014 */
[----:B----4-:R-:W-:-:S04]  /*1a2e0*/  LOP3.LUT R56, R56, 0xff, RZ, 0xc0, !PT ;  /* 0x000000ff38387812 */ /* 0x010fc800078ec0ff */
[----:B------:R-:W-:-:S05]  /*1a2f0*/  F2FP.F16.E4M3.UNPACK_B R56, R56 ;  /* 0x00000038ff38723e */ /* 0x000fca00020006ff */
[----:B------:R-:W-:-:S05]  /*1a300*/  HADD2.F32 R56, -RZ, R56.H0_H0 ;  /* 0x20000038ff387230 */ /* 0x000fca0000004100 */
[----:B------:R-:W-:-:S04]  /*1a310*/  FMUL R56, R56, UR46 ;  /* 0x0000002e38387c20 */ /* 0x000fc80008400000 */
[----:B------:R-:W-:-:S05]  /*1a320*/  FFMA R56, R170, UR47, R56 ;  /* 0x0000002faa387c23 */ /* 0x000fca0008000038 */
[----:B------:R-:W-:-:S05]  /*1a330*/  F2FP.SATFINITE.E4M3.F32.PACK_AB_MERGE_C R21, RZ, R56, RZ ;  /* 0x00000038ff15723e */ /* 0x000fca00048070ff */
[----:B------:R-:W-:Y:S04]  /*1a340*/  @!P0 STG.E.U8 desc[UR52][R54.64+0x51], R21 ;  /* 0x0000511536008986 */ /* 0x000fe8000c101134 */
[----:B------:R-:W4:Y:S02]  /*1a350*/  @!P4 LDG.E.U8 R20, desc[UR52][R18.64+0x50] ;  /* 0x000050341214c981 */ /* 0x000f24000c1e1100 */
[----:B----4-:R-:W-:-:S04]  /*1a360*/  LOP3.LUT R20, R20, 0xff, RZ, 0xc0, !PT ;  /* 0x000000ff14147812 */ /* 0x010fc800078ec0ff */
[----:B------:R-:W-:-:S05]  /*1a370*/  F2FP.F16.E4M3.UNPACK_B R20, R20 ;  /* 0x00000014ff14723e */ /* 0x000fca00020006ff */
[----:B------:R-:W-:-:S05]  /*1a380*/  HADD2.F32 R20, -RZ, R20.H0_H0 ;  /* 0x20000014ff147230 */ /* 0x000fca0000004100 */
[----:B------:R-:W-:-:S04]  /*1a390*/  FMUL R20, R20, UR46 ;  /* 0x0000002e14147c20 */ /* 0x000fc80008400000 */
[----:B--2---:R-:W-:Y:S01]  /*1a3a0*/  FFMA R20, R169, UR47, R20 ;  /* 0x0000002fa9147c23 */ /* 0x004fe20008000014 */
[----:B------:R-:W-:Y:S01]  /*1a3b0*/  ISETP.GE.AND P1, PT, R29, 0x181, PT ;  /* 0x000001811d00780c */ /* 0x000fe20003f26270 */
[----:B------:R-:W2:Y:S03]  /*1a3c0*/  LDL.LU R169, [R1+0x2d4] ;  /* 0x0002d40001a97983 */ /* 0x000ea60000300800 */
[----:B------:R-:W-:Y:S02]  /*1a3d0*/  F2FP.SATFINITE.E4M3.F32.PACK_AB_MERGE_C R57, RZ, R20, RZ ;  /* 0x00000014ff39723e */ /* 0x000fe400048070ff */
[----:B------:R-:W-:-:S03]  /*1a3e0*/  PRMT R20, RZ, 0x7610, R20 ;  /* 0x00007610ff147816 */ /* 0x000fc60000000014 */
[----:B------:R0:W-:Y:S04]  /*1a3f0*/  @!P4 STG.E.U8 desc[UR52][R158.64+0x50], R57 ;  /* 0x000050399e00c986 */ /* 0x0001e8000c101134 */
        /* <DEDUP_REMOVED lines=11> */
[----:B------:R-:W-:Y:S01]  /*1a4b0*/  F2FP.SATFINITE.E4M3.F32.PACK_AB_MERGE_C R55, RZ, R20, RZ ;  /* 0x00000014ff37723e */ /* 0x000fe200048070ff */
[----:B------:R-:W-:Y:S01]  /*1a4c0*/  @!P0 IMAD.MOV.U32 R20, RZ, RZ, R24 ;  /* 0x000000ffff148224 */ /* 0x000fe200078e0018 */
[----:B------:R-:W-:Y:S01]  /*1a4d0*/  LOP3.LUT P4, RZ, R0, 0x4, RZ, 0xc0, !PT ;  /* 0x0000000400ff7812 */ /* 0x000fe2000788c0ff */
[----:B------:R-:W4:Y:S02]  /*1a4e0*/  LDL.LU R170, [R1+0x2dc] ;  /* 0x0002dc0001aa7983 */ /* 0x000f240000300800 */
[----:B------:R-:W-:-:S03]  /*1a4f0*/  @!P0 IMAD.WIDE.U32 R20, R10, 0x180, R20 ;  /* 0x000001800a148825 */ /* 0x000fc600078e0014 */
[----:B0-----:R-:W-:-:S04]  /*1a500*/  @!P0 IADD3 R20, P1, R20, R56, RZ ;  /* 0x0000003814148210 */ /* 0x001fc80007f3e0ff */
[--C-:B------:R-:W-:Y:S02]  /*1a510*/  @!P0 IADD3.X R21, R57, R21, R54.reuse, P1, !PT ;  /* 0x0000001539158210 */ /* 0x100fe40000ffe436 */
[----:B------:R-:W-:Y:S01]  /*1a520*/  PRMT R54, RZ, 0x7610, R54 ;  /* 0x00007610ff367816 */ /* 0x000fe20000000036 */
[----:B------:R-:W-:Y:S05]  /*1a530*/  @!P2 STG.E.U8 desc[UR52][R154.64+0x51], R55 ;  /* 0x000051379a00a986 */ /* 0x000fea000c101134 */
[----:B------:R-:W2:Y:S01]  /*1a540*/  @!P0 LDG.E.U8 R54, desc[UR52][R16.64+0x58] ;  /* 0x0000583410368981 */ /* 0x000ea2000c1e1100 */
[----:B------:R-:W-:Y:S02]  /*1a550*/  ISETP.GE.AND P1, PT, R29, 0x181, PT ;  /* 0x000001811d00780c */ /* 0x000fe40003f26270 */
        /* <DEDUP_REMOVED lines=18> */
[----:B------:R-:W3:Y:S01]  /*1a680*/  @!P0 LDG.E.U8 R56, desc[UR52][R16.64+0x59] ;  /* 0x0000593410388981 */ /* 0x000ee2000c1e1100 */
[----:B------:R-:W-:Y:S02]  /*1a690*/  PRMT R20, RZ, 0x7610, R20 ;  /* 0x00007610ff147816 */ /* 0x000fe40000000014 */
[----:B---3--:R-:W-:-:S04]  /*1a6a0*/  LOP3.LUT R56, R56, 0xff, RZ, 0xc0, !PT ;  /* 0x000000ff38387812 */ /* 0x008fc800078ec0ff */
[----:B------:R-:W-:-:S05]  /*1a6b0*/  F2FP.F16.E4M3.UNPACK_B R56, R56 ;  /* 0x00000038ff38723e */ /* 0x000fca00020006ff */
[----:B------:R-:W-:-:S05]  /*1a6c0*/  HADD2.F32 R56, -RZ, R56.H0_H0 ;  /* 0x20000038ff387230 */ /* 0x000fca0000004100 */
[----:B------:R-:W-:-:S04]  /*1a6d0*/  FMUL R56, R56, UR46 ;  /* 0x0000002e38387c20 */ /* 0x000fc80008400000 */
[----:B------:R-:W-:Y:S02]  /*1a6e0*/  FFMA R56, R168, UR47, R56 ;  /* 0x0000002fa8387c23 */ /* 0x000fe40008000038 */
[----:B------:R-:W3:Y:S03]  /*1a6f0*/  LDL.LU R168, [R1+0x2e4] ;  /* 0x0002e40001a87983 */ /* 0x000ee60000300800 */
[----:B------:R-:W-:-:S05]  /*1a700*/  F2FP.SATFINITE.E4M3.F32.PACK_AB_MERGE_C R21, RZ, R56, RZ ;  /* 0x00000038ff15723e */ /* 0x000fca00048070ff */
[----:B------:R0:W-:Y:S04]  /*1a710*/  @!P0 STG.E.U8 desc[UR52][R54.64+0x59], R21 ;  /* 0x0000591536008986 */ /* 0x0001e8000c101134 */
[----:B------:R-:W4:Y:S02]  /*1a720*/  @!P4 LDG.E.U8 R20, desc[UR52][R18.64+0x58] ;  /* 0x000058341214c981 */ /* 0x000f24000c1e1100 */
[----:B----4-:R-:W-:-:S04]  /*1a730*/  LOP3.LUT R20, R20, 0xff, RZ, 0xc0, !PT ;  /* 0x000000ff14147812 */ /* 0x010fc800078ec0ff */
[----:B------:R-:W-:-:S05]  /*1a740*/  F2FP.F16.E4M3.UNPACK_B R20, R20 ;  /* 0x00000014ff14723e */ /* 0x000fca00020006ff */
[----:B------:R-:W-:-:S05]  /*1a750*/  HADD2.F32 R20, -RZ, R20.H0_H0 ;  /* 0x20000014ff147230 */ /* 0x000fca0000004100 */
[----:B------:R-:W-:-:S04]  /*1a760*/  FMUL R20, R20, UR46 ;  /* 0x0000002e14147c20 */ /* 0x000fc80008400000 */
[----:B------:R-:W-:Y:S01]  /*1a770*/  FFMA R20, R170, UR47, R20 ;  /* 0x0000002faa147c23 */ /* 0x000fe20008000014 */
[----:B------:R-:W-:Y:S01]  /*1a780*/  ISETP.LT.OR P0, PT, R28, 0x61, !P3 ;  /* 0x000000611c00780c */ /* 0x000fe20005f01670 */
[----:B------:R-:W4:Y:S03]  /*1a790*/  LDL.LU R170, [R1+0x2e8] ;  /* 0x0002e80001aa7983 */ /* 0x000f260000300800 */
[----:B------:R-:W-:Y:S02]  /*1a7a0*/  F2FP.SATFINITE.E4M3.F32.PACK_AB_MERGE_C R57, RZ, R20, RZ ;  /* 0x00000014ff39723e */ /* 0x000fe400048070ff */
[----:B------:R-:W-:-:S03]  /*1a7b0*/  PRMT R20, RZ, 0x7610, R20 ;  /* 0x00007610ff147816 */ /* 0x000fc60000000014 */
[----:B------:R1:W-:Y:S04]  /*1a7c0*/  @!P4 STG.E.U8 desc[UR52][R140.64+0x58], R57 ;  /* 0x000058398c00c986 */ /* 0x0003e8000c101134 */
[----:B------:R-:W2:Y:S01]  /*1a7d0*/  @!P2 LDG.E.U8 R20, desc[UR52][R18.64+0x59] ;  /* 0x000059341214a981 */ /* 0x000ea2000c1e1100 */
[----:B0-----:R-:W-:Y:S02]  /*1a7e0*/  PRMT R54, RZ, 0x7610, R54 ;  /* 0x00007610ff367816 */ /* 0x001fe40000000036 */
[----:B--2---:R-:W-:-:S04]  /*1a7f0*/  LOP3.LUT R20, R20, 0xff, RZ, 0xc0, !PT ;  /* 0x000000ff14147812 */ /* 0x004fc800078ec0ff */
[----:B------:R-:W-:-:S05]  /*1a800*/  F2FP.F16.E4M3.UNPACK_B R20, R20 ;  /* 0x00000014ff14723e */ /* 0x000fca00020006ff */
[----:B------:R-:W-:-:S05]  /*1a810*/  HADD2.F32 R20, -RZ, R20.H0_H0 ;  /* 0x20000014ff147230 */ /* 0x000fca0000004100 */
[----:B------:R-:W-:-:S04]  /*1a820*/  FMUL R20, R20, UR46 ;  /* 0x0000002e14147c20 */ /* 0x000fc80008400000 */
[----:B------:R-:W-:Y:S01]  /*1a830*/  FFMA R20, R169, UR47, R20 ;  /* 0x0000002fa9147c23 */ /* 0x000fe20008000014 */
[----:B------:R-:W-:Y:S01]  /*1a840*/  PRMT R56, RZ, 0x7610, R56 ;  /* 0x00007610ff387816 */ /* 0x000fe20000000038 */
[----:B------:R-:W2:Y:S03]  /*1a850*/  LDL.LU R169, [R1+0x2ec] ;  /* 0x0002ec0001a97983 */ /* 0x000ea60000300800 */
[----:B------:R-:W-:Y:S02]  /*1a860*/  F2FP.SATFINITE.E4M3.F32.PACK_AB_MERGE_C R55, RZ, R20, RZ ;  /* 0x00000014ff37723e */ /* 0x000fe400048070ff */
[----:B------:R-:W0:Y:S03]  /*1a870*/  @!P0 LDC.64 R20, c[0x0][0x5c0] ;  /* 0x00017000ff148b82 */ /* 0x000e260000000a00 */
[----:B------:R4:W-:Y:S04]  /*1a880*/  @!P2 STG.E.U8 desc[UR52][R138.64+0x59], R55 ;  /* 0x000059378a00a986 */ /* 0x0009e8000c101134 */
        /* <DEDUP_REMOVED lines=10> */
[----:B-1----:R-:W-:-:S05]  /*1a930*/  F2FP.SATFINITE.E4M3.F32.PACK_AB_MERGE_C R57, RZ, R54, RZ ;  /* 0x00000036ff39723e */ /* 0x002fca00048070ff */
[----:B------:R0:W-:Y:S01]  /*1a940*/  @!P0 STG.E.U8 desc[UR52][R20.64+0x60], R57 ;  /* 0x0000603914008986 */ /* 0x0001e2000c101134 */
[----:B------:R-:W-:-:S13]  /*1a950*/  ISETP.LT.OR P0, PT, R28, 0x62, !P3 ;  /* 0x000000621c00780c */ /* 0x000fda0005f01670 */
[----:B------:R-:W2:Y:S01]  /*1a960*/  @!P0 LDG.E.U8 R56, desc[UR52][R26.64+0x61] ;  /* 0x000061341a388981 */ /* 0x000ea2000c1e1100 */
[----:B----4-:R-:W1:Y:S01]  /*1a970*/  @!P0 LDC.64 R54, c[0x0][0x5c0] ;  /* 0x00017000ff368b82 */ /* 0x010e620000000a00 */
[----:B0-----:R-:W-:Y:S02]  /*1a980*/  PRMT R20, RZ, 0x7610, R20 ;  /* 0x00007610ff147816 */ /* 0x001fe40000000014 */
[----:B-1----:R-:W-:-:S05]  /*1a990*/  @!P0 IADD3 R54, P1, R24, R54, RZ ;  /* 0x0000003618368210 */ /* 0x002fca0007f3e0ff */
        /* <DEDUP_REMOVED lines=21> */
[----:B0-----:R-:W-:Y:S02]  /*1aaf0*/  PRMT R52, RZ, 0x7610, R52 ;  /* 0x00007610ff347816 */ /* 0x001fe40000000034 */
[----:B----4-:R-:W-:-:S04]  /*1ab00*/  LOP3.LUT R20, R20, 0xff, RZ, 0xc0, !PT ;  /* 0x000000ff14147812 */ /* 0x010fc800078ec0ff */
[----:B------:R-:W-:-:S05]  /*1ab10*/  F2FP.F16.E4M3.UNPACK_B R20, R20 ;  /* 0x00000014ff14723e */ /* 0x000fca00020006ff */
[----:B------:R-:W-:-:S05]  /*1ab20*/  HADD2.F32 R20, -RZ, R20.H0_H0 ;  /* 0x20000014ff147230 */ /* 0x000fca0000004100 */
[----:B------:R-:W-:-:S04]  /*1ab30*/  FMUL R20, R20, UR46 ;  /* 0x0000002e14147c20 */ /* 0x000fc80008400000 */
[----:B---3--:R-:W-:Y:S02]  /*1ab40*/  FFMA R20, R168, UR47, R20 ;  /* 0x0000002fa8147c23 */ /* 0x008fe40008000014 */
        /* <DEDUP_REMOVED lines=17> */
[----:B------:R-:W-:Y:S02]  /*1ac60*/  ISETP.LT.OR P0, PT, R28, 0x6a, !P3 ;  /* 0x0000006a1c00780c */ /* 0x000fe40005f01670 */
[----:B------:R-:W-:-:S11]  /*1ac70*/  PRMT R52, RZ, 0x7610, R52 ;  /* 0x00007610ff347816 */ /* 0x000fd60000000034 */
[----:B------:R-:W3:Y:S01]  /*1ac80*/  @!P0 LDG.E.U8 R52, desc[UR52][R26.64+0x69] ;  /* 0x000069341a348981 */ /* 0x000ee2000c1e1100 */
[----:B-1----:R-:W1:Y:S01]  /*1ac90*/  @!P0 LDC.64 R50, c[0x0][0x5c0] ;  /* 0x00017000ff328b82 */ /* 0x002e620000000a00 */
[----:B0-----:R-:W-:Y:S02]  /*1aca0*/  PRMT R20, RZ, 0x7610, R20 ;  /* 0x00007610ff147816 */ /* 0x001fe40000000014 */
[----:B-1----:R-:W-:-:S05]  /*1acb0*/  @!P0 IADD3 R50, P1, R24, R50, RZ ;  /* 0x0000003218328210 */ /* 0x002fca0007f3e0ff */
        /* <DEDUP_REMOVED lines=32> */
[----:B------:R-:W3:Y:S01]  /*1aec0*/  @!P0 LDG.E.U8 R20, desc[UR52][R2.64+0x60] ;  /* 0x0000603402148981 */ /* 0x000ee2000c1e1100 */
[----:B------:R-:W-:Y:S02]  /*1aed0*/  PRMT R8, RZ, 0x7610, R8 ;  /* 0x00007610ff087816 */ /* 0x000fe40000000008 */
        /* <DEDUP_REMOVED lines=9> */
[----:B------:R-:W4:Y:S01]  /*1af70*/  @!P1 LDG.E.U8 R8, desc[UR52][R2.64+0x61] ;  /* 0x0000613402089981 */ /* 0x000f22000c1e1100 */
[----:B-1----:R-:W1:Y:S01]  /*1af80*/  @!P3 LDC.64 R26, c[0x0][0x5c0] ;  /* 0x00017000ff1abb82 */ /* 0x002e620000000a00 */
        /* <DEDUP_REMOVED lines=10> */
[----:B------:R-:W2:Y:S01]  /*1b030*/  @!P3 LDG.E.U8 R8, desc[UR52][R4.64+0x60] ;  /* 0x000060340408b981 */ /* 0x000ea2000c1e1100 */
[----:B-1----:R-:W-:-:S05]  /*1b040*/  @!P3 IADD3 R90, P0, R90, R26, RZ ;  /* 0x0000001a5a5ab210 */ /* 0x002fca0007f1e0ff */
[----:B------:R-:W-:Y:S01]  /*1b050*/  @!P3 IMAD.X R91, R87, 0x1, R27, P0 ;  /* 0x00000001575bb824 */ /* 0x000fe200000e061b */
[----:B0-----:R-:W0:Y:S01]  /*1b060*/  @!P2 LDC.64 R20, c[0x0][0x5c0] ;  /* 0x00017000ff14ab82 */ /* 0x001e220000000a00 */
[----:B--2---:R-:W-:-:S04]  /*1b070*/  LOP3.LUT R8, R8, 0xff, RZ, 0xc0, !PT ;  /* 0x000000ff08087812 */ /* 0x004fc800078ec0ff */
[----:B------:R-:W-:-:S05]  /*1b080*/  F2FP.F16.E4M3.UNPACK_B R8, R8 ;  /* 0x00000008ff08723e */ /* 0x000fca00020006ff */
[----:B------:R-:W-:-:S05]  /*1b090*/  HADD2.F32 R8, -RZ, R8.H0_H0 ;  /* 0x20000008ff087230 */ /* 0x000fca0000004100 */
[----:B------:R-:W-:-:S04]  /*1b0a0*/  FMUL R8, R8, UR46 ;  /* 0x0000002e08087c20 */ /* 0x000fc80008400000 */
[----:B------:R-:W-:Y:S01]  /*1b0b0*/  FFMA R8, R170, UR47, R8 ;  /* 0x0000002faa087c23 */ /* 0x000fe20008000008 */
[----:B0-----:R-:W-:Y:S01]  /*1b0c0*/  @!P2 IADD3 R86, P0, R86, R20, RZ ;  /* 0x000000145656a210 */ /* 0x001fe20007f1e0ff */
[----:B------:R-:W2:Y:S03]  /*1b0d0*/  LDL.LU R170, [R1+0x318] ;  /* 0x0003180001aa7983 */ /* 0x000ea60000300800 */
        /* <DEDUP_REMOVED lines=27> */
[----:B------:R1:W2:Y:S01]  /*1b290*/  @!P1 LDG.E.U8 R8, desc[UR52][R2.64+0x69] ;  /* 0x0000693402089981 */ /* 0x0002a2000c1e1100 */
[----:B------:R-:W3:Y:S01]  /*1b2a0*/  @!P3 LDC.64 R26, c[0x0][0x5c0] ;  /* 0x00017000ff1abb82 */ /* 0x000ee20000000a00 */
        /* <DEDUP_REMOVED lines=9> */
[----:B------:R0:W-:Y:S04]  /*1b340*/  @!P1 STG.E.U8 desc[UR52][R38.64+0x69], R9 ;  /* 0x0000690926009986 */ /* 0x0001e8000c101134 */
[----:B------:R-:W4:Y:S01]  /*1b350*/  @!P3 LDG.E.U8 R2, desc[UR52][R4.64+0x68] ;  /* 0x000068340402b981 */ /* 0x000f22000c1e1100 */
[----:B---3--:R-:W-:-:S05]  /*1b360*/  @!P3 IADD3 R84, P0, R84, R26, RZ ;  /* 0x0000001a5454b210 */ /* 0x008fca0007f1e0ff */
[----:B------:R-:W-:Y:S01]  /*1b370*/  @!P3 IMAD.X R85, R83, 0x1, R27, P0 ;  /* 0x000000015355b824 */ /* 0x000fe200000e061b */
[----:B0-----:R-:W0:Y:S01]  /*1b380*/  @!P4 LDC.64 R8, c[0x0][0x5c0] ;  /* 0x00017000ff08cb82 */ /* 0x001e220000000a00 */
[----:B----4-:R-:W-:-:S04]  /*1b390*/  LOP3.LUT R2, R2, 0xff, RZ, 0xc0, !PT ;  /* 0x000000ff02027812 */ /* 0x010fc800078ec0ff */
        /* <DEDUP_REMOVED lines=9> */
[----:B------:R-:W4:Y:S01]  /*1b430*/  @!P4 LDG.E.U8 R2, desc[UR52][R4.64+0x69] ;  /* 0x000069340402c981 */ /* 0x000f22000c1e1100 */
        /* <DEDUP_REMOVED lines=9> */
[----:B-1----:R-:W-:Y:S02]  /*1b4d0*/  F2FP.SATFINITE.E4M3.F32.PACK_AB_MERGE_C R3, RZ, R2, RZ ;  /* 0x00000002ff03723e */ /* 0x002fe400048070ff */
        /* <DEDUP_REMOVED lines=23> */
[----:B0-----:R-:W0:Y:S03]  /*1b650*/  @!P5 LDC.64 R2, c[0x0][0x5c0] ;  /* 0x00017000ff02db82 */ /* 0x001e260000000a00 */
[----:B------:R2:W-:Y:S04]  /*1b660*/  @!P1 STG.E.U8 desc[UR52][R34.64+0x61], R9 ;  /* 0x0000610922009986 */ /* 0x0005e8000c101134 */
[----:B------:R-:W4:Y:S01]  /*1b670*/  @!P5 LDG.E.U8 R4, desc[UR52][R14.64+0x60] ;  /* 0x000060340e04d981 */ /* 0x000f22000c1e1100 */
[----:B0-----:R-:W-:-:S05]  /*1b680*/  @!P5 IADD3 R22, P0, R22, R2, RZ ;  /* 0x000000021616d210 */ /* 0x001fca0007f1e0ff */
[----:B------:R-:W-:Y:S02]  /*1b690*/  @!P5 IMAD.X R23, R23, 0x1, R3, P0 ;  /* 0x000000011717d824 */ /* 0x000fe400000e0603 */
[----:B------:R-:W0:Y:S01]  /*1b6a0*/  @!P6 LDC.64 R2, c[0x0][0x5c0] ;  /* 0x00017000ff02eb82 */ /* 0x000e220000000a00 */
[----:B----4-:R-:W-:-:S04]  /*1b6b0*/  LOP3.LUT R4, R4, 0xff, RZ, 0xc0, !PT ;  /* 0x000000ff04047812 */ /* 0x010fc800078ec0ff */
[----:B------:R-:W-:-:S05]  /*1b6c0*/  F2FP.F16.E4M3.UNPACK_B R4, R4 ;  /* 0x00000004ff04723e */ /* 0x000fca00020006ff */
[----:B------:R-:W-:-:S05]  /*1b6d0*/  HADD2.F32 R4, -RZ, R4.H0_H0 ;  /* 0x20000004ff047230 */ /* 0x000fca0000004100 */
[----:B------:R-:W-:-:S04]  /*1b6e0*/  FMUL R4, R4, UR46 ;  /* 0x0000002e04047c20 */ /* 0x000fc80008400000 */
[----:B------:R-:W-:Y:S01]  /*1b6f0*/  FFMA R4, R169, UR47, R4 ;  /* 0x0000002fa9047c23 */ /* 0x000fe20008000004 */
[----:B0-----:R-:W-:Y:S01]  /*1b700*/  @!P6 IADD3 R2, P0, R31, R2, RZ ;  /* 0x000000021f02e210 */ /* 0x001fe20007f1e0ff */
[----:B------:R-:W4:Y:S03]  /*1b710*/  LDL.LU R169, [R1+0x338] ;  /* 0x0003380001a97983 */ /* 0x000f260000300800 */
[----:B-1----:R-:W-:Y:S02]  /*1b720*/  F2FP.SATFINITE.E4M3.F32.PACK_AB_MERGE_C R5, RZ, R4, RZ ;  /* 0x00000004ff05723e */ /* 0x002fe400048070ff */
[----:B------:R-:W-:-:S03]  /*1b730*/  PRMT R4, RZ, 0x7610, R4 ;  /* 0x00007610ff047816 */ /* 0x000fc60000000004 */
[----:B------:R-:W-:Y:S04]  /*1b740*/  @!P5 STG.E.U8 desc[UR52][R22.64+0x60], R5 ;  /* 0x000060051600d986 */ /* 0x000fe8000c101134 */
[----:B------:R-:W2:Y:S01]  /*1b750*/  @!P6 LDG.E.U8 R4, desc[UR52][R14.64+0x61] ;  /* 0x000061340e04e981 */ /* 0x000ea2000c1e1100 */
[----:B------:R-:W-:Y:S01]  /*1b760*/  @!P6 IMAD.X R3, R80, 0x1, R3, P0 ;  /* 0x000000015003e824 */ /* 0x000fe200000e0603 */
[----:B--2---:R-:W-:-:S04]  /*1b770*/  LOP3.LUT R4, R4, 0xff, RZ, 0xc0, !PT ;  /* 0x000000ff04047812 */ /* 0x004fc800078ec0ff */
[----:B------:R-:W-:-:S05]  /*1b780*/  F2FP.F16.E4M3.UNPACK_B R4, R4 ;  /* 0x00000004ff04723e */ /* 0x000fca00020006ff */
[----:B------:R-:W-:-:S05]  /*1b790*/  HADD2.F32 R4, -RZ, R4.H0_H0 ;  /* 0x20000004ff047230 */ /* 0x000fca0000004100 */
[----:B------:R-:W-:-:S04]  /*1b7a0*/  FMUL R4, R4, UR46 ;  /* 0x0000002e04047c20 */ /* 0x000fc80008400000 */
[----:B------:R-:W-:-:S05]  /*1b7b0*/  FFMA R4, R170, UR47, R4 ;  /* 0x0000002faa047c23 */ /* 0x000fca0008000004 */
[----:B------:R-:W-:Y:S02]  /*1b7c0*/  F2FP.SATFINITE.E4M3.F32.PACK_AB_MERGE_C R9, RZ, R4, RZ ;  /* 0x00000004ff09723e */ /* 0x000fe400048070ff */
[----:B------:R-:W-:-:S03]  /*1b7d0*/  PRMT R4, RZ, 0x7610, R4 ;  /* 0x00007610ff047816 */ /* 0x000fc60000000004 */
[----:B------:R0:W-:Y:S04]  /*1b7e0*/  @!P6 STG.E.U8 desc[UR52][R2.64+0x61], R9 ;  /* 0x000061090200e986 */ /* 0x0001e8000c101134 */
[----:B------:R-:W2:Y:S01]  /*1b7f0*/  @!P2 LDG.E.U8 R4, desc[UR52][R6.64+0x68] ;  /* 0x000068340604a981 */ /* 0x000ea2000c1e1100 */
[----:B------:R-:W-:-:S04]  /*1b800*/  ISETP.GE.AND P1, PT, R29, 0x101, PT ;  /* 0x000001011d00780c */ /* 0x000fc80003f26270 */
[----:B------:R-:W-:-:S13]  /*1b810*/  ISETP.LT.OR P1, PT, R28, 0x6a, !P1 ;  /* 0x0000006a1c00780c */ /* 0x000fda0004f21670 */
[----:B0-----:R-:W0:Y:S01]  /*1b820*/  @!P1 LDC.64 R2, c[0x0][0x5c0] ;  /* 0x00017000ff029b82 */ /* 0x001e220000000a00 */
[----:B--2---:R-:W-:-:S04]  /*1b830*/  LOP3.LUT R4, R4, 0xff, RZ, 0xc0, !PT ;  /* 0x000000ff04047812 */ /* 0x004fc800078ec0ff */
[----:B------:R-:W-:-:S05]  /*1b840*/  F2FP.F16.E4M3.UNPACK_B R4, R4 ;  /* 0x00000004ff04723e */ /* 0x000fca00020006ff */
[----:B------:R-:W-:-:S05]  /*1b850*/  HADD2.F32 R4, -RZ, R4.H0_H0 ;  /* 0x20000004ff047230 */ /* 0x000fca0000004100 */
[----:B------:R-:W-:-:S04]  /*1b860*/  FMUL R4, R4, UR46 ;  /* 0x0000002e04047c20 */ /* 0x000fc80008400000 */
[----:B---3--:R-:W-:Y:S01]  /*1b870*/  FFMA R4, R168, UR47, R4 ;  /* 0x0000002fa8047c23 */ /* 0x008fe20008000004 */
[----:B------:R-:W-:Y:S01]  /*1b880*/  ISETP.GE.AND P3, PT, R29, 0x109, PT ;  /* 0x000001091d00780c */ /* 0x000fe20003f66270 */
[----:B------:R-:W2:Y:S03]  /*1b890*/  LDL.LU R168, [R1+0x33c] ;  /* 0x00033c0001a87983 */ /* 0x000ea60000300800 */
[----:B------:R-:W-:Y:S02]  /*1b8a0*/  F2FP.SATFINITE.E4M3.F32.PACK_AB_MERGE_C R5, RZ, R4, RZ ;  /* 0x00000004ff05723e */ /* 0x000fe400048070ff */
[----:B------:R-:W-:-:S03]  /*1b8b0*/  PRMT R4, RZ, 0x7610, R4 ;  /* 0x00007610ff047816 */ /* 0x000fc60000000004 */
[----:B------:R1:W-:Y:S04]  /*1b8c0*/  @!P2 STG.E.U8 desc[UR52][R32.64+0x68], R5 ;  /* 0x000068052000a986 */ /* 0x0003e8000c101134 */
[----:B------:R-:W3:Y:S01]  /*1b8d0*/  @!P1 LDG.E.U8 R4, desc[UR52][R6.64+0x69] ;  /* 0x0000693406049981 */ /* 0x000ee2000c1e1100 */
[----:B0-----:R-:W-:-:S04]  /*1b8e0*/  @!P1 IADD3 R2, P0, P2, R24, UR11, R2 ;  /* 0x0000000b18029c10 */ /* 0x001fc8000fa1e002 */
[----:B------:R-:W-:Y:S02]  /*1b8f0*/  @!P1 IADD3.X R3, R30, UR9, R3, P0, P2 ;  /* 0x000000091e039c10 */ /* 0x000fe400087e4403 */
[----:B------:R-:W-:-:S13]  /*1b900*/  ISETP.LT.OR P0, PT, R28, 0x69, !P3 ;  /* 0x000000691c00780c */ /* 0x000fda0005f01670 */
[----:B------:R-:W0:Y:S01]  /*1b910*/  @!P0 LDC.64 R8, c[0x0][0x5c0] ;  /* 0x00017000ff088b82 */ /* 0x000e220000000a00 */
[----:B---3--:R-:W-:-:S04]  /*1b920*/  LOP3.LUT R4, R4, 0xff, RZ, 0xc0, !PT ;  /* 0x000000ff04047812 */ /* 0x008fc800078ec0ff */
[----:B------:R-:W-:-:S05]  /*1b930*/  F2FP.F16.E4M3.UNPACK_B R4, R4 ;  /* 0x00000004ff04723e */ /* 0x000fca00020006ff */
[----:B------:R-:W-:-:S05]  /*1b940*/  HADD2.F32 R4, -RZ, R4.H0_H0 ;  /* 0x20000004ff047230 */ /* 0x000fca0000004100 */
[----:B------:R-:W-:-:S04]  /*1b950*/  FMUL R4, R4, UR46 ;  /* 0x0000002e04047c20 */ /* 0x000fc80008400000 */
[----:B----4-:R-:W-:Y:S01]  /*1b960*/  FFMA R4, R169, UR47, R4 ;  /* 0x0000002fa9047c23 */ /* 0x010fe20008000004 */
[----:B------:R-:W-:Y:S02]  /*1b970*/  IMAD.U32 R7, RZ, RZ, UR8 ;  /* 0x00000008ff077e24 */ /* 0x000fe4000f8e00ff */
[----:B------:R-:W-:Y:S01]  /*1b980*/  IMAD.U32 R21, RZ, RZ, UR7 ;  /* 0x00000007ff157e24 */ /* 0x000fe2000f8e00ff */
[----:B------:R-:W-:Y:S01]  /*1b990*/  ISETP.LT.OR P3, PT, R28, 0x6a, !P3 ;  /* 0x0000006a1c00780c */ /* 0x000fe20005f61670 */
[----:B------:R-:W3:Y:S01]  /*1b9a0*/  LDL.LU R169, [R1+0x340] ;  /* 0x0003400001a97983 */ /* 0x000ee20000300800 */
[----:B-1----:R-:W-:Y:S02]  /*1b9b0*/  F2FP.SATFINITE.E4M3.F32.PACK_AB_MERGE_C R5, RZ, R4, RZ ;  /* 0x00000004ff05723e */ /* 0x002fe400048070ff */
[----:B------:R-:W-:-:S03]  /*1b9c0*/  PRMT R4, RZ, 0x7610, R4 ;  /* 0x00007610ff047816 */ /* 0x000fc60000000004 */
[----:B------:R0:W-:Y:S04]  /*1b9d0*/  @!P1 STG.E.U8 desc[UR52][R2.64+0x69], R5 ;  /* 0x0000690502009986 */ /* 0x0001e8000c101134 */
[----:B------:R-:W4:Y:S01]  /*1b9e0*/  @!P0 LDG.E.U8 R4, desc[UR52][R14.64+0x68] ;  /* 0x000068340e048981 */ /* 0x000f22000c1e1100 */
[----:B------:R-:W-:-:S04]  /*1b9f0*/  @!P0 IADD3 R7, P1, P2, R7, UR11, R24 ;  /* 0x0000000b07078c10 */ /* 0x000fc8000fa3e018 */
[----:B------:R-:W-:Y:S02]  /*1ba00*/  @!P0 IADD3.X R6, R21, UR9, R30, P1, P2 ;  /* 0x0000000915068c10 */ /* 0x000fe40008fe441e */
[----:B0-----:R-:W-:-:S05]  /*1ba10*/  @!P0 IADD3 R2, P1, R7, R8, RZ ;  /* 0x0000000807028210 */ /* 0x001fca0007f3e0ff */
[----:B------:R-:W-:Y:S02]  /*1ba20*/  @!P0 IMAD.X R3, R6, 0x1, R9, P1 ;  /* 0x0000000106038824 */ /* 0x000fe400008e0609 */
[----:B------:R-:W0:Y:S01]  /*1ba30*/  @!P3 LDC.64 R8, c[0x0][0x5c0] ;  /* 0x00017000ff08bb82 */ /* 0x000e220000000a00 */
[----:B----4-:R-:W-:-:S04]  /*1ba40*/  LOP3.LUT R4, R4, 0xff, RZ, 0xc0, !PT ;  /* 0x000000ff04047812 */ /* 0x010fc800078ec0ff */
[----:B------:R-:W-:-:S05]  /*1ba50*/  F2FP.F16.E4M3.UNPACK_B R4, R4 ;  /* 0x00000004ff04723e */ /* 0x000fca00020006ff */
[----:B------:R-:W-:-:S05]  /*1ba60*/  HADD2.F32 R4, -RZ, R4.H0_H0 ;  /* 0x20000004ff047230 */ /* 0x000fca0000004100 */
[----:B------:R-:W-:-:S04]  /*1ba70*/  FMUL R4, R4, UR46 ;  /* 0x0000002e04047c20 */ /* 0x000fc80008400000 */
[----:B--2---:R-:W-:Y:S01]  /*1ba80*/  FFMA R4, R168, UR47, R4 ;  /* 0x0000002fa8047c23 */ /* 0x004fe20008000004 */
[----:B------:R-:W-:Y:S01]  /*1ba90*/  IMAD.U32 R7, RZ, RZ, UR8 ;  /* 0x00000008ff077e24 */ /* 0x000fe2000f8e00ff */
[----:B------:R-:W-:Y:S01]  /*1baa0*/  ISETP.GE.AND P5, PT, R29, 0x181, PT ;  /* 0x000001811d00780c */ /* 0x000fe20003fa6270 */
[----:B------:R-:W2:Y:S02]  /*1bab0*/  LDL.LU R168, [R1+0x344] ;  /* 0x0003440001a87983 */ /* 0x000ea40000300800 */
[----:B------:R-:W-:Y:S02]  /*1bac0*/  F2FP.SATFINITE.E4M3.F32.PACK_AB_MERGE_C R5, RZ, R4, RZ ;  /* 0x00000004ff05723e */ /* 0x000fe400048070ff */
[----:B------:R-:W-:-:S03]  /*1bad0*/  PRMT R4, RZ, 0x7610, R4 ;  /* 0x00007610ff047816 */ /* 0x000fc60000000004 */
[----:B------:R0:W-:Y:S04]  /*1bae0*/  @!P0 STG.E.U8 desc[UR52][R2.64+0x68], R5 ;  /* 0x0000680502008986 */ /* 0x0001e8000c101134 */
[----:B------:R-:W4:Y:S01]  /*1baf0*/  @!P3 LDG.E.U8 R4, desc[UR52][R14.64+0x69] ;  /* 0x000069340e04b981 */ /* 0x000f22000c1e1100 */
[----:B------:R-:W-:Y:S02]  /*1bb00*/  @!P3 IADD3 R7, P1, P2, R7, UR11, R24 ;  /* 0x0000000b0707bc10 */ /* 0x000fe4000fa3e018 */
[----:B------:R-:W-:Y:S02]  /*1bb10*/  ISETP.LT.OR P0, PT, R28, 0x61, !P5 ;  /* 0x000000611c00780c */ /* 0x000fe40006f01670 */
[----:B------:R-:W-:Y:S02]  /*1bb20*/  @!P3 IADD3.X R6, R21, UR9, R30, P1, P2 ;  /* 0x000000091506bc10 */ /* 0x000fe40008fe441e */
[----:B0-----:R-:W-:-:S05]  /*1bb30*/  @!P3 IADD3 R2, P1, R7, R8, RZ ;  /* 0x000000080702b210 */ /* 0x001fca0007f3e0ff */
[----:B------:R-:W-:-:S04]  /*1bb40*/  @!P3 IMAD.X R3, R6, 0x1, R9, P1 ;  /* 0x000000010603b824 */ /* 0x000fc800008e0609 */
[----:B------:R-:W0:Y:S01]  /*1bb50*/  @!P0 LDC.64 R8, c[0x0][0x5c0] ;  /* 0x00017000ff088b82 */ /* 0x000e220000000a00 */
[----:B----4-:R-:W-:-:S04]  /*1bb60*/  LOP3.LUT R4, R4, 0xff, RZ, 0xc0, !PT ;  /* 0x000000ff04047812 */ /* 0x010fc800078ec0ff */
[----:B------:R-:W-:-:S05]  /*1bb70*/  F2FP.F16.E4M3.UNPACK_B R4, R4 ;  /* 0x00000004ff04723e */ /* 0x000fca00020006ff */
[----:B------:R-:W-:-:S05]  /*1bb80*/  HADD2.F32 R4, -RZ, R4.H0_H0 ;  /* 0x20000004ff047230 */ /* 0x000fca0000004100 */
[----:B------:R-:W-:-:S04]  /*1bb90*/  FMUL R4, R4, UR46 ;  /* 0x0000002e04047c20 */ /* 0x000fc80008400000 */
[----:B---3--:R-:W-:Y:S01]  /*1bba0*/  FFMA R4, R169, UR47, R4 ;  /* 0x0000002fa9047c23 */ /* 0x008fe20008000004 */
[----:B------:R-:W-:Y:S01]  /*1bbb0*/  ISETP.LT.OR P1, PT, R28, 0x62, !P5 ;  /* 0x000000621c00780c */ /* 0x000fe20006f21670 */
[----:B------:R-:W3:Y:S03]  /*1bbc0*/  LDL.LU R169, [R1+0x348] ;  /* 0x0003480001a97983 */ /* 0x000ee60000300800 */
[----:B------:R-:W-:Y:S02]  /*1bbd0*/  F2FP.SATFINITE.E4M3.F32.PACK_AB_MERGE_C R7, RZ, R4, RZ ;  /* 0x00000004ff07723e */ /* 0x000fe400048070ff */
[----:B------:R-:W-:-:S03]  /*1bbe0*/  PRMT R4, RZ, 0x7610, R4 ;  /* 0x00007610ff047816 */ /* 0x000fc60000000004 */
[----:B------:R1:W-:Y:S04]  /*1bbf0*/  @!P3 STG.E.U8 desc[UR52][R2.64+0x69], R7 ;  /* 0x000069070200b986 */ /* 0x0003e8000c101134 */
[----:B------:R-:W4:Y:S01]  /*1bc00*/  @!P0 LDG.E.U8 R4, desc[UR52][R16.64+0x60] ;  /* 0x0000603410048981 */ /* 0x000f22000c1e1100 */
[----:B-1----:R-:W-:Y:S02]  /*1bc10*/  @!P0 IMAD.MOV.U32 R2, RZ, RZ, R24 ;  /* 0x000000ffff028224 */ /* 0x002fe400078e0018 */
[----:B------:R-:W-:Y:S01]  /*1bc20*/  @!P0 IMAD.MOV.U32 R3, RZ, RZ, R30 ;  /* 0x000000ffff038224 */ /* 0x000fe200078e001e */
[----:B----4-:R-:W-:-:S04]  /*1bc30*/  LOP3.LUT R4, R4, 0xff, RZ, 0xc0, !PT ;  /* 0x000000ff04047812 */ /* 0x010fc800078ec0ff */
[----:B------:R-:W-:-:S05]  /*1bc40*/  F2FP.F16.E4M3.UNPACK_B R4, R4 ;  /* 0x00000004ff04723e */ /* 0x000fca00020006ff */
[----:B------:R-:W-:-:S05]  /*1bc50*/  HADD2.F32 R4, -RZ, R4.H0_H0 ;  /* 0x20000004ff047230 */ /* 0x000fca0000004100 */
[----:B------:R-:W-:Y:S01]  /*1bc60*/  FMUL R6, R4, UR46 ;  /* 0x0000002e04067c20 */ /* 0x000fe20008400000 */
[----:B------:R-:W-:-:S04]  /*1bc70*/  @!P0 IMAD.WIDE.U32 R4, R10, 0x180, R2 ;  /* 0x000001800a048825 */ /* 0x000fc800078e0002 */
[----:B--2---:R-:W-:Y:S01]  /*1bc80*/  FFMA R6, R168, UR47, R6 ;  /* 0x0000002fa8067c23 */ /* 0x004fe20008000006 */
[----:B------:R-:W-:Y:S01]  /*1bc90*/  @!P0 IMAD R3, R11, 0x180, RZ ;  /* 0x000001800b038824 */ /* 0x000fe200078e02ff */
[----:B0-----:R-:W-:Y:S01]  /*1bca0*/  @!P0 IADD3 R2, P2, R4, R8, RZ ;  /* 0x0000000804028210 */ /* 0x001fe20007f5e0ff */
[----:B------:R-:W2:Y:S01]  /*1bcb0*/  LDL.LU R168, [R1+0x34c] ;  /* 0x00034c0001a87983 */ /* 0x000ea20000300800 */
[----:B------:R-:W-:Y:S02]  /*1bcc0*/  PRMT R4, RZ, 0x7610, R4 ;  /* 0x00007610ff047816 */ /* 0x000fe40000000004 */
[----:B------:R-:W-:Y:S01]  /*1bcd0*/  @!P0 IADD3.X R3, R9, R5, R3, P2, !PT ;  /* 0x0000000509038210 */ /* 0x000fe200017fe403 */
[----:B------:R-:W4:Y:S01]  /*1bce0*/  LDL.LU R170, [R1+0x350] ;  /* 0x0003500001aa7983 */ /* 0x000f220000300800 */
[----:B------:R-:W-:Y:S01]  /*1bcf0*/  F2FP.SATFINITE.E4M3.F32.PACK_AB_MERGE_C R7, RZ, R6, RZ ;  /* 0x00000006ff07723e */ /* 0x000fe200048070ff */
[----:B------:R-:W0:Y:S04]  /*1bd00*/  @!P1 LDC.64 R8, c[0x0][0x5c0] ;  /* 0x00017000ff089b82 */ /* 0x000e280000000a00 */
[----:B------:R1:W-:Y:S04]  /*1bd10*/  @!P0 STG.E.U8 desc[UR52][R2.64+0x60], R7 ;  /* 0x0000600702008986 */ /* 0x0003e8000c101134 */
[----:B------:R-:W3:Y:S01]  /*1bd20*/  @!P1 LDG.E.U8 R4, desc[UR52][R16.64+0x61] ;  /* 0x0000613410049981 */ /* 0x000ee2000c1e1100 */
[----:B------:R-:W-:Y:S01]  /*1bd30*/  ISETP.GE.AND P4, PT, R29, 0x189, PT ;  /* 0x000001891d00780c */ /* 0x000fe20003f86270 */
[----:B-1----:R-:W-:-:S02]  /*1bd40*/  @!P1 IMAD.MOV.U32 R2, RZ, RZ, R24 ;  /* 0x000000ffff029224 */ /* 0x002fc400078e0018 */
[----:B------:R-:W-:Y:S01]  /*1bd50*/  @!P1 IMAD.MOV.U32 R3, RZ, RZ, R30 ;  /* 0x000000ffff039224 */ /* 0x000fe200078e001e */
[----:B------:R-:W-:-:S13]  /*1bd60*/  ISETP.LT.OR P0, PT, R28, 0x61, !P4 ;  /* 0x000000611c00780c */ /* 0x000fda0006701670 */
[----:B------:R-:W1:Y:S01]  /*1bd70*/  @!P0 LDC.64 R14, c[0x0][0x5c0] ;  /* 0x00017000ff0e8b82 */ /* 0x000e620000000a00 */
[----:B---3--:R-:W-:-:S04]  /*1bd80*/  LOP3.LUT R4, R4, 0xff, RZ, 0xc0, !PT ;  /* 0x000000ff04047812 */ /* 0x008fc800078ec0ff */
[----:B------:R-:W-:-:S05]  /*1bd90*/  F2FP.F16.E4M3.UNPACK_B R4, R4 ;  /* 0x00000004ff04723e */ /* 0x000fca00020006ff */
[----:B------:R-:W-:-:S05]  /*1bda0*/  HADD2.F32 R4, -RZ, R4.H0_H0 ;  /* 0x20000004ff047230 */ /* 0x000fca0000004100 */
[----:B------:R-:W-:Y:S01]  /*1bdb0*/  FMUL R6, R4, UR46 ;  /* 0x0000002e04067c20 */ /* 0x000fe20008400000 */
[----:B------:R-:W-:-:S04]  /*1bdc0*/  @!P1 IMAD.WIDE.U32 R4, R10, 0x180, R2 ;  /* 0x000001800a049825 */ /* 0x000fc800078e0002 */
[----:B------:R-:W-:Y:S01]  /*1bdd0*/  FFMA R6, R169, UR47, R6 ;  /* 0x0000002fa9067c23 */ /* 0x000fe20008000006 */
[----:B------:R-:W-:Y:S01]  /*1bde0*/  @!P1 IMAD R3, R11, 0x180, RZ ;  /* 0x000001800b039824 */ /* 0x000fe200078e02ff */
[----:B0-----:R-:W-:Y:S02]  /*1bdf0*/  @!P1 IADD3 R2, P2, R4, R8, RZ ;  /* 0x0000000804029210 */ /* 0x001fe40007f5e0ff */
[----:B------:R-:W-:Y:S02]  /*1be00*/  PRMT R4, RZ, 0x7610, R4 ;  /* 0x00007610ff047816 */ /* 0x000fe40000000004 */
[----:B------:R-:W-:Y:S02]  /*1be10*/  @!P1 IADD3.X R3, R9, R5, R3, P2, !PT ;  /* 0x0000000509039210 */ /* 0x000fe400017fe403 */
[----:B------:R-:W-:-:S05]  /*1be20*/  F2FP.SATFINITE.E4M3.F32.PACK_AB_MERGE_C R7, RZ, R6, RZ ;  /* 0x00000006ff07723e */ /* 0x000fca00048070ff */
[----:B------:R0:W-:Y:S04]  /*1be30*/  @!P1 STG.E.U8 desc[UR52][R2.64+0x61], R7 ;  /* 0x0000610702009986 */ /* 0x0001e8000c101134 */
[----:B------:R-:W3:Y:S01]  /*1be40*/  @!P0 LDG.E.U8 R4, desc[UR52][R18.64+0x60] ;  /* 0x0000603412048981 */ /* 0x000ee2000c1e1100 */
[----:B------:R-:W-:Y:S02]  /*1be50*/  @!P0 IMAD R9, R11, 0x180, RZ ;  /* 0x000001800b098824 */ /* 0x000fe400078e02ff */
[----:B0-----:R-:W-:Y:S02]  /*1be60*/  @!P0 IMAD.MOV.U32 R2, RZ, RZ, R24 ;  /* 0x000000ffff028224 */ /* 0x001fe400078e0018 */
[----:B------:R-:W-:Y:S01]  /*1be70*/  @!P0 IMAD.MOV.U32 R3, RZ, RZ, R30 ;  /* 0x000000ffff038224 */ /* 0x000fe200078e001e */
[----:B------:R-:W-:-:S02]  /*1be80*/  ISETP.LT.OR P1, PT, R28, 0x62, !P4 ;  /* 0x000000621c00780c */ /* 0x000fc40006721670 */
[----:B---3--:R-:W-:-:S04]  /*1be90*/  LOP3.LUT R4, R4, 0xff, RZ, 0xc0, !PT ;  /* 0x000000ff04047812 */ /* 0x008fc800078ec0ff */
[----:B------:R-:W-:-:S05]  /*1bea0*/  F2FP.F16.E4M3.UNPACK_B R4, R4 ;  /* 0x00000004ff04723e */ /* 0x000fca00020006ff */
[----:B------:R-:W-:Y:S02]  /*1beb0*/  HADD2.F32 R6, -RZ, R4.H0_H0 ;  /* 0x20000004ff067230 */ /* 0x000fe40000004100 */
[----:B------:R-:W-:-:S04]  /*1bec0*/  @!P0 IMAD.WIDE.U32 R4, R10, 0x180, R2 ;  /* 0x000001800a048825 */ /* 0x000fc800078e0002 */
[----:B------:R-:W-:Y:S01]  /*1bed0*/  FMUL R6, R6, UR46 ;  /* 0x0000002e06067c20 */ /* 0x000fe20008400000 */
[----:B------:R-:W-:Y:S01]  /*1bee0*/  @!P0 IMAD.IADD R2, R5, 0x1, R9 ;  /* 0x0000000105028824 */ /* 0x000fe200078e0209 */
[----:B-1----:R-:W-:Y:S02]  /*1bef0*/  @!P0 IADD3 R4, P2, P3, R4, UR8, R14 ;  /* 0x0000000804048c10 */ /* 0x002fe4000fb5e00e */
[----:B--2---:R-:W-:Y:S02]  /*1bf00*/  FFMA R6, R168, UR47, R6 ;  /* 0x0000002fa8067c23 */ /* 0x004fe40008000006 */
[----:B------:R-:W-:Y:S01]  /*1bf10*/  @!P0 IADD3.X R5, R2, UR7, R15, P2, P3 ;  /* 0x0000000702058c10 */ /* 0x000fe200097e640f */
[----:B------:R-:W-:Y:S01]  /*1bf20*/  @!P1 IMAD.MOV.U32 R3, RZ, RZ, R30 ;  /* 0x000000ffff039224 */ /* 0x000fe200078e001e */
[----:B------:R-:W-:Y:S01]  /*1bf30*/  PRMT R2, RZ, 0x7610, R2 ;  /* 0x00007610ff027816 */ /* 0x000fe20000000002 */
[----:B------:R-:W0:Y:S01]  /*1bf40*/  @!P1 LDC.64 R14, c[0x0][0x5c0] ;  /* 0x00017000ff0e9b82 */ /* 0x000e220000000a00 */
[----:B------:R-:W-:Y:S01]  /*1bf50*/  F2FP.SATFINITE.E4M3.F32.PACK_AB_MERGE_C R7, RZ, R6, RZ ;  /* 0x00000006ff07723e */ /* 0x000fe200048070ff */
[----:B------:R-:W-:Y:S01]  /*1bf60*/  @!P1 IMAD R9, R11, 0x180, RZ ;  /* 0x000001800b099824 */ /* 0x000fe200078e02ff */
[----:B------:R-:W2:Y:S04]  /*1bf70*/  LDL.LU R168, [R1+0x354] ;  /* 0x0003540001a87983 */ /* 0x000ea80000300800 */
[----:B------:R1:W-:Y:S04]  /*1bf80*/  @!P0 STG.E.U8 desc[UR52][R4.64+0x60], R7 ;  /* 0x0000600704008986 */ /* 0x0003e8000c101134 */
[----:B------:R-:W3:Y:S01]  /*1bf90*/  @!P1 LDG.E.U8 R2, desc[UR52][R18.64+0x61] ;  /* 0x0000613412029981 */ /* 0x000ee2000c1e1100 */
[----:B------:R-:W-:-:S03]  /*1bfa0*/  ISETP.LT.OR P2, PT, R28, 0x69, !P5 ;  /* 0x000000691c00780c */ /* 0x000fc60006f41670 */
[----:B------:R-:W2:Y:S01]  /*1bfb0*/  LDL.LU R169, [R1+0x358] ;  /* 0x0003580001a97983 */ /* 0x000ea20000300800 */
[----:B---3--:R-:W-:-:S04]  /*1bfc0*/  LOP3.LUT R2, R2, 0xff, RZ, 0xc0, !PT ;  /* 0x000000ff02027812 */ /* 0x008fc800078ec0ff */
[----:B------:R-:W-:-:S05]  /*1bfd0*/  F2FP.F16.E4M3.UNPACK_B R2, R2 ;  /* 0x00000002ff02723e */ /* 0x000fca00020006ff */
[----:B------:R-:W-:Y:S02]  /*1bfe0*/  HADD2.F32 R6, -RZ, R2.H0_H0 ;  /* 0x20000002ff067230 */ /* 0x000fe40000004100 */
[----:B------:R-:W-:-:S03]  /*1bff0*/  @!P1 IMAD.MOV.U32 R2, RZ, RZ, R24 ;  /* 0x000000ffff029224 */ /* 0x000fc600078e0018 */
[----:B------:R-:W-:Y:S01]  /*1c000*/  FMUL R6, R6, UR46 ;  /* 0x0000002e06067c20 */ /* 0x000fe20008400000 */
[----:B------:R-:W-:-:S04]  /*1c010*/  @!P1 IMAD.WIDE.U32 R2, R10, 0x180, R2 ;  /* 0x000001800a029825 */ /* 0x000fc800078e0002 */
[----:B----4-:R-:W-:Y:S01]  /*1c020*/  FFMA R6, R170, UR47, R6 ;  /* 0x0000002faa067c23 */ /* 0x010fe20008000006 */
[----:B-1----:R-:W-:Y:S01]  /*1c030*/  @!P1 IMAD.IADD R4, R3, 0x1, R9 ;  /* 0x0000000103049824 */ /* 0x002fe200078e0209 */
[----:B0-----:R-:W-:Y:S01]  /*1c040*/  @!P1 IADD3 R2, P0, P3, R2, UR8, R14 ;  /* 0x0000000802029c10 */ /* 0x001fe2000fb1e00e */
[----:B------:R-:W0:Y:S02]  /*1c050*/  @!P2 LDC.64 R8, c[0x0][0x5c0] ;  /* 0x00017000ff08ab82 */ /* 0x000e240000000a00 */
[----:B------:R-:W-:Y:S02]  /*1c060*/  F2FP.SATFINITE.E4M3.F32.PACK_AB_MERGE_C R7, RZ, R6, RZ ;  /* 0x00000006ff07723e */ /* 0x000fe400048070ff */
[----:B------:R-:W-:Y:S02]  /*1c070*/  @!P1 IADD3.X R3, R4, UR7, R15, P0, P3 ;  /* 0x0000000704039c10 */ /* 0x000fe400087e640f */
[----:B------:R-:W-:-:S03]  /*1c080*/  PRMT R4, RZ, 0x7610, R4 ;  /* 0x00007610ff047816 */ /* 0x000fc60000000004 */
[----:B------:R1:W-:Y:S04]  /*1c090*/  @!P1 STG.E.U8 desc[UR52][R2.64+0x61], R7 ;  /* 0x0000610702009986 */ /* 0x0003e8000c101134 */
[----:B------:R-:W3:Y:S01]  /*1c0a0*/  @!P2 LDG.E.U8 R4, desc[UR52][R16.64+0x68] ;  /* 0x000068341004a981 */ /* 0x000ee2000c1e1100 */
[----:B------:R-:W-:Y:S01]  /*1c0b0*/  ISETP.LT.OR P0, PT, R28, 0x6a, !P5 ;  /* 0x0000006a1c00780c */ /* 0x000fe20006f01670 */
[----:B-1----:R-:W-:Y:S02]  /*1c0c0*/  @!P2 IMAD.MOV.U32 R2, RZ, RZ, R24 ;  /* 0x000000ffff02a224 */ /* 0x002fe400078e0018 */
[----:B------:R-:W-:Y:S01]  /*1c0d0*/  @!P2 IMAD.MOV.U32 R3, RZ, RZ, R30 ;  /* 0x000000ffff03a224 */ /* 0x000fe200078e001e */
[----:B---3--:R-:W-:-:S04]  /*1c0e0*/  LOP3.LUT R4, R4, 0xff, RZ, 0xc0, !PT ;  /* 0x000000ff04047812 */ /* 0x008fc800078ec0ff */
        /* <DEDUP_REMOVED lines=9> */
[----:B------:R-:W-:Y:S02]  /*1c180*/  @!P2 IADD3.X R3, R9, R5, R3, P1, !PT ;  /* 0x000000050903a210 */ /* 0x000fe40000ffe403 */
[----:B------:R-:W-:Y:S01]  /*1c190*/  F2FP.SATFINITE.E4M3.F32.PACK_AB_MERGE_C R7, RZ, R6, RZ ;  /* 0x00000006ff07723e */ /* 0x000fe200048070ff */
[----:B------:R-:W0:Y:S04]  /*1c1a0*/  @!P0 LDC.64 R8, c[0x0][0x5c0] ;  /* 0x00017000ff088b82 */ /* 0x000e280000000a00 */
[----:B------:R1:W-:Y:S04]  /*1c1b0*/  @!P2 STG.E.U8 desc[UR52][R2.64+0x68], R7 ;  /* 0x000068070200a986 */ /* 0x0003e8000c101134 */
[----:B------:R-:W3:Y:S01]  /*1c1c0*/  @!P0 LDG.E.U8 R4, desc[UR52][R16.64+0x69] ;  /* 0x0000693410048981 */ /* 0x000ee2000c1e1100 */
[----:B------:R-:W-:Y:S01]  /*1c1d0*/  ISETP.LT.OR P1, PT, R28, 0x69, !P4 ;  /* 0x000000691c00780c */ /* 0x000fe20006721670 */
[----:B-1----:R-:W-:-:S02]  /*1c1e0*/  @!P0 IMAD.MOV.U32 R2, RZ, RZ, R24 ;  /* 0x000000ffff028224 */ /* 0x002fc400078e0018 */
[----:B------:R-:W-:-:S10]  /*1c1f0*/  @!P0 IMAD.MOV.U32 R3, RZ, RZ, R30 ;  /* 0x000000ffff038224 */ /* 0x000fd400078e001e */
        /* <DEDUP_REMOVED lines=17> */
[----:B------:R-:W-:Y:S01]  /*1c310*/  BSSY B1, `(.L_x_34) ;  /* 0x0000010000017945 */ /* 0x000fe20003800000 */
        /* <DEDUP_REMOVED lines=8> */
[----:B------:R-:W-:-:S03]  /*1c3a0*/  @!P1 IADD3.X R5, R8, UR7, R15, P0, P2 ;  /* 0x0000000708059c10 */ /* 0x000fc600087e440f */
[----:B------:R-:W-:-:S05]  /*1c3b0*/  F2FP.SATFINITE.E4M3.F32.PACK_AB_MERGE_C R3, RZ, R6, RZ ;  /* 0x00000006ff03723e */ /* 0x000fca00048070ff */
[----:B------:R0:W-:Y:S01]  /*1c3c0*/  @!P1 STG.E.U8 desc[UR52][R4.64+0x68], R3 ;  /* 0x0000680304009986 */ /* 0x0001e2000c101134 */
[----:B------:R-:W-:Y:S02]  /*1c3d0*/  ISETP.LT.OR P0, PT, R28, 0x6a, !P4 ;  /* 0x0000006a1c00780c */ /* 0x000fe40006701670 */
[----:B------:R-:W-:-:S11]  /*1c3e0*/  PRMT R2, RZ, 0x7610, R2 ;  /* 0x00007610ff027816 */ /* 0x000fd60000000002 */
[----:B0-----:R-:W-:Y:S05]  /*1c3f0*/  @P0 BRA `(.L_x_35) ;  /* 0x0000000000040947 */ /* 0x001fea0003800000 */
[----:B------:R0:W5:Y:S02]  /*1c400*/  LDG.E.U8 R2, desc[UR52][R18.64+0x69] ;  /* 0x0000693412027981 */ /* 0x000164000c1e1100 */
.L_x_35:
[----:B------:R-:W-:Y:S05]  /*1c410*/  BSYNC B1 ;  /* 0x0000000000017941 */ /* 0x000fea0003800000 */
.L_x_34:
[----:B------:R-:W-:Y:S05]  /*1c420*/  @P0 BRA `(.L_x_36) ;  /* 0x000000ac00e00947 */ /* 0x000fea0003800000 */
[----:B------:R-:W2:Y:S01]  /*1c430*/  LDL.LU R4, [R1+0x360] ;  /* 0x0003600001047983 */ /* 0x000ea20000300800 */
[----:B-----5:R-:W-:Y:S01]  /*1c440*/  LOP3.LUT R2, R2, 0xff, RZ, 0xc0, !PT ;  /* 0x000000ff02027812 */ /* 0x020fe200078ec0ff */
[----:B------:R-:W-:Y:S01]  /*1c450*/  IMAD.MOV.U32 R25, RZ, RZ, R30 ;  /* 0x000000ffff197224 */ /* 0x000fe200078e001e */
[----:B------:R-:W-:Y:S01]  /*1c460*/  ULDC.64 UR12, c[0x0][0x5c0] ;  /* 0x00017000000c7ab9 */ /* 0x000fe20000000a00 */
[----:B------:R-:W-:Y:S01]  /*1c470*/  IMAD R11, R11, 0x180, RZ ;  /* 0x000001800b0b7824 */ /* 0x000fe200078e02ff */
[----:B------:R-:W-:Y:S01]  /*1c480*/  F2FP.F16.E4M3.UNPACK_B R2, R2 ;  /* 0x00000002ff02723e */ /* 0x000fe200020006ff */
[----:B------:R-:W-:-:S04]  /*1c490*/  IMAD.WIDE.U32 R24, R10, 0x180, R24 ;  /* 0x000001800a187825 */ /* 0x000fc800078e0018 */
[----:B------:R-:W-:Y:S02]  /*1c4a0*/  HADD2.F32 R2, -RZ, R2.H0_H0 ;  /* 0x20000002ff027230 */ /* 0x000fe40000004100 */
[----:B------:R-:W-:Y:S02]  /*1c4b0*/  IMAD.U32 R3, RZ, RZ, UR12 ;  /* 0x0000000cff037e24 */ /* 0x000fe4000f8e00ff */
[----:B------:R-:W-:Y:S02]  /*1c4c0*/  IMAD.IADD R11, R25, 0x1, R11 ;  /* 0x00000001190b7824 */ /* 0x000fe400078e020b */
[----:B------:R-:W-:Y:S01]  /*1c4d0*/  FMUL R2, R2, UR46 ;  /* 0x0000002e02027c20 */ /* 0x000fe20008400000 */
[----:B------:R-:W-:-:S03]  /*1c4e0*/  IADD3 R24, P0, P1, R24, UR8, R3 ;  /* 0x0000000818187c10 */ /* 0x000fc6000f91e003 */
[----:B--2---:R-:W-:Y:S01]  /*1c4f0*/  FFMA R2, R4, UR47, R2 ;  /* 0x0000002f04027c23 */ /* 0x004fe20008000002 */
[----:B------:R-:W-:-:S04]  /*1c500*/  IMAD.U32 R4, RZ, RZ, UR13 ;  /* 0x0000000dff047e24 */ /* 0x000fc8000f8e00ff */
[----:B------:R-:W-:Y:S02]  /*1c510*/  F2FP.SATFINITE.E4M3.F32.PACK_AB_MERGE_C R3, RZ, R2, RZ ;  /* 0x00000002ff03723e */ /* 0x000fe400048070ff */
[----:B------:R-:W-:-:S05]  /*1c520*/  IADD3.X R25, R11, UR7, R4, P0, P1 ;  /* 0x000000070b197c10 */ /* 0x000fca00087e2404 */
[----:B------:R1:W-:Y:S01]  /*1c530*/  STG.E.U8 desc[UR52][R24.64+0x69], R3 ;  /* 0x0000690318007986 */ /* 0x0003e2000c101134 */
[----:B------:R-:W-:Y:S05]  /*1c540*/  BRA `(.L_x_36) ;  /* 0x000000ac00987947 */ /* 0x000fea0003800000 */
.L_x_33:
[----:B------:R-:W-:Y:S01]  /*1c550*/  ISETP.GE.AND P5, PT, R29, 0x1, PT ;  /* 0x000000011d00780c */ /* 0x000fe20003fa6270 */
[----:B------:R-:W2:Y:S03]  /*1c560*/  LDL.LU R38, [R1+0x40] ;  /* 0x0000400001267983 */ /* 0x000ea60000300800 */
[----:B------:R-:W-:Y:S01]  /*1c570*/  ISETP.LT.OR P0, PT, R28, 0x1, !P5 ;  /* 0x000000011c00780c */ /* 0x000fe20006f01670 */
[----:B------:R-:W-:Y:S01]  /*1c580*/  FMUL R31, R8, UR47 ;  /* 0x0000002f081f7c20 */ /* 0x000fe20008400000 */
[----:B------:R-:W-:Y:S01]  /*1c590*/  FMUL R7, R7, UR47 ;  /* 0x0000002f07077c20 */ /* 0x000fe20008400000 */
[----:B------:R-:W-:Y:S01]  /*1c5a0*/  FMUL R5, R5, UR47 ;  /* 0x0000002f05057c20 */ /* 0x000fe20008400000 */
[----:B------:R-:W-:Y:S01]  /*1c5b0*/  FMUL R3, R3, UR47 ;  /* 0x0000002f03037c20 */ /* 0x000fe20008400000 */
[----:B------:R-:W-:Y:S01]  /*1c5c0*/  FMUL R2, R2, UR47 ;  /* 0x0000002f02027c20 */ /* 0x000fe20008400000 */
[----:B-----5:R-:W-:Y:S01]  /*1c5d0*/  LOP3.LUT R12, R12, 0xfffeffff, RZ, 0xc0, !PT ;  /* 0xfffeffff0c0c7812 */ /* 0x020fe200078ec0ff */
[----:B------:R-:W-:Y:S01]  /*1c5e0*/  FMUL R14, R14, UR47 ;  /* 0x0000002f0e0e7c20 */ /* 0x000fe20008400000 */
[----:B------:R-:W-:Y:S01]  /*1c5f0*/  FMUL R15, R15, UR47 ;  /* 0x0000002f0f0f7c20 */ /* 0x000fe20008400000 */
[----:B------:R-:W-:Y:S01]  /*1c600*/  LOP3.LUT R0, R0, 0xfffffbff, RZ, 0xc0, !PT ;  /* 0xfffffbff00007812 */ /* 0x000fe200078ec0ff */
[----:B------:R-:W-:Y:S01]  /*1c610*/  FMUL R16, R16, UR47 ;  /* 0x0000002f10107c20 */ /* 0x000fe20008400000 */
[----:B------:R-:W-:Y:S01]  /*1c620*/  FMUL R17, R17, UR47 ;  /* 0x0000002f11117c20 */ /* 0x000fe20008400000 */
[----:B------:R-:W-:Y:S01]  /*1c630*/  FMUL R18, R18, UR47 ;  /* 0x0000002f12127c20 */ /* 0x000fe20008400000 */
[----:B------:R-:W0:Y:S01]  /*1c640*/  @!P0 LDC.64 R26, c[0x0][0x5c0] ;  /* 0x00017000ff1a8b82 */ /* 0x000e220000000a00 */
[----:B------:R-:W-:Y:S01]  /*1c650*/  F2FP.SATFINITE.E4M3.F32.PACK_AB_MERGE_C R31, RZ, R31, RZ ;  /* 0x0000001fff1f723e */ /* 0x000fe200048070ff */
[----:B------:R-:W-:Y:S01]  /*1c660*/  FMUL R19, R19, UR47 ;  /* 0x0000002f13137c20 */ /* 0x000fe20008400000 */
[----:B------:R-:W4:Y:S01]  /*1c670*/  LDL.LU R37, [R1+0x44] ;  /* 0x0000440001257983 */ /* 0x000f220000300800 */
[----:B0-----:R-:W-:-:S03]  /*1c680*/  @!P0 IADD3 R8, P1, R24, R26, RZ ;  /* 0x0000001a18088210 */ /* 0x001fc60007f3e0ff */
[----:B------:R-:W3:Y:S02]  /*1c690*/  LDL.LU R36, [R1+0x48] ;  /* 0x0000480001247983 */ /* 0x000ee40000300800 */
[----:B------:R-:W-:Y:S01]  /*1c6a0*/  @!P0 IMAD.X R9, R30, 0x1, R27, P1 ;  /* 0x000000011e098824 */ /* 0x000fe200008e061b */
[----:B------:R-:W-:Y:S01]  /*1c6b0*/  F2FP.SATFINITE.E4M3.F32.PACK_AB_MERGE_C R7, RZ, R7, RZ ;  /* 0x00000007ff07723e */ /* 0x000fe200048070ff */
[----:B------:R-:W-:Y:S01]  /*1c6c0*/  FMUL R26, R6, UR47 ;  /* 0x0000002f061a7c20 */ /* 0x000fe20008400000 */
[----:B------:R-:W-:Y:S01]  /*1c6d0*/  F2FP.SATFINITE.E4M3.F32.PACK_AB_MERGE_C R5, RZ, R5, RZ ;  /* 0x00000005ff05723e */ /* 0x000fe200048070ff */
[----:B------:R-:W-:Y:S01]  /*1c6e0*/  FMUL R20, R20, UR47 ;  /* 0x0000002f14147c20 */ /* 0x000fe20008400000 */
[----:B------:R0:W-:Y:S01]  /*1c6f0*/  @!P0 STG.E.U8 desc[UR52][R8.64], R31 ;  /* 0x0000001f08008986 */ /* 0x0001e2000c101134 */
[----:B------:R-:W-:Y:S02]  /*1c700*/  ISETP.LT.OR P0, PT, R28, 0x2, !P5 ;  /* 0x000000021c00780c */ /* 0x000fe40006f01670 */
[----:B------:R-:W-:Y:S01]  /*1c710*/  F2FP.SATFINITE.E4M3.F32.PACK_AB_MERGE_C R3, RZ, R3, RZ ;  /* 0x00000003ff03723e */ /* 0x000fe200048070ff */
[----:B------:R-:W-:Y:S01]  /*1c720*/  FMUL R21, R21, UR47 ;  /* 0x0000002f15157c20 */ /* 0x000fe20008400000 */
[----:B------:R-:W-:Y:S01]  /*1c730*/  F2FP.SATFINITE.E4M3.F32.PACK_AB_MERGE_C R2, RZ, R2, RZ ;  /* 0x00000002ff02723e */ /* 0x000fe200048070ff */
[----:B------:R-:W3:Y:S08]  /*1c740*/  LDL.LU R35, [R1+0x4c] ;  /* 0x00004c0001237983 */ /* 0x000ef00000300800 */
[----:B0-----:R-:W0:Y:S01]  /*1c750*/  @!P0 LDC.64 R8, c[0x0][0x5c0] ;  /* 0x00017000ff088b82 */ /* 0x001e220000000a00 */
[----:B------:R-:W-:Y:S01]  /*1c760*/  F2FP.SATFINITE.E4M3.F32.PACK_AB_MERGE_C R26, RZ, R26, RZ ;  /* 0x0000001aff1a723e */ /* 0x000fe200048070ff */
[----:B------:R-:W2:Y:S01]  /*1c770*/  LDL.LU R34, [R1+0x50] ;  /* 0x0000500001227983 */ /* 0x000ea20000300800 */
[----:B------:R-:W-:Y:S01]  /*1c780*/  @P5 LOP3.LUT R12, R12, 0x10000, RZ, 0xfc, !PT ;  /* 0x000100000c0c5812 */ /* 0x000fe200078efcff */
[----:B------:R-:W-:Y:S01]  /*1c790*/  FMUL R22, R22, UR47 ;  /* 0x0000002f16167c20 */ /* 0x000fe20008400000 */
[----:B------:R-:W-:Y:S01]  /*1c7a0*/  F2FP.SATFINITE.E4M3.F32.PACK_AB_MERGE_C R14, RZ, R14, RZ ;  /* 0x0000000eff0e723e */ /* 0x000fe200048070ff */
[----:B------:R-:W-:Y:S01]  /*1c7b0*/  FMUL R23, R23, UR47 ;  /* 0x0000002f17177c20 */ /* 0x000fe20008400000 */
[----:B------:R-:W-:Y:S01]  /*1c7c0*/  F2FP.SATFINITE.E4M3.F32.PACK_AB_MERGE_C R15, RZ, R15, RZ ;  /* 0x0000000fff0f723e */ /* 0x000fe200048070ff */
[----:B------:R-:W-:Y:S01]  /*1c7d0*/  IMAD.U32 R31, RZ, RZ, UR8 ;  /* 0x00000008ff1f7e24 */ /* 0x000fe2000f8e00ff */
[----:B------:R-:W-:Y:S01]  /*1c7e0*/  F2FP.SATFINITE.E4M3.F32.PACK_AB_MERGE_C R16, RZ, R16, RZ ;  /* 0x00000010ff10723e */ /* 0x000fe200048070ff */
[----:B------:R-:W-:Y:S01]  /*1c7f0*/  FMUL R232, R232, UR47 ;  /* 0x0000002fe8e87c20 */ /* 0x000fe20008400000 */
[----:B------:R-:W-:Y:S01]  /*1c800*/  F2FP.SATFINITE.E4M3.F32.PACK_AB_MERGE_C R17, RZ, R17, RZ ;  /* 0x00000011ff11723e */ /* 0x000fe200048070ff */
[----:B------:R-:W-:Y:S01]  /*1c810*/  FMUL R233, R233, UR47 ;  /* 0x0000002fe9e97c20 */ /* 0x000fe20008400000 */
[----:B------:R-:W-:Y:S01]  /*1c820*/  LOP3.LUT R12, R12, 0xfffff7ff, RZ, 0xc0, !PT ;  /* 0xfffff7ff0c0c7812 */ /* 0x000fe200078ec0ff */
[----:B------:R-:W-:Y:S01]  /*1c830*/  FMUL R234, R234, UR47 ;  /* 0x0000002feaea7c20 */ /* 0x000fe20008400000 */
[----:B------:R-:W-:Y:S01]  /*1c840*/  F2FP.SATFINITE.E4M3.F32.PACK_AB_MERGE_C R18, RZ, R18, RZ ;  /* 0x00000012ff12723e */ /* 0x000fe200048070ff */
[----:B------:R-:W-:Y:S01]  /*1c850*/  FMUL R235, R235, UR47 ;  /* 0x0000002febeb7c20 */ /* 0x000fe20008400000 */
[----:B------:R-:W-:Y:S01]  /*1c860*/  F2FP.SATFINITE.E4M3.F32.PACK_AB_MERGE_C R19, RZ, R19, RZ ;  /* 0x00000013ff13723e */ /* 0x000fe200048070ff */
[----:B------:R-:W-:Y:S01]  /*1c870*/  FMUL R236, R236, UR47 ;  /* 0x0000002fecec7c20 */ /* 0x000fe20008400000 */
[----:B------:R-:W-:Y:S01]  /*1c880*/  F2FP.SATFINITE.E4M3.F32.PACK_AB_MERGE_C R20, RZ, R20, RZ ;  /* 0x00000014ff14723e */ /* 0x000fe200048070ff */
[----:B------:R-:W-:Y:S01]  /*1c890*/  FMUL R237, R237, UR47 ;  /* 0x0000002feded7c20 */ /* 0x000fe20008400000 */
[----:B------:R-:W-:Y:S01]  /*1c8a0*/  F2FP.SATFINITE.E4M3.F32.PACK_AB_MERGE_C R21, RZ, R21, RZ ;  /* 0x00000015ff15723e */ /* 0x000fe200048070ff */
[----:B------:R-:W-:Y:S01]  /*1c8b0*/  BSSY B1, `(.L_x_37) ;  /* 0x00000e7000017945 */ /* 0x000fe20003800000 */
[----:B------:R-:W-:-:S02]  /*1c8c0*/  F2FP.SATFINITE.E4M3.F32.PACK_AB_MERGE_C R22, RZ, R22, RZ ;  /* 0x00000016ff16723e */ /* 0x000fc400048070ff */
[----:B0-----:R-:W-:Y:S02]  /*1c8d0*/  @!P0 IADD3 R8, P1, R24, R8, RZ ;  /* 0x0000000818088210 */ /* 0x001fe40007f3e0ff */
[----:B------:R-:W-:Y:S02]  /*1c8e0*/  F2FP.SATFINITE.E4M3.F32.PACK_AB_MERGE_C R23, RZ, R23, RZ ;  /* 0x00000017ff17723e */ /* 0x000fe400048070ff */
[----:B------:R-:W-:Y:S01]  /*1c8f0*/  F2FP.SATFINITE.E4M3.F32.PACK_AB_MERGE_C R233, RZ, R233, RZ ;  /* 0x000000e9ffe9723e */ /* 0x000fe200048070ff */
[----:B------:R-:W-:Y:S01]  /*1c900*/  @!P0 IMAD.X R9, R30, 0x1, R9, P1 ;  /* 0x000000011e098824 */ /* 0x000fe200008e0609 */
[----:B------:R-:W-:Y:S02]  /*1c910*/  F2FP.SATFINITE.E4M3.F32.PACK_AB_MERGE_C R235, RZ, R235, RZ ;  /* 0x000000ebffeb723e */ /* 0x000fe400048070ff */
[----:B------:R-:W-:Y:S02]  /*1c920*/  F2FP.SATFINITE.E4M3.F32.PACK_AB_MERGE_C R237, RZ, R237, RZ ;  /* 0x000000edffed723e */ /* 0x000fe400048070ff */
[----:B------:R0:W-:Y:S01]  /*1c930*/  @!P0 STG.E.U8 desc[UR52][R8.64+0x1], R7 ;  /* 0x0000010708008986 */ /* 0x0001e2000c101134 */
[----:B------:R-:W-:-:S04]  /*1c940*/  ISETP.GE.AND P0, PT, R29, 0x9, PT ;  /* 0x000000091d00780c */ /* 0x000fc80003f06270 */
[----:B------:R-:W-:-:S09]  /*1c950*/  ISETP.LT.OR P1, PT, R28, 0x1, !P0 ;  /* 0x000000011c00780c */ /* 0x000fd20004721670 */
[----:B------:R-:W-:-:S04]  /*1c960*/  @P0 LOP3.LUT R0, R0, 0x400, RZ, 0xfc, !PT ;  /* 0x0000040000000812 */ /* 0x000fc800078efcff */
[----:B0-----:R-:W0:Y:S01]  /*1c970*/  @!P1 LDC.64 R8, c[0x0][0x5c0] ;  /* 0x00017000ff089b82 */ /* 0x001e220000000a00 */
[----:B------:R-:W-:Y:S02]  /*1c980*/  LOP3.LUT R0, R0, 0xffff7fff, RZ, 0xc0, !PT ;  /* 0xffff7fff00007812 */ /* 0x000fe400078ec0ff */
[----:B0-----:R-:W-:Y:S01]  /*1c990*/  @!P1 IADD3 R6, P2, P3, R24, UR8, R8 ;  /* 0x0000000818069c10 */ /* 0x001fe2000fb5e008 */
[----:B------:R-:W-:-:S03]  /*1c9a0*/  FMUL R8, R4, UR47 ;  /* 0x0000002f04087c20 */ /* 0x000fc60008400000 */
[----:B------:R-:W-:Y:S02]  /*1c9b0*/  @!P1 IADD3.X R7, R30, UR7, R9, P2, P3 ;  /* 0x000000071e079c10 */ /* 0x000fe400097e6409 */
[C---:B------:R-:W-:Y:S02]  /*1c9c0*/  ISETP.LT.OR P2, PT, R28.reuse, 0x2, !P0 ;  /* 0x000000021c00780c */ /* 0x040fe40004741670 */
[----:B------:R-:W-:Y:S01]  /*1c9d0*/  F2FP.SATFINITE.E4M3.F32.PACK_AB_MERGE_C R8, RZ, R8, RZ ;  /* 0x00000008ff08723e */ /* 0x000fe200048070ff */
[----:B------:R0:W-:Y:S01]  /*1c9e0*/  @!P1 STG.E.U8 desc[UR52][R6.64], R26 ;  /* 0x0000001a06009986 */ /* 0x0001e2000c101134 */
[----:B------:R-:W-:-:S09]  /*1c9f0*/  ISETP.LT.OR P1, PT, R28, 0x9, !P5 ;  /* 0x000000091c00780c */ /* 0x000fd20006f21670 */
[----:B0-----:R-:W0:Y:S02]  /*1ca00*/  @!P2 LDC.64 R6, c[0x0][0x5c0] ;  /* 0x00017000ff06ab82 */ /* 0x001e240000000a00 */
[----:B0-----:R-:W-:-:S04]  /*1ca10*/  @!P2 IADD3 R6, P3, P4, R24, UR8, R6 ;  /* 0x000000081806ac10 */ /* 0x001fc8000fc7e006 */
[----:B------:R-:W-:Y:S02]  /*1ca20*/  @!P2 IADD3.X R7, R30, UR7, R7, P3, P4 ;  /* 0x000000071e07ac10 */ /* 0x000fe40009fe8407 */
[----:B------:R-:W-:-:S03]  /*1ca30*/  ISETP.LT.OR P4, PT, R28, 0x9, !P0 ;  /* 0x000000091c00780c */ /* 0x000fc60004781670 */
[----:B------:R0:W-:Y:S01]  /*1ca40*/  @!P2 STG.E.U8 desc[UR52][R6.64+0x1], R5 ;  /* 0x000001050600a986 */ /* 0x0001e2000c101134 */
[----:B------:R-:W-:Y:S01]  /*1ca50*/  ISETP.LT.OR P2, PT, R28, 0xa, !P5 ;  /* 0x0000000a1c00780c */ /* 0x000fe20006f41670 */
[----:B0-----:R-:W0:Y:S02]  /*1ca60*/  @!P1 LDC.64 R6, c[0x0][0x5c0] ;  /* 0x00017000ff069b82 */ /* 0x001e240000000a00 */
[----:B0-----:R-:W-:-:S05]  /*1ca70*/  @!P1 IADD3 R4, P3, R24, R6, RZ ;  /* 0x0000000618049210 */ /* 0x001fca0007f7e0ff */
[----:B------:R-:W-:Y:S01]  /*1ca80*/  @!P1 IMAD.X R5, R30, 0x1, R7, P3 ;  /* 0x000000011e059824 */ /* 0x000fe200018e0607 */
[----:B------:R-:W-:Y:S01]  /*1ca90*/  ISETP.LT.OR P3, PT, R28, 0xa, !P0 ;  /* 0x0000000a1c00780c */ /* 0x000fe20004761670 */
[----:B------:R-:W0:Y:S03]  /*1caa0*/  @!P4 LDC.64 R6, c[0x0][0x5c0] ;  /* 0x00017000ff06cb82 */ /* 0x000e260000000a00 */
[----:B------:R1:W-:Y:S05]  /*1cab0*/  @!P1 STG.E.U8 desc[UR52][R4.64+0x8], R8 ;  /* 0x0000080804009986 */ /* 0x0003ea000c101134 */
[----:B-1----:R-:W1:Y:S02]  /*1cac0*/  @!P2 LDC.64 R4, c[0x0][0x5c0] ;  /* 0x00017000ff04ab82 */ /* 0x002e640000000a00 */
[----:B-1----:R-:W-:-:S05]  /*1cad0*/  @!P2 IADD3 R4, P1, R24, R4, RZ ;  /* 0x000000041804a210 */ /* 0x002fca0007f3e0ff */
[----:B------:R-:W-:-:S05]  /*1cae0*/  @!P2 IMAD.X R5, R30, 0x1, R5, P1 ;  /* 0x000000011e05a824 */ /* 0x000fca00008e0605 */
[----:B------:R1:W-:Y:S01]  /*1caf0*/  @!P2 STG.E.U8 desc[UR52][R4.64+0x9], R3 ;  /* 0x000009030400a986 */ /* 0x0003e2000c101134 */
[----:B0-----:R-:W-:-:S04]  /*1cb00*/  @!P4 IADD3 R6, P1, P2, R24, UR8, R6 ;  /* 0x000000081806cc10 */ /* 0x001fc8000fa3e006 */
[----:B------:R-:W-:-:S05]  /*1cb10*/  @!P4 IADD3.X R7, R30, UR7, R7, P1, P2 ;  /* 0x000000071e07cc10 */ /* 0x000fca0008fe4407 */
[----:B------:R0:W-:Y:S01]  /*1cb20*/  @!P4 STG.E.U8 desc[UR52][R6.64+0x8], R2 ;  /* 0x000008020600c986 */ /* 0x0001e2000c101134 */
[----:B-1----:R-:W1:Y:S02]  /*1cb30*/  @!P3 LDC.64 R4, c[0x0][0x5c0] ;  /* 0x00017000ff04bb82 */ /* 0x002e640000000a00 */
[----:B-1----:R-:W-:-:S04]  /*1cb40*/  @!P3 IADD3 R8, P1, P2, R24, UR8, R4 ;  /* 0x000000081808bc10 */ /* 0x002fc8000fa3e004 */
[----:B------:R-:W-:Y:S02]  /*1cb50*/  @!P3 IADD3.X R9, R30, UR7, R5, P1, P2 ;  /* 0x000000071e09bc10 */ /* 0x000fe40008fe4405 */
[----:B------:R-:W-:-:S03]  /*1cb60*/  ISETP.GE.AND P1, PT, R29, 0x81, PT ;  /* 0x000000811d00780c */ /* 0x000fc60003f26270 */
[----:B------:R-:W-:Y:S01]  /*1cb70*/  @!P3 STG.E.U8 desc[UR52][R8.64+0x9], R14 ;  /* 0x0000090e0800b986 */ /* 0x000fe2000c101134 */
[C---:B------:R-:W-:Y:S02]  /*1cb80*/  ISETP.LT.OR P2, PT, R28.reuse, 0x1, !P1 ;  /* 0x000000011c00780c */ /* 0x040fe40004f41670 */
[----:B------:R-:W-:-:S11]  /*1cb90*/  ISETP.LT.OR P6, PT, R28, 0x2, !P1 ;  /* 0x000000021c00780c */ /* 0x000fd60004fc1670 */
[----:B0-----:R-:W0:Y:S02]  /*1cba0*/  @!P2 LDC.64 R2, c[0x0][0x5c0] ;  /* 0x00017000ff02ab82 */ /* 0x001e240000000a00 */
[----:B0-----:R-:W-:-:S04]  /*1cbb0*/  @!P2 IADD3 R6, P4, P5, R24, UR6, R2 ;  /* 0x000000061806ac10 */ /* 0x001fc8000fd9e002 */
[----:B------:R-:W-:Y:S02]  /*1cbc0*/  @!P2 IADD3.X R7, R30, UR5, R3, P4, P5 ;  /* 0x000000051e07ac10 */ /* 0x000fe4000a7ea403 */
[----:B------:R-:W0:Y:S03]  /*1cbd0*/  @!P6 LDC.64 R2, c[0x0][0x5c0] ;  /* 0x00017000ff02eb82 */ /* 0x000e260000000a00 */
[----:B------:R1:W-:Y:S02]  /*1cbe0*/  @!P2 STG.E.U8 desc[UR52][R6.64], R15 ;  /* 0x0000000f0600a986 */ /* 0x0003e4000c101134 */
[----:B-1----:R-:W-:Y:S02]  /*1cbf0*/  IMAD.U32 R6, RZ, RZ, UR7 ;  /* 0x00000007ff067e24 */ /* 0x002fe4000f8e00ff */
[----:B------:R-:W-:Y:S01]  /*1cc00*/  IMAD.U32 R7, RZ, RZ, UR8 ;  /* 0x00000008ff077e24 */ /* 0x000fe2000f8e00ff */
[----:B0-----:R-:W-:-:S04]  /*1cc10*/  @!P6 IADD3 R4, P4, P5, R24, UR6, R2 ;  /* 0x000000061804ec10 */ /* 0x001fc8000fd9e002 */
[----:B------:R-:W-:Y:S02]  /*1cc20*/  @!P6 IADD3.X R5, R30, UR5, R3, P4, P5 ;  /* 0x000000051e05ec10 */ /* 0x000fe4000a7ea403 */
[----:B------:R-:W-:-:S03]  /*1cc30*/  ISETP.LT.OR P4, PT, R28, 0x9, !P1 ;  /* 0x000000091c00780c */ /* 0x000fc60004f81670 */
[----:B------:R0:W-:Y:S10]  /*1cc40*/  @!P6 STG.E.U8 desc[UR52][R4.64+0x1], R16 ;  /* 0x000001100400e986 */ /* 0x0001f4000c101134 */
[----:B------:R-:W1:Y:S01]  /*1cc50*/  @!P4 LDC.64 R2, c[0x0][0x5c0] ;  /* 0x00017000ff02cb82 */ /* 0x000e620000000a00 */
[----:B------:R-:W-:Y:S01]  /*1cc60*/  @P4 LOP3.LUT R0, R0, 0x8000, RZ, 0xfc, !PT ;  /* 0x0000800000004812 */ /* 0x000fe200078efcff */
[----:B0-----:R-:W-:-:S03]  /*1cc70*/  IMAD.U32 R16, RZ, RZ, UR7 ;  /* 0x00000007ff107e24 */ /* 0x001fc6000f8e00ff */
[----:B------:R-:W-:-:S04]  /*1cc80*/  LOP3.LUT R0, R0, 0xfffff7ff, RZ, 0xc0, !PT ;  /* 0xfffff7ff00007812 */ /* 0x000fc800078ec0ff */
[----:B------:R-:W-:-:S04]  /*1cc90*/  @P1 LOP3.LUT R0, R0, 0x800, RZ, 0xfc, !PT ;  /* 0x0000080000001812 */ /* 0x000fc800078efcff */
[----:B------:R-:W-:Y:S02]  /*1cca0*/  LOP3.LUT R0, R0, 0xfffeffff, RZ, 0xc0, !PT ;  /* 0xfffeffff00007812 */ /* 0x000fe400078ec0ff */
[----:B-1----:R-:W-:-:S04]  /*1ccb0*/  @!P4 IADD3 R32, P3, P5, R24, UR6, R2 ;  /* 0x000000061820cc10 */ /* 0x002fc8000fd7e002 */
[----:B------:R-:W-:Y:S02]  /*1ccc0*/  @!P4 IADD3.X R33, R30, UR5, R3, P3, P5 ;  /* 0x000000051e21cc10 */ /* 0x000fe40009fea403 */
[----:B------:R-:W-:Y:S02]  /*1ccd0*/  ISETP.LT.OR P3, PT, R28, 0xa, !P1 ;  /* 0x0000000a1c00780c */ /* 0x000fe40004f61670 */
[----:B------:R-:W-:-:S11]  /*1cce0*/  ISETP.GE.AND P1, PT, R29, 0x101, PT ;  /* 0x000001011d00780c */ /* 0x000fd60003f26270 */
[----:B------:R-:W0:Y:S01]  /*1ccf0*/  @!P3 LDC.64 R2, c[0x0][0x5c0] ;  /* 0x00017000ff02bb82 */ /* 0x000e220000000a00 */
[----:B------:R-:W-:Y:S02]  /*1cd00*/  @P3 LOP3.LUT R0, R0, 0x10000, RZ, 0xfc, !PT ;  /* 0x0001000000003812 */ /* 0x000fe400078efcff */
[----:B------:R-:W-:-:S04]  /*1cd10*/  @P1 LOP3.LUT R12, R12, 0x800, RZ, 0xfc, !PT ;  /* 0x000008000c0c1812 */ /* 0x000fc800078efcff */
[----:B------:R-:W-:Y:S02]  /*1cd20*/  LOP3.LUT R12, R12, 0xffffffdf, RZ, 0xc0, !PT ;  /* 0xffffffdf0c0c7812 */ /* 0x000fe400078ec0ff */
[----:B0-----:R-:W-:Y:S01]  /*1cd30*/  @!P3 IADD3 R14, P2, P5, R24, UR6, R2 ;  /* 0x00000006180ebc10 */ /* 0x001fe2000fd5e002 */
[----:B------:R-:W-:-:S03]  /*1cd40*/  IMAD.U32 R2, RZ, RZ, UR8 ;  /* 0x00000008ff027e24 */ /* 0x000fc6000f8e00ff */
[----:B------:R-:W-:Y:S02]  /*1cd50*/  @!P3 IADD3.X R15, R30, UR5, R3, P2, P5 ;  /* 0x000000051e0fbc10 */ /* 0x000fe400097ea403 */
[----:B------:R-:W-:-:S04]  /*1cd60*/  ISETP.GE.AND P2, PT, R29, 0x89, PT ;  /* 0x000000891d00780c */ /* 0x000fc80003f46270 */
[----:B------:R-:W-:-:S13]  /*1cd70*/  ISETP.LT.OR P5, PT, R28, 0x1, !P2 ;  /* 0x000000011c00780c */ /* 0x000fda00057a1670 */
[----:B------:R-:W0:Y:S01]  /*1cd80*/  @!P5 LDC.64 R4, c[0x0][0x5c0] ;  /* 0x00017000ff04db82 */ /* 0x000e220000000a00 */
[----:B------:R-:W-:-:S04]  /*1cd90*/  @!P5 IADD3 R2, P0, P4, R2, UR6, R24 ;  /* 0x000000060202dc10 */ /* 0x000fc8000fc1e018 */
[----:B------:R-:W-:Y:S02]  /*1cda0*/  @!P5 IADD3.X R6, R6, UR5, R30, P0, P4 ;  /* 0x000000050606dc10 */ /* 0x000fe400087e841e */
[----:B------:R-:W-:Y:S02]  /*1cdb0*/  ISETP.LT.OR P0, PT, R28, 0x1, !P1 ;  /* 0x000000011c00780c */ /* 0x000fe40004f01670 */
[----:B0-----:R-:W-:-:S11]  /*1cdc0*/  @!P5 IADD3 R4, P3, R2, R4, RZ ;  /* 0x000000040204d210 */ /* 0x001fd60007f7e0ff */
[----:B------:R-:W0:Y:S01]  /*1cdd0*/  @!P0 LDC.64 R2, c[0x0][0x5c0] ;  /* 0x00017000ff028b82 */ /* 0x000e220000000a00 */
[----:B------:R-:W-:-:S05]  /*1cde0*/  @!P5 IMAD.X R5, R6, 0x1, R5, P3 ;  /* 0x000000010605d824 */ /* 0x000fca00018e0605 */
[----:B------:R1:W-:Y:S01]  /*1cdf0*/  @!P5 STG.E.U8 desc[UR52][R4.64], R17 ;  /* 0x000000110400d986 */ /* 0x0003e2000c101134 */
[----:B------:R-:W-:Y:S01]  /*1ce00*/  ISETP.LT.OR P5, PT, R28, 0x2, !P2 ;  /* 0x000000021c00780c */ /* 0x000fe200057a1670 */
[----:B-1----:R-:W-:Y:S01]  /*1ce10*/  IMAD.U32 R17, RZ, RZ, UR8 ;  /* 0x00000008ff117e24 */ /* 0x002fe2000f8e00ff */
[----:B0-----:R-:W-:-:S04]  /*1ce20*/  @!P0 IADD3 R26, P4, P6, R24, UR11, R2 ;  /* 0x0000000b181a8c10 */ /* 0x001fc8000fe9e002 */
[----:B------:R-:W-:Y:S01]  /*1ce30*/  @!P0 IADD3.X R27, R30, UR9, R3, P4, P6 ;  /* 0x000000091e1b8c10 */ /* 0x000fe2000a7ec403 */
[----:B------:R-:W-:-:S06]  /*1ce40*/  IMAD.U32 R3, RZ, RZ, UR7 ;  /* 0x00000007ff037e24 */ /* 0x000fcc000f8e00ff */
[----:B------:R-:W-:-:S04]  /*1ce50*/  @!P5 IADD3 R4, P3, P6, R7, UR6, R24 ;  /* 0x000000060704dc10 */ /* 0x000fc8000fe7e018 */
[----:B------:R-:W-:Y:S02]  /*1ce60*/  @!P5 IADD3.X R5, R3, UR5, R30, P3, P6 ;  /* 0x000000050305dc10 */ /* 0x000fe40009fec41e */
[----:B------:R-:W0:Y:S01]  /*1ce70*/  @!P5 LDC.64 R2, c[0x0][0x5c0] ;  /* 0x00017000ff02db82 */ /* 0x000e220000000a00 */
[----:B------:R-:W-:-:S13]  /*1ce80*/  ISETP.LT.OR P3, PT, R28, 0x2, !P1 ;  /* 0x000000021c00780c */ /* 0x000fda0004f61670 */
[----:B------:R-:W-:-:S04]  /*1ce90*/  @P3 LOP3.LUT R12, R12, 0x20, RZ, 0xfc, !PT ;  /* 0x000000200c0c3812 */ /* 0x000fc800078efcff */
[----:B------:R-:W-:Y:S02]  /*1cea0*/  LOP3.LUT R12, R12, 0xffffffef, RZ, 0xc0, !PT ;  /* 0xffffffef0c0c7812 */ /* 0x000fe400078ec0ff */
[----:B0-----:R-:W-:-:S05]  /*1ceb0*/  @!P5 IADD3 R4, P6, R4, R2, RZ ;  /* 0x000000020404d210 */ /* 0x001fca0007fde0ff */
[----:B------:R-:W-:Y:S02]  /*1cec0*/  @!P5 IMAD.X R5, R5, 0x1, R3, P6 ;  /* 0x000000010505d824 */ /* 0x000fe400030e0603 */
[----:B------:R-:W0:Y:S03]  /*1ced0*/  @!P3 LDC.64 R2, c[0x0][0x5c0] ;  /* 0x00017000ff02bb82 */ /* 0x000e260000000a00 */
[----:B------:R1:W-:Y:S01]  /*1cee0*/  @!P5 STG.E.U8 desc[UR52][R4.64+0x1], R18 ;  /* 0x000001120400d986 */ /* 0x0003e2000c101134 */
[----:B0-----:R-:W-:-:S04]  /*1cef0*/  @!P3 IADD3 R6, P4, P6, R24, UR11, R2 ;  /* 0x0000000b1806bc10 */ /* 0x001fc8000fe9e002 */
[----:B------:R-:W-:Y:S02]  /*1cf00*/  @!P3 IADD3.X R7, R30, UR9, R3, P4, P6 ;  /* 0x000000091e07bc10 */ /* 0x000fe4000a7ec403 */
[C---:B------:R-:W-:Y:S02]  /*1cf10*/  ISETP.LT.OR P4, PT, R28.reuse, 0x9, !P1 ;  /* 0x000000091c00780c */ /* 0x040fe40004f81670 */
[----:B------:R-:W-:Y:S02]  /*1cf20*/  ISETP.LT.OR P1, PT, R28, 0xa, !P1 ;  /* 0x0000000a1c00780c */ /* 0x000fe40004f21670 */
[----:B------:R-:W-:-:S09]  /*1cf30*/  LOP3.LUT P3, RZ, R0, 0x10000, RZ, 0xc0, !PT ;  /* 0x0001000000ff7812 */ /* 0x000fd2000786c0ff */
[----:B------:R-:W0:Y:S01]  /*1cf40*/  @!P4 LDC.64 R2, c[0x0][0x5c0] ;  /* 0x00017000ff02cb82 */ /* 0x000e220000000a00 */
[----:B------:R-:W-:Y:S02]  /*1cf50*/  @P4 LOP3.LUT R12, R12, 0x10, RZ, 0xfc, !PT ;  /* 0x000000100c0c4812 */ /* 0x000fe400078efcff */
[----:B0-----:R-:W-:-:S04]  /*1cf60*/  @!P4 IADD3 R8, P5, P6, R24, UR11, R2 ;  /* 0x0000000b1808cc10 */ /* 0x001fc8000febe002 */
[----:B------:R-:W-:Y:S02]  /*1cf70*/  @!P4 IADD3.X R9, R30, UR9, R3, P5, P6 ;  /* 0x000000091e09cc10 */ /* 0x000fe4000afec403 */
[----:B------:R-:W1:Y:S01]  /*1cf80*/  @!P1 LDC.64 R2, c[0x0][0x5c0] ;  /* 0x00017000ff029b82 */ /* 0x000e620000000a00 */
[C---:B------:R-:W-:Y:S02]  /*1cf90*/  LOP3.LUT P4, RZ, R0.reuse, 0x8000, RZ, 0xc0, !PT ;  /* 0x0000800000ff7812 */ /* 0x040fe4000788c0ff */
[----:B------:R-:W-:-:S04]  /*1cfa0*/  LOP3.LUT R0, R0, 0xffffefff, RZ, 0xc0, !PT ;  /* 0xffffefff00007812 */ /* 0x000fc800078ec0ff */
[----:B------:R-:W-:-:S04]  /*1cfb0*/  @P1 LOP3.LUT R0, R0, 0x1000, RZ, 0xfc, !PT ;  /* 0x0000100000001812 */ /* 0x000fc800078efcff */
[----:B------:R-:W-:-:S03]  /*1cfc0*/  LOP3.LUT R0, R0, 0xffffdfff, RZ, 0xc0, !PT ;  /* 0xffffdfff00007812 */ /* 0x000fc600078ec0ff */
[----:B------:R0:W-:Y:S01]  /*1cfd0*/  @!P4 STG.E.U8 desc[UR52][R32.64+0x8], R19 ;  /* 0x000008132000c986 */ /* 0x0001e2000c101134 */
[----:B------:R-:W-:-:S03]  /*1cfe0*/  @P2 LOP3.LUT R0, R0, 0x2000, RZ, 0xfc, !PT ;  /* 0x0000200000002812 */ /* 0x000fc600078efcff */
[----:B------:R4:W-:Y:S01]  /*1cff0*/  @!P3 STG.E.U8 desc[UR52][R14.64+0x9], R20 ;  /* 0x000009140e00b986 */ /* 0x0009e2000c101134 */
[----:B------:R-:W-:Y:S02]  /*1d000*/  LOP3.LUT R0, R0, 0xffffbfff, RZ, 0xc0, !PT ;  /* 0xffffbfff00007812 */ /* 0x000fe400078ec0ff */
[----:B-1----:R-:W-:Y:S01]  /*1d010*/  @!P1 IADD3 R4, P4, P5, R24, UR11, R2 ;  /* 0x0000000b18049c10 */ /* 0x002fe2000fd9e002 */
[----:B0-----:R-:W-:-:S03]  /*1d020*/  IMAD.U32 R19, RZ, RZ, UR7 ;  /* 0x00000007ff137e24 */ /* 0x001fc6000f8e00ff */
[----:B------:R-:W-:Y:S02]  /*1d030*/  @!P1 IADD3.X R5, R30, UR9, R3, P4, P5 ;  /* 0x000000091e059c10 */ /* 0x000fe4000a7ea403 */
[----:B------:R-:W-:Y:S01]  /*1d040*/  ISETP.LT.OR P4, PT, R28, 0x9, !P2 ;  /* 0x000000091c00780c */ /* 0x000fe20005781670 */
[----:B----4-:R-:W-:Y:S02]  /*1d050*/  IMAD.U32 R14, RZ, RZ, UR8 ;  /* 0x00000008ff0e7e24 */ /* 0x010fe4000f8e00ff */
[----:B------:R-:W-:-:S10]  /*1d060*/  IMAD.U32 R15, RZ, RZ, UR8 ;  /* 0x00000008ff0f7e24 */ /* 0x000fd4000f8e00ff */
[----:B------:R-:W0:Y:S01]  /*1d070*/  @!P4 LDC.64 R2, c[0x0][0x5c0] ;  /* 0x00017000ff02cb82 */ /* 0x000e220000000a00 */
[----:B------:R-:W-:-:S04]  /*1d080*/  @!P4 IADD3 R17, P5, P6, R17, UR6, R24 ;  /* 0x000000061111cc10 */ /* 0x000fc8000febe018 */
[----:B------:R-:W-:Y:S02]  /*1d090*/  @!P4 IADD3.X R16, R16, UR5, R30, P5, P6 ;  /* 0x000000051010cc10 */ /* 0x000fe4000afec41e */
[----:B------:R-:W-:-:S13]  /*1d0a0*/  ISETP.LT.OR P5, PT, R28, 0xa, !P2 ;  /* 0x0000000a1c00780c */ /* 0x000fda00057a1670 */
[----:B------:R-:W-:Y:S02]  /*1d0b0*/  @!P5 IADD3 R14, P3, P6, R14, UR6, R24 ;  /* 0x000000060e0edc10 */ /* 0x000fe4000fe7e018 */
[----:B0-----:R-:W-:Y:S01]  /*1d0c0*/  @!P4 IADD3 R2, P1, R17, R2, RZ ;  /* 0x000000021102c210 */ /* 0x001fe20007f3e0ff */
[----:B------:R-:W-:-:S04]  /*1d0d0*/  IMAD.U32 R17, RZ, RZ, UR7 ;  /* 0x00000007ff117e24 */ /* 0x000fc8000f8e00ff */
[----:B------:R-:W-:Y:S01]  /*1d0e0*/  @!P4 IMAD.X R3, R16, 0x1, R3, P1 ;  /* 0x000000011003c824 */ /* 0x000fe200008e0603 */
[----:B------:R-:W-:Y:S01]  /*1d0f0*/  @!P5 IADD3.X R17, R17, UR5, R30, P3, P6 ;  /* 0x000000051111dc10 */ /* 0x000fe20009fec41e */
[----:B------:R-:W-:Y:S01]  /*1d100*/  IMAD.U32 R16, RZ, RZ, UR7 ;  /* 0x00000007ff107e24 */ /* 0x000fe2000f8e00ff */
[----:B------:R-:W-:Y:S02]  /*1d110*/  ISETP.GE.AND P3, PT, R29, 0x109, PT ;  /* 0x000001091d00780c */ /* 0x000fe40003f66270 */
[----:B------:R0:W-:Y:S01]  /*1d120*/  @!P4 STG.E.U8 desc[UR52][R2.64+0x8], R21 ;  /* 0x000008150200c986 */ /* 0x0001e2000c101134 */
[----:B------:R-:W-:Y:S02]  /*1d130*/  LOP3.LUT P1, RZ, R12, 0x20, RZ, 0xc0, !PT ;  /* 0x000000200cff7812 */ /* 0x000fe4000782c0ff */
[----:B------:R-:W-:Y:S01]  /*1d140*/  ISETP.LT.OR P6, PT, R28, 0x1, !P3 ;  /* 0x000000011c00780c */ /* 0x000fe20005fc1670 */
[----:B0-----:R-:W0:Y:S01]  /*1d150*/  @!P5 LDC.64 R2, c[0x0][0x5c0] ;  /* 0x00017000ff02db82 */ /* 0x001e220000000a00 */
[----:B------:R-:W-:-:S09]  /*1d160*/  IMAD.U32 R21, RZ, RZ, UR7 ;  /* 0x00000007ff157e24 */ /* 0x000fd2000f8e00ff */
[----:B------:R-:W-:Y:S02]  /*1d170*/  @P1 LOP3.LUT R0, R0, 0x4000, RZ, 0xfc, !PT ;  /* 0x0000400000001812 */ /* 0x000fe400078efcff */
[----:B------:R-:W-:-:S04]  /*1d180*/  @!P6 IADD3 R15, P2, P4, R15, UR11, R24 ;  /* 0x0000000b0f0fec10 */ /* 0x000fc8000fc5e018 */
[----:B------:R-:W-:Y:S02]  /*1d190*/  @!P6 IADD3.X R18, R19, UR9, R30, P2, P4 ;  /* 0x000000091312ec10 */ /* 0x000fe400097e841e */
[----:B0-----:R-:W-:Y:S01]  /*1d1a0*/  @!P5 IADD3 R2, P4, R14, R2, RZ ;  /* 0x000000020e02d210 */ /* 0x001fe20007f9e0ff */
[----:B------:R-:W-:-:S04]  /*1d1b0*/  IMAD.U32 R14, RZ, RZ, UR8 ;  /* 0x00000008ff0e7e24 */ /* 0x000fc8000f8e00ff */
[----:B------:R-:W-:Y:S01]  /*1d1c0*/  @!P5 IMAD.X R3, R17, 0x1, R3, P4 ;  /* 0x000000011103d824 */ /* 0x000fe200020e0603 */
[----:B------:R-:W-:Y:S01]  /*1d1d0*/  ISETP.LT.OR P4, PT, R28, 0x2, !P3 ;  /* 0x000000021c00780c */ /* 0x000fe20005f81670 */
[----:B------:R-:W-:-:S03]  /*1d1e0*/  IMAD.U32 R17, RZ, RZ, UR8 ;  /* 0x00000008ff117e24 */ /* 0x000fc6000f8e00ff */
[----:B------:R0:W-:Y:S01]  /*1d1f0*/  @!P5 STG.E.U8 desc[UR52][R2.64+0x9], R22 ;  /* 0x000009160200d986 */ /* 0x0001e2000c101134 */
[----:B------:R-:W-:-:S03]  /*1d200*/  ISETP.LT.OR P5, PT, R28, 0x9, !P3 ;  /* 0x000000091c00780c */ /* 0x000fc60005fa1670 */
[----:B------:R-:W-:Y:S01]  /*1d210*/  @!P0 STG.E.U8 desc[UR52][R26.64], R23 ;  /* 0x000000171a008986 */ /* 0x000fe2000c101134 */
[----:B------:R-:W-:-:S04]  /*1d220*/  ISETP.LT.OR P0, PT, R28, 0xa, !P3 ;  /* 0x0000000a1c00780c */ /* 0x000fc80005f01670 */
[----:B------:R-:W-:Y:S01]  /*1d230*/  @!P4 IADD3 R14, P1, P2, R14, UR11, R24 ;  /* 0x0000000b0e0ecc10 */ /* 0x000fe2000fa3e018 */
[----:B0-----:R-:W0:Y:S03]  /*1d240*/  @!P6 LDC.64 R2, c[0x0][0x5c0] ;  /* 0x00017000ff02eb82 */ /* 0x001e260000000a00 */
[----:B------:R-:W-:Y:S02]  /*1d250*/  @!P4 IADD3.X R16, R16, UR9, R30, P1, P2 ;  /* 0x000000091010cc10 */ /* 0x000fe40008fe441e */
[----:B------:R-:W-:-:S04]  /*1d260*/  @!P5 IADD3 R17, P1, P2, R17, UR11, R24 ;  /* 0x0000000b1111dc10 */ /* 0x000fc8000fa3e018 */
[----:B------:R-:W-:Y:S02]  /*1d270*/  @!P5 IADD3.X R19, R19, UR9, R30, P1, P2 ;  /* 0x000000091313dc10 */ /* 0x000fe40008fe441e */
[----:B------:R-:W-:Y:S02]  /*1d280*/  @!P0 IADD3 R20, P2, P1, R31, UR11, R24 ;  /* 0x0000000b1f148c10 */ /* 0x000fe4000f95e018 */
[----:B------:R-:W-:Y:S02]  /*1d290*/  F2FP.SATFINITE.E4M3.F32.PACK_AB_MERGE_C R31, RZ, R232, RZ ;  /* 0x000000e8ff1f723e */ /* 0x000fe400048070ff */
[----:B------:R-:W-:Y:S02]  /*1d2a0*/  @!P0 IADD3.X R21, R21, UR9, R30, P2, P1 ;  /* 0x0000000915158c10 */ /* 0x000fe400097e241e */
[C---:B------:R-:W-:Y:S02]  /*1d2b0*/  LOP3.LUT P1, RZ, R0.reuse, 0x4000, RZ, 0xc0, !PT ;  /* 0x0000400000ff7812 */ /* 0x040fe4000782c0ff */
[----:B------:R-:W-:-:S11]  /*1d2c0*/  LOP3.LUT P2, RZ, R0, 0x2000, RZ, 0xc0, !PT ;  /* 0x0000200000ff7812 */ /* 0x000fd6000784c0ff */
[----:B------:R1:W-:Y:S01]  /*1d2d0*/  @!P1 STG.E.U8 desc[UR52][R6.64+0x1], R31 ;  /* 0x0000011f06009986 */ /* 0x0003e2000c101134 */
[----:B0-----:R-:W-:Y:S02]  /*1d2e0*/  @!P6 IADD3 R2, P1, R15, R2, RZ ;  /* 0x000000020f02e210 */ /* 0x001fe40007f3e0ff */
[----:B------:R-:W-:-:S03]  /*1d2f0*/  F2FP.SATFINITE.E4M3.F32.PACK_AB_MERGE_C R15, RZ, R236, RZ ;  /* 0x000000ecff0f723e */ /* 0x000fc600048070ff */
[----:B------:R-:W-:Y:S01]  /*1d300*/  @!P6 IMAD.X R3, R18, 0x1, R3, P1 ;  /* 0x000000011203e824 */ /* 0x000fe200008e0603 */
[----:B------:R-:W-:-:S04]  /*1d310*/  LOP3.LUT P1, RZ, R0, 0x1000, RZ, 0xc0, !PT ;  /* 0x0000100000ff7812 */ /* 0x000fc8000782c0ff */
[----:B------:R0:W-:Y:S01]  /*1d320*/  @!P6 STG.E.U8 desc[UR52][R2.64], R233 ;  /* 0x000000e90200e986 */ /* 0x0001e2000c101134 */
[----:B-1----:R-:W-:Y:S01]  /*1d330*/  F2FP.SATFINITE.E4M3.F32.PACK_AB_MERGE_C R7, RZ, R234, RZ ;  /* 0x000000eaff07723e */ /* 0x002fe200048070ff */
[----:B0-----:R-:W0:Y:S02]  /*1d340*/  @!P4 LDC.64 R2, c[0x0][0x5c0] ;  /* 0x00017000ff02cb82 */ /* 0x001e240000000a00 */
[----:B0-----:R-:W-:-:S05]  /*1d350*/  @!P4 IADD3 R2, P6, R14, R2, RZ ;  /* 0x000000020e02c210 */ /* 0x001fca0007fde0ff */
[----:B------:R-:W-:Y:S01]  /*1d360*/  @!P4 IMAD.X R3, R16, 0x1, R3, P6 ;  /* 0x000000011003c824 */ /* 0x000fe200030e0603 */
[C---:B------:R-:W-:Y:S02]  /*1d370*/  LOP3.LUT P6, RZ, R12.reuse, 0x10, RZ, 0xc0, !PT ;  /* 0x000000100cff7812 */ /* 0x040fe400078cc0ff */
[----:B------:R-:W-:Y:S02]  /*1d380*/  LOP3.LUT R12, R12, 0xffbfffff, RZ, 0xc0, !PT ;  /* 0xffbfffff0c0c7812 */ /* 0x000fe400078ec0ff */
[----:B------:R-:W-:Y:S01]  /*1d390*/  @!P4 STG.E.U8 desc[UR52][R2.64+0x1], R7 ;  /* 0x000001070200c986 */ /* 0x000fe2000c101134 */
[----:B------:R-:W-:-:S08]  /*1d3a0*/  ISETP.GE.AND P4, PT, R29, 0x181, PT ;  /* 0x000001811d00780c */ /* 0x000fd00003f86270 */
[----:B------:R2:W-:Y:S01]  /*1d3b0*/  @!P6 STG.E.U8 desc[UR52][R8.64+0x8], R235 ;  /* 0x000008eb0800e986 */ /* 0x0005e2000c101134 */
[----:B------:R-:W-:-:S03]  /*1d3c0*/  ISETP.LT.OR P6, PT, R28, 0x1, !P4 ;  /* 0x000000011c00780c */ /* 0x000fc600067c1670 */
[----:B------:R0:W-:Y:S01]  /*1d3d0*/  @!P1 STG.E.U8 desc[UR52][R4.64+0x9], R15 ;  /* 0x0000090f04009986 */ /* 0x0001e2000c101134 */
[----:B--2---:R-:W-:-:S09]  /*1d3e0*/  FMUL R9, R34, UR47 ;  /* 0x0000002f22097c20 */ /* 0x004fd20008400000 */
[----:B------:R-:W1:Y:S01]  /*1d3f0*/  @!P6 LDC.64 R2, c[0x0][0x5c0] ;  /* 0x00017000ff02eb82 */ /* 0x000e620000000a00 */
[----:B------:R-:W-:Y:S02]  /*1d400*/  @!P6 IMAD R7, R11, 0x180, RZ ;  /* 0x000001800b07e824 */ /* 0x000fe400078e02ff */
[----:B0-----:R-:W-:Y:S01]  /*1d410*/  @!P6 IMAD.MOV.U32 R4, RZ, RZ, R24 ;  /* 0x000000ffff04e224 */ /* 0x001fe200078e0018 */
[----:B------:R-:W-:Y:S01]  /*1d420*/  F2FP.SATFINITE.E4M3.F32.PACK_AB_MERGE_C R9, RZ, R9, RZ ;  /* 0x00000009ff09723e */ /* 0x000fe200048070ff */
[----:B------:R-:W-:Y:S02]  /*1d430*/  @!P6 IMAD.MOV.U32 R5, RZ, RZ, R30 ;  /* 0x000000ffff05e224 */ /* 0x000fe400078e001e */
[----:B------:R-:W-:-:S03]  /*1d440*/  @!P6 IMAD.WIDE.U32 R4, R10, 0x180, R4 ;  /* 0x000001800a04e825 */ /* 0x000fc600078e0004 */
[----:B-1----:R-:W-:-:S04]  /*1d450*/  @!P6 IADD3 R6, P1, R4, R2, RZ ;  /* 0x000000020406e210 */ /* 0x002fc80007f3e0ff */
[----:B------:R-:W-:Y:S02]  /*1d460*/  @!P6 IADD3.X R7, R3, R5, R7, P1, !PT ;  /* 0x000000050307e210 */ /* 0x000fe40000ffe407 */
[----:B------:R-:W0:Y:S02]  /*1d470*/  @!P5 LDC.64 R2, c[0x0][0x5c0] ;  /* 0x00017000ff02db82 */ /* 0x000e240000000a00 */
[----:B0-----:R-:W-:-:S05]  /*1d480*/  @!P5 IADD3 R2, P1, R17, R2, RZ ;  /* 0x000000021102d210 */ /* 0x001fca0007f3e0ff */
[----:B------:R-:W-:-:S05]  /*1d490*/  @!P5 IMAD.X R3, R19, 0x1, R3, P1 ;  /* 0x000000011303d824 */ /* 0x000fca00008e0603 */
[----:B------:R0:W-:Y:S01]  /*1d4a0*/  @!P5 STG.E.U8 desc[UR52][R2.64+0x8], R237 ;  /* 0x000008ed0200d986 */ /* 0x0001e2000c101134 */
[----:B------:R-:W-:-:S13]  /*1d4b0*/  ISETP.LT.OR P5, PT, R28, 0x2, !P4 ;  /* 0x000000021c00780c */ /* 0x000fda00067a1670 */
[----:B0-----:R-:W0:Y:S01]  /*1d4c0*/  @!P5 LDC.64 R2, c[0x0][0x5c0] ;  /* 0x00017000ff02db82 */ /* 0x001e220000000a00 */
[----:B------:R-:W-:Y:S02]  /*1d4d0*/  @!P5 IMAD.MOV.U32 R4, RZ, RZ, R24 ;  /* 0x000000ffff04d224 */ /* 0x000fe400078e0018 */
[----:B------:R-:W-:Y:S02]  /*1d4e0*/  @!P5 IMAD.MOV.U32 R5, RZ, RZ, R30 ;  /* 0x000000ffff05d224 */ /* 0x000fe400078e001e */
[----:B------:R-:W-:Y:S02]  /*1d4f0*/  @!P5 IMAD R8, R11, 0x180, RZ ;  /* 0x000001800b08d824 */ /* 0x000fe400078e02ff */
[----:B------:R-:W-:-:S03]  /*1d500*/  @!P5 IMAD.WIDE.U32 R4, R10, 0x180, R4 ;  /* 0x000001800a04d825 */ /* 0x000fc600078e0004 */
[----:B0-----:R-:W-:-:S04]  /*1d510*/  @!P5 IADD3 R4, P1, R4, R2, RZ ;  /* 0x000000020404d210 */ /* 0x001fc80007f3e0ff */
[----:B------:R-:W-:Y:S01]  /*1d520*/  @!P5 IADD3.X R5, R3, R5, R8, P1, !PT ;  /* 0x000000050305d210 */ /* 0x000fe20000ffe408 */
[----:B------:R-:W-:Y:S01]  /*1d530*/  FMUL R8, R38, UR47 ;  /* 0x0000002f26087c20 */ /* 0x000fe20008400000 */
[----:B------:R-:W0:Y:S04]  /*1d540*/  @!P0 LDC.64 R2, c[0x0][0x5c0] ;  /* 0x00017000ff028b82 */ /* 0x000e280000000a00 */
[----:B------:R-:W-:Y:S01]  /*1d550*/  F2FP.SATFINITE.E4M3.F32.PACK_AB_MERGE_C R15, RZ, R8, RZ ;  /* 0x00000008ff0f723e */ /* 0x000fe200048070ff */
[----:B------:R-:W-:-:S05]  /*1d560*/  FMUL R8, R37, UR47 ;  /* 0x0000002f25087c20 */ /* 0x000fca0008400000 */
[----:B------:R-:W-:Y:S01]  /*1d570*/  F2FP.SATFINITE.E4M3.F32.PACK_AB_MERGE_C R17, RZ, R8, RZ ;  /* 0x00000008ff11723e */ /* 0x000fe200048070ff */
[----:B---3--:R-:W-:-:S05]  /*1d580*/  FMUL R8, R36, UR47 ;  /* 0x0000002f24087c20 */ /* 0x008fca0008400000 */
[----:B------:R-:W-:Y:S01]  /*1d590*/  F2FP.SATFINITE.E4M3.F32.PACK_AB_MERGE_C R19, RZ, R8, RZ ;  /* 0x00000008ff13723e */ /* 0x000fe200048070ff */
[----:B------:R-:W-:Y:S01]  /*1d5a0*/  FMUL R8, R35, UR47 ;  /* 0x0000002f23087c20 */ /* 0x000fe20008400000 */
[----:B0-----:R-:W-:-:S05]  /*1d5b0*/  @!P0 IADD3 R2, P1, R20, R2, RZ ;  /* 0x0000000214028210 */ /* 0x001fca0007f3e0ff */
[----:B------:R-:W-:Y:S01]  /*1d5c0*/  @!P0 IMAD.X R3, R21, 0x1, R3, P1 ;  /* 0x0000000115038824 */ /* 0x000fe200008e0603 */
[C---:B------:R-:W-:Y:S02]  /*1d5d0*/  LOP3.LUT P1, RZ, R0.reuse, 0x800, RZ, 0xc0, !PT ;  /* 0x0000080000ff7812 */ /* 0x040fe4000782c0ff */
[----:B------:R-:W-:Y:S02]  /*1d5e0*/  F2FP.SATFINITE.E4M3.F32.PACK_AB_MERGE_C R21, RZ, R8, RZ ;  /* 0x00000008ff15723e */ /* 0x000fe400048070ff */
[----:B------:R0:W-:Y:S01]  /*1d5f0*/  @!P0 STG.E.U8 desc[UR52][R2.64+0x9], R15 ;  /* 0x0000090f02008986 */ /* 0x0001e2000c101134 */
[----:B------:R-:W-:-:S03]  /*1d600*/  LOP3.LUT P0, RZ, R0, 0x400, RZ, 0xc0, !PT ;  /* 0x0000040000ff7812 */ /* 0x000fc6000780c0ff */
[----:B------:R0:W-:Y:S01]  /*1d610*/  @!P6 STG.E.U8 desc[UR52][R6.64], R17 ;  /* 0x000000110600e986 */ /* 0x0001e2000c101134 */
[----:B------:R-:W-:-:S03]  /*1d620*/  ISETP.GE.AND P6, PT, R29, 0x189, PT ;  /* 0x000001891d00780c */ /* 0x000fc60003fc6270 */
[----:B------:R0:W-:Y:S01]  /*1d630*/  @!P5 STG.E.U8 desc[UR52][R4.64+0x1], R19 ;  /* 0x000001130400d986 */ /* 0x0001e2000c101134 */
[----:B------:R-:W-:-:S09]  /*1d640*/  ISETP.LT.OR P5, PT, R28, 0x1, !P6 ;  /* 0x000000011c00780c */ /* 0x000fd200077a1670 */
[----:B------:R-:W-:-:S04]  /*1d650*/  @P6 LOP3.LUT R12, R12, 0x400000, RZ, 0xfc, !PT ;  /* 0x004000000c0c6812 */ /* 0x000fc800078efcff */
[----:B0-----:R-:W-:Y:S05]  /*1d660*/  @P5 BRA `(.L_x_38) ;  /* 0x00000000002c5947 */ /* 0x001fea0003800000 */
[----:B------:R-:W-:Y:S01]  /*1d670*/  IMAD.MOV.U32 R2, RZ, RZ, R24 ;  /* 0x000000ffff027224 */ /* 0x000fe200078e0018 */
[----:B------:R-:W-:Y:S01]  /*1d680*/  ULDC.64 UR12, c[0x0][0x5c0] ;  /* 0x00017000000c7ab9 */ /* 0x000fe20000000a00 */
[----:B------:R-:W-:Y:S02]  /*1d690*/  IMAD.MOV.U32 R3, RZ, RZ, R30 ;  /* 0x000000ffff037224 */ /* 0x000fe400078e001e */
[----:B------:R-:W-:Y:S02]  /*1d6a0*/  IMAD R5, R11, 0x180, RZ ;  /* 0x000001800b057824 */ /* 0x000fe400078e02ff */
[----:B------:R-:W-:-:S04]  /*1d6b0*/  IMAD.WIDE.U32 R2, R10, 0x180, R2 ;  /* 0x000001800a027825 */ /* 0x000fc800078e0002 */
[----:B------:R-:W-:Y:S02]  /*1d6c0*/  IMAD.U32 R7, RZ, RZ, UR12 ;  /* 0x0000000cff077e24 */ /* 0x000fe4000f8e00ff */
[----:B------:R-:W-:Y:S02]  /*1d6d0*/  IMAD.U32 R4, RZ, RZ, UR13 ;  /* 0x0000000dff047e24 */ /* 0x000fe4000f8e00ff */
[----:B------:R-:W-:Y:S01]  /*1d6e0*/  IMAD.IADD R5, R3, 0x1, R5 ;  /* 0x0000000103057824 */ /* 0x000fe200078e0205 */
[----:B------:R-:W-:-:S04]  /*1d6f0*/  IADD3 R2, P5, P6, R2, UR8, R7 ;  /* 0x0000000802027c10 */ /* 0x000fc8000febe007 */
[----:B------:R-:W-:-:S05]  /*1d700*/  IADD3.X R3, R5, UR7, R4, P5, P6 ;  /* 0x0000000705037c10 */ /* 0x000fca000afec404 */
[----:B------:R0:W-:Y:S04]  /*1d710*/  STG.E.U8 desc[UR52][R2.64], R21 ;  /* 0x0000001502007986 */ /* 0x0001e8000c101134 */
.L_x_38:
[----:B------:R-:W-:Y:S05]  /*1d720*/  BSYNC B1 ;  /* 0x0000000000017941 */ /* 0x000fea0003800000 */
.L_x_37:
[----:B------:R-:W-:Y:S01]  /*1d730*/  LOP3.LUT P5, RZ, R12, 0x400000, RZ, 0xc0, !PT ;  /* 0x004000000cff7812 */ /* 0x000fe200078ac0ff */
[----:B------:R-:W-:Y:S03]  /*1d740*/  BSSY B1, `(.L_x_39) ;  /* 0x000000e000017945 */ /* 0x000fe60003800000 */
[----:B------:R-:W-:-:S13]  /*1d750*/  ISETP.LT.OR P5, PT, R28, 0x2, !P5 ;  /* 0x000000021c00780c */ /* 0x000fda0006fa1670 */
[----:B------:R-:W-:Y:S05]  /*1d760*/  @P5 BRA `(.L_x_40) ;  /* 0x00000000002c5947 */ /* 0x000fea0003800000 */
[----:B0-----:R-:W-:Y:S01]  /*1d770*/  IMAD.MOV.U32 R2, RZ, RZ, R24 ;  /* 0x000000ffff027224 */ /* 0x001fe200078e0018 */
        /* <DEDUP_REMOVED lines=10> */
.L_x_40:
[----:B------:R-:W-:Y:S05]  /*1d820*/  BSYNC B1 ;  /* 0x0000000000017941 */ /* 0x000fea0003800000 */
.L_x_39:
[----:B------:R-:W2:Y:S04]  /*1d830*/  LDL.LU R17, [R1+0x54] ;  /* 0x0000540001117983 */ /* 0x000ea80000300800 */
[----:B------:R-:W3:Y:S04]  /*1d840*/  LDL.LU R15, [R1+0x58] ;  /* 0x00005800010f7983 */ /* 0x000ee80000300800 */
[----:B------:R-:W4:Y:S04]  /*1d850*/  LDL.LU R16, [R1+0x5c] ;  /* 0x00005c0001107983 */ /* 0x000f280000300800 */
[----:B------:R-:W5:Y:S01]  /*1d860*/  LDL.LU R14, [R1+0x60] ;  /* 0x00006000010e7983 */ /* 0x000f620000300800 */
[----:B------:R-:W-:Y:S01]  /*1d870*/  ISETP.LT.OR P6, PT, R28, 0x9, !P4 ;  /* 0x000000091c00780c */ /* 0x000fe200067c1670 */
[----:B------:R-:W-:Y:S01]  /*1d880*/  BSSY B1, `(.L_x_41) ;  /* 0x000002a000017945 */ /* 0x000fe20003800000 */
[----:B-1----:R-:W-:-:S11]  /*1d890*/  P2R R9, PR, RZ, 0x1 ;  /* 0x00000001ff097803 */ /* 0x002fd60000000000 */
[----:B0-----:R-:W0:Y:S01]  /*1d8a0*/  @!P6 LDC.64 R2, c[0x0][0x5c0] ;  /* 0x00017000ff02eb82 */ /* 0x001e220000000a00 */
[----:B------:R-:W-:Y:S02]  /*1d8b0*/  @!P6 IMAD.MOV.U32 R4, RZ, RZ, R24 ;  /* 0x000000ffff04e224 */ /* 0x000fe400078e0018 */
[----:B------:R-:W-:Y:S02]  /*1d8c0*/  @!P6 IMAD.MOV.U32 R5, RZ, RZ, R30 ;  /* 0x000000ffff05e224 */ /* 0x000fe400078e001e */
[----:B------:R-:W-:Y:S02]  /*1d8d0*/  @!P6 IMAD R7, R11, 0x180, RZ ;  /* 0x000001800b07e824 */ /* 0x000fe400078e02ff */
[----:B------:R-:W-:-:S03]  /*1d8e0*/  @!P6 IMAD.WIDE.U32 R4, R10, 0x180, R4 ;  /* 0x000001800a04e825 */ /* 0x000fc600078e0004 */
[----:B0-----:R-:W-:-:S04]  /*1d8f0*/  @!P6 IADD3 R6, P5, R4, R2, RZ ;  /* 0x000000020406e210 */ /* 0x001fc80007fbe0ff */
[----:B------:R-:W-:Y:S02]  /*1d900*/  @!P6 IADD3.X R7, R3, R5, R7, P5, !PT ;  /* 0x000000050307e210 */ /* 0x000fe40002ffe407 */
[----:B------:R-:W-:-:S13]  /*1d910*/  ISETP.LT.OR P5, PT, R28, 0xa, !P4 ;  /* 0x0000000a1c00780c */ /* 0x000fda00067a1670 */
[----:B------:R-:W0:Y:S01]  /*1d920*/  @!P5 LDC.64 R4, c[0x0][0x5c0] ;  /* 0x00017000ff04db82 */ /* 0x000e220000000a00 */
[----:B------:R-:W-:Y:S02]  /*1d930*/  @!P5 IMAD.MOV.U32 R2, RZ, RZ, R24 ;  /* 0x000000ffff02d224 */ /* 0x000fe400078e0018 */
[----:B------:R-:W-:Y:S02]  /*1d940*/  @!P5 IMAD.MOV.U32 R3, RZ, RZ, R30 ;  /* 0x000000ffff03d224 */ /* 0x000fe400078e001e */
[----:B------:R-:W-:Y:S02]  /*1d950*/  @!P5 IMAD R8, R11, 0x180, RZ ;  /* 0x000001800b08d824 */ /* 0x000fe400078e02ff */
[----:B------:R-:W-:-:S03]  /*1d960*/  @!P5 IMAD.WIDE.U32 R2, R10, 0x180, R2 ;  /* 0x000001800a02d825 */ /* 0x000fc600078e0002 */
[----:B0-----:R-:W-:-:S04]  /*1d970*/  @!P5 IADD3 R2, P0, R2, R4, RZ ;  /* 0x000000040202d210 */ /* 0x001fc80007f1e0ff */
[----:B------:R-:W-:Y:S02]  /*1d980*/  @!P5 IADD3.X R3, R5, R3, R8, P0, !PT ;  /* 0x000000030503d210 */ /* 0x000fe400007fe408 */
[----:B------:R-:W-:Y:S01]  /*1d990*/  ISETP.NE.AND P0, PT, R9, RZ, PT ;  /* 0x000000ff0900720c */ /* 0x000fe20003f05270 */
[----:B--2---:R-:W-:-:S05]  /*1d9a0*/  FMUL R4, R17, UR47 ;  /* 0x0000002f11047c20 */ /* 0x004fca0008400000 */
[----:B------:R-:W-:Y:S01]  /*1d9b0*/  F2FP.SATFINITE.E4M3.F32.PACK_AB_MERGE_C R9, RZ, R4, RZ ;  /* 0x00000004ff09723e */ /* 0x000fe200048070ff */
[----:B---3--:R-:W-:-:S04]  /*1d9c0*/  FMUL R4, R15, UR47 ;  /* 0x0000002f0f047c20 */ /* 0x008fc80008400000 */
[----:B------:R0:W-:Y:S01]  /*1d9d0*/  @!P6 STG.E.U8 desc[UR52][R6.64+0x8], R9 ;  /* 0x000008090600e986 */ /* 0x0001e2000c101134 */
[----:B------:R-:W-:Y:S01]  /*1d9e0*/  F2FP.SATFINITE.E4M3.F32.PACK_AB_MERGE_C R15, RZ, R4, RZ ;  /* 0x00000004ff0f723e */ /* 0x000fe200048070ff */
[----:B----4-:R-:W-:Y:S01]  /*1d9f0*/  FMUL R4, R16, UR47 ;  /* 0x0000002f10047c20 */ /* 0x010fe20008400000 */
[----:B------:R-:W-:Y:S01]  /*1da00*/  LOP3.LUT P6, RZ, R12, 0x400000, RZ, 0xc0, !PT ;  /* 0x004000000cff7812 */ /* 0x000fe200078cc0ff */
[----:B-----5:R-:W-:Y:S02]  /*1da10*/  FMUL R5, R14, UR47 ;  /* 0x0000002f0e057c20 */ /* 0x020fe40008400000 */
[----:B------:R0:W-:Y:S01]  /*1da20*/  @!P5 STG.E.U8 desc[UR52][R2.64+0x9], R15 ;  /* 0x0000090f0200d986 */ /* 0x0001e2000c101134 */
[----:B------:R-:W-:Y:S02]  /*1da30*/  ISETP.LT.OR P5, PT, R28, 0x9, !P6 ;  /* 0x000000091c00780c */ /* 0x000fe400077a1670 */
[----:B------:R-:W-:Y:S02]  /*1da40*/  F2FP.SATFINITE.E4M3.F32.PACK_AB_MERGE_C R17, RZ, R4, RZ ;  /* 0x00000004ff11723e */ /* 0x000fe400048070ff */
[----:B------:R-:W-:-:S09]  /*1da50*/  F2FP.SATFINITE.E4M3.F32.PACK_AB_MERGE_C R5, RZ, R5, RZ ;  /* 0x00000005ff05723e */ /* 0x000fd200048070ff */
        /* <DEDUP_REMOVED lines=12> */
.L_x_42:
[----:B------:R-:W-:Y:S05]  /*1db20*/  BSYNC B1 ;  /* 0x0000000000017941 */ /* 0x000fea0003800000 */
.L_x_41:
        /* <DEDUP_REMOVED lines=15> */
.L_x_44:
[----:B------:R-:W-:Y:S05]  /*1dc20*/  BSYNC B1 ;  /* 0x0000000000017941 */ /* 0x000fea0003800000 */
.L_x_43:
[----:B------:R-:W-:Y:S01]  /*1dc30*/  P2R R4, PR, RZ, 0x8 ;  /* 0x00000008ff047803 */ /* 0x000fe20000000000 */
[----:B------:R-:W2:Y:S01]  /*1dc40*/  LDL.LU R41, [R1+0x64] ;  /* 0x0000640001297983 */ /* 0x000ea20000300800 */
[----:B------:R-:W-:Y:S02]  /*1dc50*/  ISETP.LT.OR P3, PT, R28, 0x11, !P0 ;  /* 0x000000111c00780c */ /* 0x000fe40004761670 */
[----:B------:R-:W-:Y:S01]  /*1dc60*/  LOP3.LUT R12, R12, 0xfffffff7, RZ, 0xc0, !PT ;  /* 0xfffffff70c0c7812 */ /* 0x000fe200078ec0ff */
[----:B------:R-:W3:Y:S01]  /*1dc70*/  LDL.LU R39, [R1+0x68] ;  /* 0x0000680001277983 */ /* 0x000ee20000300800 */
[----:B------:R-:W-:-:S03]  /*1dc80*/  LOP3.LUT R0, R0, 0xffffefff, RZ, 0xc0, !PT ;  /* 0xffffefff00007812 */ /* 0x000fc600078ec0ff */
[----:B------:R-:W4:Y:S01]  /*1dc90*/  LDL.LU R43, [R1+0x6c] ;  /* 0x00006c00012b7983 */ /* 0x000f220000300800 */
[----:B------:R-:W-:Y:S01]  /*1dca0*/  @P4 LOP3.LUT R0, R0, 0x1000, RZ, 0xfc, !PT ;  /* 0x0000100000004812 */ /* 0x000fe200078efcff */
[----:B------:R-:W-:Y:S02]  /*1dcb0*/  IMAD.U32 R29, RZ, RZ, UR8 ;  /* 0x00000008ff1d7e24 */ /* 0x000fe4000f8e00ff */
[----:B------:R-:W-:Y:S01]  /*1dcc0*/  IMAD.U32 R31, RZ, RZ, UR7 ;  /* 0x00000007ff1f7e24 */ /* 0x000fe2000f8e00ff */
[----:B------:R-:W-:Y:S01]  /*1dcd0*/  LOP3.LUT R0, R0, 0xfffffbff, RZ, 0xc0, !PT ;  /* 0xfffffbff00007812 */ /* 0x000fe200078ec0ff */
[----:B01----:R-:W0:Y:S01]  /*1dce0*/  @!P3 LDC.64 R2, c[0x0][0x5c0] ;  /* 0x00017000ff02bb82 */ /* 0x003e220000000a00 */
[----:B------:R-:W-:Y:S01]  /*1dcf0*/  @P3 LOP3.LUT R12, R12, 0x8, RZ, 0xfc, !PT ;  /* 0x000000080c0c3812 */ /* 0x000fe200078efcff */
[----:B------:R-:W-:Y:S01]  /*1dd00*/  IMAD.U32 R47, RZ, RZ, UR8 ;  /* 0x00000008ff2f7e24 */ /* 0x000fe2000f8e00ff */
[----:B------:R-:W-:Y:S01]  /*1dd10*/  @P0 LOP3.LUT R0, R0, 0x400, RZ, 0xfc, !PT ;  /* 0x0000040000000812 */ /* 0x000fe200078efcff */
[----:B------:R-:W5:Y:S01]  /*1dd20*/  LDL.LU R45, [R1+0x70] ;  /* 0x00007000012d7983 */ /* 0x000f620000300800 */
[----:B------:R-:W-:-:S02]  /*1dd30*/  LOP3.LUT P4, RZ, R12, 0x800, RZ, 0xc0, !PT ;  /* 0x000008000cff7812 */ /* 0x000fc4000788c0ff */
[----:B------:R-:W-:Y:S01]  /*1dd40*/  LOP3.LUT R12, R12, 0xffffffbf, RZ, 0xc0, !PT ;  /* 0xffffffbf0c0c7812 */ /* 0x000fe200078ec0ff */
[----:B------:R-:W5:Y:S01]  /*1dd50*/  LDL.LU R44, [R1+0x74] ;  /* 0x00007400012c7983 */ /* 0x000f620000300800 */
[----:B------:R-:W-:-:S04]  /*1dd60*/  LOP3.LUT R0, R0, 0xfffff7ff, RZ, 0xc0, !PT ;  /* 0xfffff7ff00007812 */ /* 0x000fc800078ec0ff */
[----:B------:R-:W-:-:S04]  /*1dd70*/  @P1 LOP3.LUT R0, R0, 0x800, RZ, 0xfc, !PT ;  /* 0x0000080000001812 */ /* 0x000fc800078efcff */
[----:B------:R-:W-:Y:S02]  /*1dd80*/  LOP3.LUT R0, R0, 0xffffdfff, RZ, 0xc0, !PT ;  /* 0xffffdfff00007812 */ /* 0x000fe400078ec0ff */
[----:B0-----:R-:W-:-:S04]  /*1dd90*/  @!P3 IADD3 R14, P5, P6, R24, UR8, R2 ;  /* 0x00000008180ebc10 */ /* 0x001fc8000febe002 */
[----:B------:R-:W-:Y:S02]  /*1dda0*/  @!P3 IADD3.X R15, R30, UR7, R3, P5, P6 ;  /* 0x000000071e0fbc10 */ /* 0x000fe4000afec403 */
[----:B------:R-:W-:-:S13]  /*1ddb0*/  ISETP.LT.OR P3, PT, R28, 0x12, !P0 ;  /* 0x000000121c00780c */ /* 0x000fda0004761670 */
[----:B------:R-:W0:Y:S01]  /*1ddc0*/  @!P3 LDC.64 R2, c[0x0][0x5c0] ;  /* 0x00017000ff02bb82 */ /* 0x000e220000000a00 */
        /* <DEDUP_REMOVED lines=10> */
[C---:B------:R-:W-:Y:S02]  /*1de70*/  ISETP.LT.OR P3, PT, R28.reuse, 0x1a, !P0 ;  /* 0x0000001a1c00780c */ /* 0x040fe40004761670 */
[----:B------:R-:W-:-:S11]  /*1de80*/  ISETP.LT.OR P0, PT, R28, 0x11, !P1 ;  /* 0x000000111c00780c */ /* 0x000fd60004f01670 */
[----:B------:R-:W0:Y:S01]  /*1de90*/  @!P3 LDC.64 R2, c[0x0][0x5c0] ;  /* 0x00017000ff02bb82 */ /* 0x000e220000000a00 */
[----:B------:R-:W-:-:S04]  /*1dea0*/  @P3 LOP3.LUT R12, R12, 0x40000, RZ, 0xfc, !PT ;  /* 0x000400000c0c3812 */ /* 0x000fc800078efcff */
[----:B------:R-:W-:-:S04]  /*1deb0*/  LOP3.LUT R12, R12, 0xfffdffff, RZ, 0xc0, !PT ;  /* 0xfffdffff0c0c7812 */ /* 0x000fc800078ec0ff */
[----:B------:R-:W-:-:S04]  /*1dec0*/  @P0 LOP3.LUT R12, R12, 0x20000, RZ, 0xfc, !PT ;  /* 0x000200000c0c0812 */ /* 0x000fc800078efcff */
[----:B------:R-:W-:Y:S02]  /*1ded0*/  LOP3.LUT R12, R12, 0xffff7fff, RZ, 0xc0, !PT ;  /* 0xffff7fff0c0c7812 */ /* 0x000fe400078ec0ff */
[----:B0-----:R-:W-:-:S04]  /*1dee0*/  @!P3 IADD3 R18, P5, P6, R24, UR8, R2 ;  /* 0x000000081812bc10 */ /* 0x001fc8000febe002 */
[----:B------:R-:W-:Y:S02]  /*1def0*/  @!P3 IADD3.X R19, R30, UR7, R3, P5, P6 ;  /* 0x000000071e13bc10 */ /* 0x000fe4000afec403 */
[----:B------:R-:W0:Y:S01]  /*1df00*/  @!P0 LDC.64 R2, c[0x0][0x5c0] ;  /* 0x00017000ff028b82 */ /* 0x000e220000000a00 */
[----:B------:R-:W-:Y:S02]  /*1df10*/  ISETP.NE.AND P3, PT, R4, RZ, PT ;  /* 0x000000ff0400720c */ /* 0x000fe40003f65270 */
        /* <DEDUP_REMOVED lines=17> */
[----:B------:R-:W-:Y:S02]  /*1e030*/  @P0 LOP3.LUT R12, R12, 0x2000, RZ, 0xfc, !PT ;  /* 0x000020000c0c0812 */ /* 0x000fe400078efcff */
[----:B0-----:R-:W-:-:S04]  /*1e040*/  @!P0 IADD3 R16, P5, P6, R24, UR6, R2 ;  /* 0x0000000618108c10 */ /* 0x001fc8000febe002 */
[----:B------:R-:W-:Y:S02]  /*1e050*/  @!P0 IADD3.X R17, R30, UR5, R3, P5, P6 ;  /* 0x000000051e118c10 */ /* 0x000fe4000afec403 */
[----:B------:R-:W0:Y:S01]  /*1e060*/  @!P1 LDC.64 R2, c[0x0][0x5c0] ;  /* 0x00017000ff029b82 */ /* 0x000e220000000a00 */
[C---:B------:R-:W-:Y:S02]  /*1e070*/  LOP3.LUT P0, RZ, R12.reuse, 0x10000, RZ, 0xc0, !PT ;  /* 0x000100000cff7812 */ /* 0x040fe4000780c0ff */
        /* <DEDUP_REMOVED lines=21> */
[----:B------:R-:W-:-:S04]  /*1e1d0*/  @P4 LOP3.LUT R12, R12, 0x20, RZ, 0xfc, !PT ;  /* 0x000000200c0c4812 */ /* 0x000fc800078efcff */
[----:B------:R-:W-:Y:S02]  /*1e1e0*/  LOP3.LUT R12, R12, 0xffffffef, RZ, 0xc0, !PT ;  /* 0xffffffef0c0c7812 */ /* 0x000fe400078ec0ff */
[----:B0-----:R-:W-:-:S04]  /*1e1f0*/  @!P1 IADD3 R36, P5, P6, R24, UR11, R2 ;  /* 0x0000000b18249c10 */ /* 0x001fc8000febe002 */
[----:B------:R-:W-:Y:S01]  /*1e200*/  @!P1 IADD3.X R37, R30, UR9, R3, P5, P6 ;  /* 0x000000091e259c10 */ /* 0x000fe2000afec403 */
[----:B------:R-:W-:Y:S01]  /*1e210*/  IMAD.U32 R3, RZ, RZ, UR7 ;  /* 0x00000007ff037e24 */ /* 0x000fe2000f8e00ff */
[----:B------:R-:W-:Y:S02]  /*1e220*/  ISETP.LT.OR P1, PT, R28, 0x12, !P2 ;  /* 0x000000121c00780c */ /* 0x000fe40005721670 */
[----:B------:R-:W-:-:S04]  /*1e230*/  @!P4 IADD3 R29, P6, P5, R29, UR6, R24 ;  /* 0x000000061d1dcc10 */ /* 0x000fc8000fdde018 */
[----:B------:R-:W-:Y:S01]  /*1e240*/  @!P4 IADD3.X R38, R3, UR5, R30, P6, P5 ;  /* 0x000000050326cc10 */ /* 0x000fe2000b7ea41e */
[----:B------:R-:W-:-:S06]  /*1e250*/  IMAD.U32 R3, RZ, RZ, UR8 ;  /* 0x00000008ff037e24 */ /* 0x000fcc000f8e00ff */
[----:B------:R-:W-:Y:S01]  /*1e260*/  @!P1 IADD3 R40, P6, P5, R3, UR6, R24 ;  /* 0x0000000603289c10 */ /* 0x000fe2000fdde018 */
[----:B------:R-:W-:Y:S01]  /*1e270*/  IMAD.U32 R3, RZ, RZ, UR7 ;  /* 0x00000007ff037e24 */ /* 0x000fe2000f8e00ff */
[----:B------:R-:W-:Y:S02]  /*1e280*/  @P1 LOP3.LUT R12, R12, 0x10, RZ, 0xfc, !PT ;  /* 0x000000100c0c1812 */ /* 0x000fe400078efcff */
[----:B------:R-:W-:Y:S01]  /*1e290*/  @!P1 IADD3.X R42, R31, UR5, R30, P6, P5 ;  /* 0x000000051f2a9c10 */ /* 0x000fe2000b7ea41e */
[----:B--2---:R-:W-:Y:S01]  /*1e2a0*/  FMUL R31, R41, UR47 ;  /* 0x0000002f291f7c20 */ /* 0x004fe20008400000 */
[C---:B------:R-:W-:Y:S02]  /*1e2b0*/  ISETP.LT.OR P1, PT, R28.reuse, 0x19, !P2 ;  /* 0x000000191c00780c */ /* 0x040fe40005721670 */
[----:B------:R-:W-:Y:S02]  /*1e2c0*/  ISETP.LT.OR P4, PT, R28, 0x1a, !P2 ;  /* 0x0000001a1c00780c */ /* 0x000fe40005781670 */
[----:B------:R-:W-:-:S02]  /*1e2d0*/  F2FP.SATFINITE.E4M3.F32.PACK_AB_MERGE_C R31, RZ, R31, RZ ;  /* 0x0000001fff1f723e */ /* 0x000fc400048070ff */
[----:B------:R-:W-:-:S07]  /*1e2e0*/  LOP3.LUT R12, R12, 0xfffffffb, RZ, 0xc0, !PT ;  /* 0xfffffffb0c0c7812 */ /* 0x000fce00078ec0ff */
[----:B------:R-:W-:Y:S01]  /*1e2f0*/  @!P1 IADD3 R47, P6, P5, R47, UR6, R24 ;  /* 0x000000062f2f9c10 */ /* 0x000fe2000fdde018 */
[----:B------:R-:W-:Y:S01]  /*1e300*/  IMAD.U32 R41, RZ, RZ, UR8 ;  /* 0x00000008ff297e24 */ /* 0x000fe2000f8e00ff */
[----:B------:R-:W-:Y:S02]  /*1e310*/  LOP3.LUT R0, R0, 0xffffbfff, RZ, 0xc0, !PT ;  /* 0xffffbfff00007812 */ /* 0x000fe400078ec0ff */
[----:B------:R-:W-:Y:S02]  /*1e320*/  @!P1 IADD3.X R50, R3, UR5, R30, P6, P5 ;  /* 0x0000000503329c10 */ /* 0x000fe4000b7ea41e */
[----:B------:R-:W-:Y:S02]  /*1e330*/  ISETP.LT.OR P5, PT, R28, 0x11, !P0 ;  /* 0x000000111c00780c */ /* 0x000fe400047a1670 */
[----:B------:R-:W-:Y:S02]  /*1e340*/  @P1 LOP3.LUT R12, R12, 0x4, RZ, 0xfc, !PT ;  /* 0x000000040c0c1812 */ /* 0x000fe400078efcff */
[----:B------:R-:W-:-:S02]  /*1e350*/  @P2 LOP3.LUT R0, R0, 0x4000, RZ, 0xfc, !PT ;  /* 0x0000400000002812 */ /* 0x000fc400078efcff */
[----:B------:R-:W-:-:S07]  /*1e360*/  LOP3.LUT P1, RZ, R12, 0x40, RZ, 0xc0, !PT ;  /* 0x000000400cff7812 */ /* 0x000fce000782c0ff */
[----:B------:R-:W0:Y:S02]  /*1e370*/  @!P5 LDC.64 R2, c[0x0][0x5c0] ;  /* 0x00017000ff02db82 */ /* 0x000e240000000a00 */
[----:B0-----:R-:W-:-:S05]  /*1e380*/  @!P5 IADD3 R2, P6, R24, R2, RZ ;  /* 0x000000021802d210 */ /* 0x001fca0007fde0ff */
[----:B------:R-:W-:-:S05]  /*1e390*/  @!P5 IMAD.X R3, R30, 0x1, R3, P6 ;  /* 0x000000011e03d824 */ /* 0x000fca00030e0603 */
[----:B------:R3:W-:Y:S01]  /*1e3a0*/  @!P5 STG.E.U8 desc[UR52][R2.64+0x10], R31 ;  /* 0x0000101f0200d986 */ /* 0x0007e2000c101134 */
[----:B------:R-:W-:Y:S01]  /*1e3b0*/  ISETP.LT.OR P5, PT, R28, 0x12, !P0 ;  /* 0x000000121c00780c */ /* 0x000fe200047a1670 */
[----:B---3--:R-:W-:-:S12]  /*1e3c0*/  FMUL R31, R39, UR47 ;  /* 0x0000002f271f7c20 */ /* 0x008fd80008400000 */
[----:B------:R-:W0:Y:S01]  /*1e3d0*/  @!P5 LDC.64 R2, c[0x0][0x5c0] ;  /* 0x00017000ff02db82 */ /* 0x000e220000000a00 */
[----:B------:R-:W-:Y:S02]  /*1e3e0*/  F2FP.SATFINITE.E4M3.F32.PACK_AB_MERGE_C R31, RZ, R31, RZ ;  /* 0x0000001fff1f723e */ /* 0x000fe400048070ff */
[----:B0-----:R-:W-:-:S05]  /*1e3f0*/  @!P5 IADD3 R2, P6, R24, R2, RZ ;  /* 0x000000021802d210 */ /* 0x001fca0007fde0ff */
[----:B------:R-:W-:-:S05]  /*1e400*/  @!P5 IMAD.X R3, R30, 0x1, R3, P6 ;  /* 0x000000011e03d824 */ /* 0x000fca00030e0603 */
[----:B------:R4:W-:Y:S02]  /*1e410*/  @!P5 STG.E.U8 desc[UR52][R2.64+0x11], R31 ;  /* 0x0000111f0200d986 */ /* 0x0009e4000c101134 */
[----:B----4-:R-:W-:Y:S02]  /*1e420*/  FMUL R2, R43, UR47 ;  /* 0x0000002f2b027c20 */ /* 0x010fe40008400000 */
[----:B------:R-:W2:Y:S04]  /*1e430*/  LDL.LU R43, [R1+0x78] ;  /* 0x00007800012b7983 */ /* 0x000ea80000300800 */
[----:B------:R-:W3:Y:S04]  /*1e440*/  LDL.LU R55, [R1+0x7c] ;  /* 0x00007c0001377983 */ /* 0x000ee80000300800 */
[----:B------:R-:W4:Y:S04]  /*1e450*/  LDL.LU R51, [R1+0x80] ;  /* 0x0000800001337983 */ /* 0x000f280000300800 */
[----:B------:R-:W3:Y:S04]  /*1e460*/  LDL.LU R53, [R1+0x84] ;  /* 0x0000840001357983 */ /* 0x000ee80000300800 */
[----:B------:R-:W4:Y:S04]  /*1e470*/  LDL.LU R54, [R1+0x88] ;  /* 0x0000880001367983 */ /* 0x000f280000300800 */
[----:B------:R-:W4:Y:S01]  /*1e480*/  LDL.LU R52, [R1+0x8c] ;  /* 0x00008c0001347983 */ /* 0x000f220000300800 */
[----:B------:R-:W-:Y:S01]  /*1e490*/  IMAD.U32 R39, RZ, RZ, UR7 ;  /* 0x00000007ff277e24 */ /* 0x000fe2000f8e00ff */
[----:B------:R-:W-:-:S02]  /*1e4a0*/  LOP3.LUT P2, RZ, R12, 0x8, RZ, 0xc0, !PT ;  /* 0x000000080cff7812 */ /* 0x000fc4000784c0ff */
[----:B------:R-:W-:Y:S01]  /*1e4b0*/  LOP3.LUT R12, R12, 0xfffffffd, RZ, 0xc0, !PT ;  /* 0xfffffffd0c0c7812 */ /* 0x000fe200078ec0ff */
[----:B------:R-:W-:Y:S01]  /*1e4c0*/  IMAD.U32 R46, RZ, RZ, UR7 ;  /* 0x00000007ff2e7e24 */ /* 0x000fe2000f8e00ff */
[----:B------:R-:W-:Y:S01]  /*1e4d0*/  @!P4 IADD3 R31, P6, P5, R41, UR6, R24 ;  /* 0x00000006291fcc10 */ /* 0x000fe2000fdde018 */
[----:B------:R-:W-:Y:S01]  /*1e4e0*/  IMAD.U32 R48, RZ, RZ, UR7 ;  /* 0x00000007ff307e24 */ /* 0x000fe2000f8e00ff */
[----:B------:R-:W-:Y:S01]  /*1e4f0*/  @P4 LOP3.LUT R12, R12, 0x2, RZ, 0xfc, !PT ;  /* 0x000000020c0c4812 */ /* 0x000fe200078efcff */
[----:B------:R-:W-:Y:S01]  /*1e500*/  IMAD.U32 R49, RZ, RZ, UR7 ;  /* 0x00000007ff317e24 */ /* 0x000fe2000f8e00ff */
[----:B------:R-:W-:Y:S01]  /*1e510*/  @!P4 IADD3.X R39, R39, UR5, R30, P6, P5 ;  /* 0x000000052727cc10 */ /* 0x000fe2000b7ea41e */
[----:B------:R-:W4:Y:S01]  /*1e520*/  LDL.LU R58, [R1+0x90] ;  /* 0x00009000013a7983 */ /* 0x000f220000300800 */
[----:B------:R-:W-:Y:S02]  /*1e530*/  ISETP.LT.OR P4, PT, R28, 0x11, !P3 ;  /* 0x000000111c00780c */ /* 0x000fe40005f81670 */
[----:B------:R-:W-:Y:S01]  /*1e540*/  F2FP.SATFINITE.E4M3.F32.PACK_AB_MERGE_C R2, RZ, R2, RZ ;  /* 0x00000002ff02723e */ /* 0x000fe200048070ff */
[----:B------:R-:W4:Y:S10]  /*1e550*/  LDL.LU R57, [R1+0x94] ;  /* 0x0000940001397983 */ /* 0x000f340000300800 */
[----:B------:R-:W-:Y:S01]  /*1e560*/  @!P4 IADD3 R41, P6, P5, R41, UR11, R24 ;  /* 0x0000000b2929cc10 */ /* 0x000fe2000fdde018 */
[----:B------:R0:W-:Y:S03]  /*1e570*/  @!P2 STG.E.U8 desc[UR52][R14.64+0x10], R2 ;  /* 0x000010020e00a986 */ /* 0x0001e6000c101134 */
[----:B------:R-:W-:Y:S01]  /*1e580*/  @!P4 IADD3.X R46, R46, UR9, R30, P6, P5 ;  /* 0x000000092e2ecc10 */ /* 0x000fe2000b7ea41e */
[----:B------:R-:W4:Y:S01]  /*1e590*/  LDL.LU R56, [R1+0x98] ;  /* 0x0000980001387983 */ /* 0x000f220000300800 */
[----:B------:R-:W-:Y:S01]  /*1e5a0*/  ISETP.LT.OR P5, PT, R28, 0x12, !P3 ;  /* 0x000000121c00780c */ /* 0x000fe20005fa1670 */
[----:B0-----:R-:W-:-:S12]  /*1e5b0*/  IMAD.U32 R15, RZ, RZ, UR8 ;  /* 0x00000008ff0f7e24 */ /* 0x001fd8000f8e00ff */
[----:B------:R-:W-:Y:S01]  /*1e5c0*/  @!P5 IADD3 R15, P2, P6, R15, UR11, R24 ;  /* 0x0000000b0f0fdc10 */ /* 0x000fe2000fe5e018 */
[----:B-----5:R-:W-:-:S03]  /*1e5d0*/  FMUL R2, R45, UR47 ;  /* 0x0000002f2d027c20 */ /* 0x020fc60008400000 */
[----:B------:R-:W-:Y:S02]  /*1e5e0*/  @!P5 IADD3.X R48, R48, UR9, R30, P2, P6 ;  /* 0x000000093030dc10 */ /* 0x000fe400097ec41e */
[----:B------:R-:W-:Y:S01]  /*1e5f0*/  ISETP.LT.OR P6, PT, R28, 0x19, !P3 ;  /* 0x000000191c00780c */ /* 0x000fe20005fc1670 */
[----:B------:R-:W-:Y:S01]  /*1e600*/  IMAD.U32 R45, RZ, RZ, UR8 ;  /* 0x00000008ff2d7e24 */ /* 0x000fe2000f8e00ff */
[----:B------:R-:W-:-:S05]  /*1e610*/  F2FP.SATFINITE.E4M3.F32.PACK_AB_MERGE_C R2, RZ, R2, RZ ;  /* 0x00000002ff02723e */ /* 0x000fca00048070ff */
[----:B------:R0:W-:Y:S06]  /*1e620*/  @!P1 STG.E.U8 desc[UR52][R6.64+0x11], R2 ;  /* 0x0000110206009986 */ /* 0x0001ec000c101134 */
[----:B------:R-:W-:-:S04]  /*1e630*/  @!P6 IADD3 R45, P1, P2, R45, UR11, R24 ;  /* 0x0000000b2d2dec10 */ /* 0x000fc8000fa3e018 */
[----:B------:R-:W-:Y:S02]  /*1e640*/  @!P6 IADD3.X R49, R49, UR9, R30, P1, P2 ;  /* 0x000000093131ec10 */ /* 0x000fe40008fe441e */
[----:B------:R-:W-:-:S13]  /*1e650*/  ISETP.LT.OR P1, PT, R28, 0x19, !P0 ;  /* 0x000000191c00780c */ /* 0x000fda0004721670 */
[----:B0-----:R-:W0:Y:S01]  /*1e660*/  @!P1 LDC.64 R2, c[0x0][0x5c0] ;  /* 0x00017000ff029b82 */ /* 0x001e220000000a00 */
[----:B------:R-:W-:Y:S01]  /*1e670*/  ISETP.LT.OR P0, PT, R28, 0x1a, !P0 ;  /* 0x0000001a1c00780c */ /* 0x000fe20004701670 */
[----:B------:R-:W-:-:S05]  /*1e680*/  FMUL R6, R44, UR47 ;  /* 0x0000002f2c067c20 */ /* 0x000fca0008400000 */
[----:B------:R-:W-:Y:S02]  /*1e690*/  F2FP.SATFINITE.E4M3.F32.PACK_AB_MERGE_C R6, RZ, R6, RZ ;  /* 0x00000006ff06723e */ /* 0x000fe400048070ff */
[----:B------:R-:W-:Y:S02]  /*1e6a0*/  LOP3.LUT R0, R0, 0xffff7fff, RZ, 0xc0, !PT ;  /* 0xffff7fff00007812 */ /* 0x000fe400078ec0ff */
[----:B0-----:R-:W-:-:S05]  /*1e6b0*/  @!P1 IADD3 R2, P2, R24, R2, RZ ;  /* 0x0000000218029210 */ /* 0x001fca0007f5e0ff */
[----:B------:R-:W-:-:S05]  /*1e6c0*/  @!P1 IMAD.X R3, R30, 0x1, R3, P2 ;  /* 0x000000011e039824 */ /* 0x000fca00010e0603 */
[----:B------:R0:W-:Y:S01]  /*1e6d0*/  @!P1 STG.E.U8 desc[UR52][R2.64+0x18], R6 ;  /* 0x0000180602009986 */ /* 0x0001e2000c101134 */
[----:B------:R-:W-:Y:S01]  /*1e6e0*/  @P4 LOP3.LUT R0, R0, 0x8000, RZ, 0xfc, !PT ;  /* 0x0000800000004812 */ /* 0x000fe200078efcff */
[----:B0-----:R-:W0:Y:S03]  /*1e6f0*/  @!P0 LDC.64 R2, c[0x0][0x5c0] ;  /* 0x00017000ff028b82 */ /* 0x001e260000000a00 */
[----:B------:R-:W-:-:S04]  /*1e700*/  LOP3.LUT R0, R0, 0xfffeffff, RZ, 0xc0, !PT ;  /* 0xfffeffff00007812 */ /* 0x000fc800078ec0ff */
[----:B------:R-:W-:-:S04]  /*1e710*/  @P5 LOP3.LUT R0, R0, 0x10000, RZ, 0xfc, !PT ;  /* 0x0001000000005812 */ /* 0x000fc800078efcff */
[----:B------:R-:W-:-:S04]  /*1e720*/  LOP3.LUT R0, R0, 0xfffdffff, RZ, 0xc0, !PT ;  /* 0xfffdffff00007812 */ /* 0x000fc800078ec0ff */
[----:B------:R-:W-:Y:S02]  /*1e730*/  @P6 LOP3.LUT R0, R0, 0x20000, RZ, 0xfc, !PT ;  /* 0x0002000000006812 */ /* 0x000fe400078efcff */
[----:B0-----:R-:W-:-:S05]  /*1e740*/  @!P0 IADD3 R2, P6, R24, R2, RZ ;  /* 0x0000000218028210 */ /* 0x001fca0007fde0ff */
[----:B------:R-:W-:Y:S01]  /*1e750*/  @!P0 IMAD.X R3, R30, 0x1, R3, P6 ;  /* 0x000000011e038824 */ /* 0x000fe200030e0603 */
[----:B------:R-:W-:Y:S01]  /*1e760*/  LOP3.LUT P5, RZ, R12, 0x80000, RZ, 0xc0, !PT ;  /* 0x000800000cff7812 */ /* 0x000fe200078ac0ff */
[----:B--2---:R-:W-:-:S05]  /*1e770*/  FMUL R6, R43, UR47 ;  /* 0x0000002f2b067c20 */ /* 0x004fca0008400000 */
[----:B------:R-:W-:-:S05]  /*1e780*/  F2FP.SATFINITE.E4M3.F32.PACK_AB_MERGE_C R6, RZ, R6, RZ ;  /* 0x00000006ff06723e */ /* 0x000fca00048070ff */
[----:B------:R3:W-:Y:S02]  /*1e790*/  @!P0 STG.E.U8 desc[UR52][R2.64+0x19], R6 ;  /* 0x0000190602008986 */ /* 0x0007e4000c101134 */
[----:B---3--:R-:W-:Y:S01]  /*1e7a0*/  FMUL R3, R53, UR47 ;  /* 0x0000002f35037c20 */ /* 0x008fe20008400000 */
[----:B------:R-:W-:-:S04]  /*1e7b0*/  FMUL R2, R55, UR47 ;  /* 0x0000002f37027c20 */ /* 0x000fc80008400000 */
[----:B------:R-:W-:Y:S01]  /*1e7c0*/  F2FP.SATFINITE.E4M3.F32.PACK_AB_MERGE_C R53, RZ, R3, RZ ;  /* 0x00000003ff35723e */ /* 0x000fe200048070ff */
[----:B----4-:R-:W-:Y:S02]  /*1e7d0*/  FMUL R3, R54, UR47 ;  /* 0x0000002f36037c20 */ /* 0x010fe40008400000 */
[----:B------:R-:W2:Y:S01]  /*1e7e0*/  LDL.LU R54, [R1+0x9c] ;  /* 0x00009c0001367983 */ /* 0x000ea20000300800 */
[----:B------:R-:W-:-:S03]  /*1e7f0*/  F2FP.SATFINITE.E4M3.F32.PACK_AB_MERGE_C R2, RZ, R2, RZ ;  /* 0x00000002ff02723e */ /* 0x000fc600048070ff */
[----:B------:R-:W3:Y:S04]  /*1e800*/  LDL.LU R59, [R1+0xa0] ;  /* 0x0000a000013b7983 */ /* 0x000ee80000300800 */
[----:B------:R0:W-:Y:S02]  /*1e810*/  @!P5 STG.E.U8 desc[UR52][R22.64+0x18], R2 ;  /* 0x000018021600d986 */ /* 0x0001e4000c101134 */
[----:B0-----:R-:W-:Y:S02]  /*1e820*/  FMUL R22, R52, UR47 ;  /* 0x0000002f34167c20 */ /* 0x001fe40008400000 */
[----:B------:R-:W4:Y:S01]  /*1e830*/  LDL.LU R52, [R1+0xa4] ;  /* 0x0000a40001347983 */ /* 0x000f220000300800 */
[----:B------:R-:W-:Y:S01]  /*1e840*/  ISETP.LT.OR P0, PT, R28, 0x1a, !P3 ;  /* 0x0000001a1c00780c */ /* 0x000fe20005f01670 */
[----:B------:R-:W-:Y:S01]  /*1e850*/  IMAD.U32 R14, RZ, RZ, UR8 ;  /* 0x00000008ff0e7e24 */ /* 0x000fe2000f8e00ff */
[----:B------:R-:W-:Y:S01]  /*1e860*/  P2R R7, PR, RZ, 0x8 ;  /* 0x00000008ff077803 */ /* 0x000fe20000000000 */
[----:B------:R-:W-:-:S10]  /*1e870*/  IMAD.U32 R6, RZ, RZ, UR7 ;  /* 0x00000007ff067e24 */ /* 0x000fd4000f8e00ff */
[----:B------:R-:W-:-:S04]  /*1e880*/  @!P0 IADD3 R14, P6, P3, R14, UR11, R24 ;  /* 0x0000000b0e0e8c10 */ /* 0x000fc8000fbde018 */
[----:B------:R-:W-:Y:S02]  /*1e890*/  @!P0 IADD3.X R6, R6, UR9, R30, P6, P3 ;  /* 0x0000000906068c10 */ /* 0x000fe4000b7e641e */
[----:B------:R-:W-:-:S04]  /*1e8a0*/  LOP3.LUT P3, RZ, R12, 0x4000, RZ, 0xc0, !PT ;  /* 0x000040000cff7812 */ /* 0x000fc8000786c0ff */
[----:B------:R-:W-:Y:S02]  /*1e8b0*/  P2R R44, PR, RZ, 0x8 ;  /* 0x00000008ff2c7803 */ /* 0x000fe40000000000 */
[C---:B------:R-:W-:Y:S02]  /*1e8c0*/  LOP3.LUT P3, RZ, R12.reuse, 0x20, RZ, 0xc0, !PT ;  /* 0x000000200cff7812 */ /* 0x040fe4000786c0ff */
[----:B------:R-:W-:Y:S02]  /*1e8d0*/  F2FP.SATFINITE.E4M3.F32.PACK_AB_MERGE_C R55, RZ, R3, RZ ;  /* 0x00000003ff37723e */ /* 0x000fe400048070ff */
[----:B------:R-:W-:-:S09]  /*1e8e0*/  LOP3.LUT P4, RZ, R12, 0x40000, RZ, 0xc0, !PT ;  /* 0x000400000cff7812 */ /* 0x000fd2000788c0ff */
[----:B------:R-:W0:Y:S01]  /*1e8f0*/  @!P3 LDC.64 R2, c[0x0][0x5c0] ;  /* 0x00017000ff02bb82 */ /* 0x000e220000000a00 */
[C---:B------:R-:W-:Y:S01]  /*1e900*/  LOP3.LUT P2, RZ, R12.reuse, 0x20000, RZ, 0xc0, !PT ;  /* 0x000200000cff7812 */ /* 0x040fe2000784c0ff */
[----:B------:R-:W-:Y:S01]  /*1e910*/  FMUL R51, R51, UR47 ;  /* 0x0000002f33337c20 */ /* 0x000fe20008400000 */
[----:B------:R-:W-:-:S04]  /*1e920*/  LOP3.LUT P1, RZ, R12, 0x8000, RZ, 0xc0, !PT ;  /* 0x000080000cff7812 */ /* 0x000fc8000782c0ff */
[----:B------:R-:W-:Y:S02]  /*1e930*/  F2FP.SATFINITE.E4M3.F32.PACK_AB_MERGE_C R51, RZ, R51, RZ ;  /* 0x00000033ff33723e */ /* 0x000fe400048070ff */
[----:B------:R-:W-:Y:S02]  /*1e940*/  P2R R43, PR, RZ, 0x1 ;  /* 0x00000001ff2b7803 */ /* 0x000fe40000000000 */
[----:B------:R-:W-:Y:S01]  /*1e950*/  LOP3.LUT P0, RZ, R12, 0x10, RZ, 0xc0, !PT ;  /* 0x000000100cff7812 */ /* 0x000fe2000780c0ff */
[----:B------:R1:W-:Y:S04]  /*1e960*/  @!P4 STG.E.U8 desc[UR52][R18.64+0x19], R51 ;  /* 0x000019331200c986 */ /* 0x0003e8000c101134 */
[----:B------:R-:W-:Y:S04]  /*1e970*/  @!P2 STG.E.U8 desc[UR52][R8.64+0x10], R53 ;  /* 0x000010350800a986 */ /* 0x000fe8000c101134 */
[----:B------:R-:W-:Y:S01]  /*1e980*/  @!P1 STG.E.U8 desc[UR52][R4.64+0x11], R55 ;  /* 0x0000113704009986 */ /* 0x000fe2000c101134 */
[----:B0-----:R-:W-:-:S02]  /*1e990*/  @!P3 IADD3 R2, P1, R29, R2, RZ ;  /* 0x000000021d02b210 */ /* 0x001fc40007f3e0ff */
[----:B-1----:R-:W-:-:S03]  /*1e9a0*/  F2FP.SATFINITE.E4M3.F32.PACK_AB_MERGE_C R19, RZ, R22, RZ ;  /* 0x00000016ff13723e */ /* 0x002fc600048070ff */
[----:B------:R-:W-:-:S05]  /*1e9b0*/  @!P3 IMAD.X R3, R38, 0x1, R3, P1 ;  /* 0x000000012603b824 */ /* 0x000fca00008e0603 */
[----:B------:R0:W-:Y:S02]  /*1e9c0*/  @!P3 STG.E.U8 desc[UR52][R2.64+0x10], R19 ;  /* 0x000010130200b986 */ /* 0x0001e4000c101134 */
[----:B0-----:R-:W0:Y:S01]  /*1e9d0*/  @!P0 LDC.64 R2, c[0x0][0x5c0] ;  /* 0x00017000ff028b82 */ /* 0x001e220000000a00 */
[----:B------:R-:W-:Y:S02]  /*1e9e0*/  FMUL R8, R58, UR47 ;  /* 0x0000002f3a087c20 */ /* 0x000fe40008400000 */
[----:B------:R-:W5:Y:S01]  /*1e9f0*/  LDL.LU R58, [R1+0xa8] ;  /* 0x0000a800013a7983 */ /* 0x000f620000300800 */
[----:B------:R-:W-:-:S03]  /*1ea00*/  FMUL R4, R57, UR47 ;  /* 0x0000002f39047c20 */ /* 0x000fc60008400000 */
[----:B------:R-:W5:Y:S02]  /*1ea10*/  LDL.LU R57, [R1+0xac] ;  /* 0x0000ac0001397983 */ /* 0x000f640000300800 */
[----:B------:R-:W-:Y:S01]  /*1ea20*/  F2FP.SATFINITE.E4M3.F32.PACK_AB_MERGE_C R9, RZ, R4, RZ ;  /* 0x00000004ff09723e */ /* 0x000fe200048070ff */
[----:B------:R-:W-:Y:S02]  /*1ea30*/  FMUL R4, R56, UR47 ;  /* 0x0000002f38047c20 */ /* 0x000fe40008400000 */
[----:B------:R-:W5:Y:S01]  /*1ea40*/  LDL.LU R56, [R1+0xb0] ;  /* 0x0000b00001387983 */ /* 0x000f620000300800 */
[----:B0-----:R-:W-:-:S05]  /*1ea50*/  @!P0 IADD3 R2, P3, R40, R2, RZ ;  /* 0x0000000228028210 */ /* 0x001fca0007f7e0ff */
[----:B------:R-:W-:Y:S01]  /*1ea60*/  @!P0 IMAD.X R3, R42, 0x1, R3, P3 ;  /* 0x000000012a038824 */ /* 0x000fe200018e0603 */
[----:B------:R-:W-:Y:S02]  /*1ea70*/  ISETP.NE.AND P3, PT, R44, RZ, PT ;  /* 0x000000ff2c00720c */ /* 0x000fe40003f65270 */
[----:B------:R-:W-:Y:S02]  /*1ea80*/  F2FP.SATFINITE.E4M3.F32.PACK_AB_MERGE_C R5, RZ, R8, RZ ;  /* 0x00000008ff05723e */ /* 0x000fe400048070ff */
[----:B------:R-:W-:-:S03]  /*1ea90*/  LOP3.LUT P6, RZ, R12, 0x2000, RZ, 0xc0, !PT ;  /* 0x000020000cff7812 */ /* 0x000fc600078cc0ff */
[----:B------:R0:W-:Y:S06]  /*1eaa0*/  @!P0 STG.E.U8 desc[UR52][R2.64+0x11], R5 ;  /* 0x0000110502008986 */ /* 0x0001ec000c101134 */
[----:B------:R-:W-:Y:S01]  /*1eab0*/  @!P3 STG.E.U8 desc[UR52][R20.64+0x18], R9 ;  /* 0x000018091400b986 */ /* 0x000fe2000c101134 */
[----:B------:R-:W-:Y:S02]  /*1eac0*/  ISETP.NE.AND P3, PT, R7, RZ, PT ;  /* 0x000000ff0700720c */ /* 0x000fe40003f65270 */
[----:B------:R-:W-:-:S05]  /*1ead0*/  F2FP.SATFINITE.E4M3.F32.PACK_AB_MERGE_C R7, RZ, R4, RZ ;  /* 0x00000004ff07723e */ /* 0x000fca00048070ff */
[----:B------:R1:W-:Y:S01]  /*1eae0*/  @!P6 STG.E.U8 desc[UR52][R16.64+0x19], R7 ;  /* 0x000019071000e986 */ /* 0x0003e2000c101134 */
[----:B--2---:R-:W-:-:S03]  /*1eaf0*/  FMUL R4, R54, UR47 ;  /* 0x0000002f36047c20 */ /* 0x004fc60008400000 */
[----:B------:R-:W2:Y:S02]  /*1eb00*/  LDL.LU R54, [R1+0xb4] ;  /* 0x0000b40001367983 */ /* 0x000ea40000300800 */
[----:B0-----:R-:W-:Y:S01]  /*1eb10*/  F2FP.SATFINITE.E4M3.F32.PACK_AB_MERGE_C R5, RZ, R4, RZ ;  /* 0x00000004ff05723e */ /* 0x001fe200048070ff */
[----:B---3--:R-:W-:-:S05]  /*1eb20*/  FMUL R4, R59, UR47 ;  /* 0x0000002f3b047c20 */ /* 0x008fca0008400000 */
[----:B-1----:R-:W-:Y:S01]  /*1eb30*/  F2FP.SATFINITE.E4M3.F32.PACK_AB_MERGE_C R7, RZ, R4, RZ ;  /* 0x00000004ff07723e */ /* 0x002fe200048070ff */
[----:B----4-:R-:W-:Y:S02]  /*1eb40*/  FMUL R4, R52, UR47 ;  /* 0x0000002f34047c20 */ /* 0x010fe40008400000 */
[----:B------:R-:W3:Y:S01]  /*1eb50*/  LDL.LU R52, [R1+0xb8] ;  /* 0x0000b80001347983 */ /* 0x000ee20000300800 */
[----:B------:R-:W-:-:S03]  /*1eb60*/  LOP3.LUT P5, RZ, R12, 0x4, RZ, 0xc0, !PT ;  /* 0x000000040cff7812 */ /* 0x000fc600078ac0ff */
[----:B------:R-:W4:Y:S10]  /*1eb70*/  LDL.LU R59, [R1+0xbc] ;  /* 0x0000bc00013b7983 */ /* 0x000f340000300800 */
[----:B------:R-:W0:Y:S01]  /*1eb80*/  @!P5 LDC.64 R2, c[0x0][0x5c0] ;  /* 0x00017000ff02db82 */ /* 0x000e220000000a00 */
[----:B------:R-:W-:-:S02]  /*1eb90*/  LOP3.LUT P4, RZ, R12, 0x2, RZ, 0xc0, !PT ;  /* 0x000000020cff7812 */ /* 0x000fc4000788c0ff */
[----:B0-----:R-:W-:-:S05]  /*1eba0*/  @!P5 IADD3 R2, P6, R47, R2, RZ ;  /* 0x000000022f02d210 */ /* 0x001fca0007fde0ff */
[----:B------:R-:W-:-:S05]  /*1ebb0*/  @!P5 IMAD.X R3, R50, 0x1, R3, P6 ;  /* 0x000000013203d824 */ /* 0x000fca00030e0603 */
[----:B------:R0:W-:Y:S02]  /*1ebc0*/  @!P5 STG.E.U8 desc[UR52][R2.64+0x18], R5 ;  /* 0x000018050200d986 */ /* 0x0001e4000c101134 */
[----:B0-----:R-:W0:Y:S01]  /*1ebd0*/  @!P4 LDC.64 R2, c[0x0][0x5c0] ;  /* 0x00017000ff02cb82 */ /* 0x001e220000000a00 */
[----:B------:R-:W-:Y:S02]  /*1ebe0*/  F2FP.SATFINITE.E4M3.F32.PACK_AB_MERGE_C R9, RZ, R4, RZ ;  /* 0x00000004ff09723e */ /* 0x000fe400048070ff */
[C---:B------:R-:W-:Y:S02]  /*1ebf0*/  LOP3.LUT P2, RZ, R12.reuse, 0x1000, RZ, 0xc0, !PT ;  /* 0x000010000cff7812 */ /* 0x040fe4000784c0ff */
[----:B------:R-:W-:Y:S02]  /*1ec00*/  LOP3.LUT P1, RZ, R12, 0x400, RZ, 0xc0, !PT ;  /* 0x000004000cff7812 */ /* 0x000fe4000782c0ff */
[----:B0-----:R-:W-:Y:S01]  /*1ec10*/  @!P4 IADD3 R2, P5, R31, R2, RZ ;  /* 0x000000021f02c210 */ /* 0x001fe20007fbe0ff */
[----:B-----5:R-:W-:-:S02]  /*1ec20*/  FMUL R4, R58, UR47 ;  /* 0x0000002f3a047c20 */ /* 0x020fc40008400000 */
[----:B------:R-:W5:Y:S02]  /*1ec30*/  LDL.LU R58, [R1+0xc0] ;  /* 0x0000c000013a7983 */ /* 0x000f640000300800 */
[----:B------:R-:W-:Y:S01]  /*1ec40*/  @!P4 IMAD.X R3, R39, 0x1, R3, P5 ;  /* 0x000000012703c824 */ /* 0x000fe200028e0603 */
[----:B------:R-:W-:Y:S01]  /*1ec50*/  F2FP.SATFINITE.E4M3.F32.PACK_AB_MERGE_C R5, RZ, R4, RZ ;  /* 0x00000004ff05723e */ /* 0x000fe200048070ff */
[----:B------:R-:W-:Y:S02]  /*1ec60*/  FMUL R4, R57, UR47 ;  /* 0x0000002f39047c20 */ /* 0x000fe40008400000 */
[----:B------:R-:W5:Y:S04]  /*1ec70*/  LDL.LU R57, [R1+0xc4] ;  /* 0x0000c40001397983 */ /* 0x000f680000300800 */
[----:B------:R0:W-:Y:S02]  /*1ec80*/  @!P4 STG.E.U8 desc[UR52][R2.64+0x19], R7 ;  /* 0x000019070200c986 */ /* 0x0001e4000c101134 */
[----:B0-----:R-:W-:Y:S01]  /*1ec90*/  F2FP.SATFINITE.E4M3.F32.PACK_AB_MERGE_C R7, RZ, R4, RZ ;  /* 0x00000004ff07723e */ /* 0x001fe200048070ff */
[----:B------:R-:W-:-:S02]  /*1eca0*/  FMUL R4, R56, UR47 ;  /* 0x0000002f38047c20 */ /* 0x000fc40008400000 */
[----:B------:R-:W5:Y:S04]  /*1ecb0*/  LDL.LU R56, [R1+0xc8] ;  /* 0x0000c80001387983 */ /* 0x000f680000300800 */
[----:B------:R-:W-:Y:S04]  /*1ecc0*/  @!P2 STG.E.U8 desc[UR52][R32.64+0x10], R9 ;  /* 0x000010092000a986 */ /* 0x000fe8000c101134 */
[----:B------:R0:W-:Y:S02]  /*1ecd0*/  @!P1 STG.E.U8 desc[UR52][R26.64+0x11], R5 ;  /* 0x000011051a009986 */ /* 0x0001e4000c101134 */
[----:B0-----:R-:W-:-:S02]  /*1ece0*/  F2FP.SATFINITE.E4M3.F32.PACK_AB_MERGE_C R5, RZ, R4, RZ ;  /* 0x00000004ff05723e */ /* 0x001fc400048070ff */
[----:B------:R-:W-:-:S13]  /*1ecf0*/  LOP3.LUT P4, RZ, R0, 0x8000, RZ, 0xc0, !PT ;  /* 0x0000800000ff7812 */ /* 0x000fda000788c0ff */
[----:B------:R-:W0:Y:S01]  /*1ed00*/  @!P4 LDC.64 R2, c[0x0][0x5c0] ;  /* 0x00017000ff02cb82 */ /* 0x000e220000000a00 */
[----:B------:R-:W-:Y:S02]  /*1ed10*/  LOP3.LUT P5, RZ, R0, 0x10000, RZ, 0xc0, !PT ;  /* 0x0001000000ff7812 */ /* 0x000fe400078ac0ff */
[----:B0-----:R-:W-:-:S05]  /*1ed20*/  @!P4 IADD3 R2, P1, R41, R2, RZ ;  /* 0x000000022902c210 */ /* 0x001fca0007f3e0ff */
[----:B------:R-:W-:-:S05]  /*1ed30*/  @!P4 IMAD.X R3, R46, 0x1, R3, P1 ;  /* 0x000000012e03c824 */ /* 0x000fca00008e0603 */
[----:B------:R0:W-:Y:S02]  /*1ed40*/  @!P4 STG.E.U8 desc[UR52][R2.64+0x10], R7 ;  /* 0x000010070200c986 */ /* 0x0001e4000c101134 */
[----:B0-----:R-:W0:Y:S01]  /*1ed50*/  @!P5 LDC.64 R2, c[0x0][0x5c0] ;  /* 0x00017000ff02db82 */ /* 0x001e220000000a00 */
[----:B--2---:R-:W-:Y:S02]  /*1ed60*/  FMUL R4, R54, UR47 ;  /* 0x0000002f36047c20 */ /* 0x004fe40008400000 */
[----:B------:R-:W2:Y:S03]  /*1ed70*/  LDL.LU R54, [R1+0xcc] ;  /* 0x0000cc0001367983 */ /* 0x000ea60000300800 */
[----:B------:R-:W-:Y:S01]  /*1ed80*/  F2FP.SATFINITE.E4M3.F32.PACK_AB_MERGE_C R17, RZ, R4, RZ ;  /* 0x00000004ff11723e */ /* 0x000fe200048070ff */
[----:B---3--:R-:W-:Y:S02]  /*1ed90*/  FMUL R4, R52, UR47 ;  /* 0x0000002f34047c20 */ /* 0x008fe40008400000 */
[----:B------:R-:W3:Y:S01]  /*1eda0*/  LDL.LU R52, [R1+0xd0] ;  /* 0x0000d00001347983 */ /* 0x000ee20000300800 */
[----:B------:R-:W-:-:S02]  /*1edb0*/  LOP3.LUT P6, RZ, R0, 0x20000, RZ, 0xc0, !PT ;  /* 0x0002000000ff7812 */ /* 0x000fc400078cc0ff */
[----:B0-----:R-:W-:-:S05]  /*1edc0*/  @!P5 IADD3 R2, P4, R15, R2, RZ ;  /* 0x000000020f02d210 */ /* 0x001fca0007f9e0ff */
[----:B------:R-:W-:-:S05]  /*1edd0*/  @!P5 IMAD.X R3, R48, 0x1, R3, P4 ;  /* 0x000000013003d824 */ /* 0x000fca00020e0603 */
[----:B------:R0:W-:Y:S01]  /*1ede0*/  @!P5 STG.E.U8 desc[UR52][R2.64+0x11], R5 ;  /* 0x000011050200d986 */ /* 0x0001e2000c101134 */
[----:B------:R-:W-:Y:S01]  /*1edf0*/  LOP3.LUT P5, RZ, R12, 0x200, RZ, 0xc0, !PT ;  /* 0x000002000cff7812 */ /* 0x000fe200078ac0ff */
[----:B0-----:R-:W0:Y:S01]  /*1ee00*/  @!P6 LDC.64 R2, c[0x0][0x5c0] ;  /* 0x00017000ff02eb82 */ /* 0x001e220000000a00 */
[----:B------:R-:W-:-:S11]  /*1ee10*/  ISETP.NE.AND P0, PT, R43, RZ, PT ;  /* 0x000000ff2b00720c */ /* 0x000fd60003f05270 */
[----:B------:R1:W-:Y:S01]  /*1ee20*/  @!P5 STG.E.U8 desc[UR52][R34.64+0x18], R17 ;  /* 0x000018112200d986 */ /* 0x0003e2000c101134 */
[----:B0-----:R-:W-:-:S05]  /*1ee30*/  @!P6 IADD3 R8, P5, R45, R2, RZ ;  /* 0x000000022d08e210 */ /* 0x001fca0007fbe0ff */
[----:B------:R-:W-:Y:S02]  /*1ee40*/  @!P6 IMAD.X R9, R49, 0x1, R3, P5 ;  /* 0x000000013109e824 */ /* 0x000fe400028e0603 */
[----:B------:R-:W0:Y:S01]  /*1ee50*/  @!P0 LDC.64 R2, c[0x0][0x5c0] ;  /* 0x00017000ff028b82 */ /* 0x000e220000000a00 */
[----:B------:R-:W-:Y:S02]  /*1ee60*/  LOP3.LUT P4, RZ, R0, 0x1000, RZ, 0xc0, !PT ;  /* 0x0000100000ff7812 */ /* 0x000fe4000788c0ff */
[----:B0-----:R-:W-:-:S05]  /*1ee70*/  @!P0 IADD3 R14, P5, R14, R2, RZ ;  /* 0x000000020e0e8210 */ /* 0x001fca0007fbe0ff */
[----:B------:R-:W-:Y:S01]  /*1ee80*/  @!P0 IMAD.X R15, R6, 0x1, R3, P5 ;  /* 0x00000001060f8824 */ /* 0x000fe200028e0603 */
[----:B------:R-:W-:Y:S02]  /*1ee90*/  ISETP.LT.OR P5, PT, R28, 0x11, !P4 ;  /* 0x000000111c00780c */ /* 0x000fe400067a1670 */
[----:B------:R-:W-:-:S11]  /*1eea0*/  LOP3.LUT P1, RZ, R0, 0x2000, RZ, 0xc0, !PT ;  /* 0x0000200000ff7812 */ /* 0x000fd6000782c0ff */
[----:B------:R-:W0:Y:S01]  /*1eeb0*/  @!P5 LDC.64 R2, c[0x0][0x5c0] ;  /* 0x00017000ff02db82 */ /* 0x000e220000000a00 */
[----:B------:R-:W-:Y:S01]  /*1eec0*/  F2FP.SATFINITE.E4M3.F32.PACK_AB_MERGE_C R19, RZ, R4, RZ ;  /* 0x00000004ff13723e */ /* 0x000fe200048070ff */
[----:B------:R-:W-:Y:S02]  /*1eed0*/  @!P5 IMAD.MOV.U32 R4, RZ, RZ, R24 ;  /* 0x000000ffff04d224 */ /* 0x000fe400078e0018 */
[----:B------:R-:W-:Y:S02]  /*1eee0*/  @!P5 IMAD.MOV.U32 R5, RZ, RZ, R30 ;  /* 0x000000ffff05d224 */ /* 0x000fe400078e001e */
[----:B------:R-:W-:Y:S01]  /*1eef0*/  @!P5 IMAD.WIDE.U32 R4, R10, 0x180, R4 ;  /* 0x000001800a04d825 */ /* 0x000fe200078e0004 */
[----:B------:R5:W-:Y:S02]  /*1ef00*/  @!P1 STG.E.U8 desc[UR52][R36.64+0x19], R19 ;  /* 0x0000191324009986 */ /* 0x000be4000c101134 */
[----:B0-----:R-:W-:Y:S01]  /*1ef10*/  @!P5 IADD3 R6, P1, R4, R2, RZ ;  /* 0x000000020406d210 */ /* 0x001fe20007f3e0ff */
[----:B----4-:R-:W-:-:S05]  /*1ef20*/  FMUL R2, R59, UR47 ;  /* 0x0000002f3b027c20 */ /* 0x010fca0008400000 */
[----:B-1----:R-:W-:-:S05]  /*1ef30*/  F2FP.SATFINITE.E4M3.F32.PACK_AB_MERGE_C R17, RZ, R2, RZ ;  /* 0x00000002ff11723e */ /* 0x002fca00048070ff */
[----:B------:R0:W-:Y:S01]  /*1ef40*/  @!P6 STG.E.U8 desc[UR52][R8.64+0x18], R17 ;  /* 0x000018110800e986 */ /* 0x0001e2000c101134 */
[----:B------:R-:W-:Y:S01]  /*1ef50*/  ISETP.LT.OR P6, PT, R28, 0x12, !P4 ;  /* 0x000000121c00780c */ /* 0x000fe200067c1670 */
[----:B------:R-:W-:-:S05]  /*1ef60*/  @!P5 IMAD R7, R11, 0x180, RZ ;  /* 0x000001800b07d824 */ /* 0x000fca00078e02ff */
[----:B------:R-:W-:-:S07]  /*1ef70*/  @!P5 IADD3.X R7, R3, R5, R7, P1, !PT ;  /* 0x000000050307d210 */ /* 0x000fce0000ffe407 */
[----:B------:R-:W1:Y:S01]  /*1ef80*/  @!P6 LDC.64 R4, c[0x0][0x5c0] ;  /* 0x00017000ff04eb82 */ /* 0x000e620000000a00 */
[----:B------:R-:W-:Y:S02]  /*1ef90*/  @!P6 IMAD.MOV.U32 R2, RZ, RZ, R24 ;  /* 0x000000ffff02e224 */ /* 0x000fe400078e0018 */
[----:B------:R-:W-:Y:S02]  /*1efa0*/  @!P6 IMAD.MOV.U32 R3, RZ, RZ, R30 ;  /* 0x000000ffff03e224 */ /* 0x000fe400078e001e */
[----:B------:R-:W-:-:S04]  /*1efb0*/  @!P6 IMAD.WIDE.U32 R2, R10, 0x180, R2 ;  /* 0x000001800a02e825 */ /* 0x000fc800078e0002 */
[----:B------:R-:W-:Y:S01]  /*1efc0*/  @!P6 IMAD R16, R11, 0x180, RZ ;  /* 0x000001800b10e824 */ /* 0x000fe200078e02ff */
[----:B-1----:R-:W-:Y:S01]  /*1efd0*/  @!P6 IADD3 R2, P1, R2, R4, RZ ;  /* 0x000000040202e210 */ /* 0x002fe20007f3e0ff */
[----:B-----5:R-:W-:-:S05]  /*1efe0*/  FMUL R4, R58, UR47 ;  /* 0x0000002f3a047c20 */ /* 0x020fca0008400000 */
[----:B------:R-:W-:Y:S01]  /*1eff0*/  F2FP.SATFINITE.E4M3.F32.PACK_AB_MERGE_C R19, RZ, R4, RZ ;  /* 0x00000004ff13723e */ /* 0x000fe200048070ff */
[----:B------:R-:W-:-:S05]  /*1f000*/  FMUL R4, R57, UR47 ;  /* 0x0000002f39047c20 */ /* 0x000fca0008400000 */
[----:B0-----:R-:W-:Y:S01]  /*1f010*/  F2FP.SATFINITE.E4M3.F32.PACK_AB_MERGE_C R9, RZ, R4, RZ ;  /* 0x00000004ff09723e */ /* 0x001fe200048070ff */
[----:B------:R-:W-:Y:S01]  /*1f020*/  FMUL R4, R56, UR47 ;  /* 0x0000002f38047c20 */ /* 0x000fe20008400000 */
[----:B------:R-:W-:Y:S01]  /*1f030*/  @!P6 IADD3.X R3, R5, R3, R16, P1, !PT ;  /* 0x000000030503e210 */ /* 0x000fe20000ffe410 */
[----:B------:R0:W-:Y:S03]  /*1f040*/  @!P0 STG.E.U8 desc[UR52][R14.64+0x19], R19 ;  /* 0x000019130e008986 */ /* 0x0001e6000c101134 */
[----:B------:R-:W-:Y:S01]  /*1f050*/  F2FP.SATFINITE.E4M3.F32.PACK_AB_MERGE_C R17, RZ, R4, RZ ;  /* 0x00000004ff11723e */ /* 0x000fe200048070ff */
[----:B------:R0:W-:Y:S01]  /*1f060*/  @!P5 STG.E.U8 desc[UR52][R6.64+0x10], R9 ;  /* 0x000010090600d986 */ /* 0x0001e2000c101134 */
[----:B------:R-:W-:-:S03]  /*1f070*/  LOP3.LUT P5, RZ, R12, 0x400000, RZ, 0xc0, !PT ;  /* 0x004000000cff7812 */ /* 0x000fc600078ac0ff */
[----:B------:R0:W-:Y:S01]  /*1f080*/  @!P6 STG.E.U8 desc[UR52][R2.64+0x11], R17 ;  /* 0x000011110200e986 */ /* 0x0001e2000c101134 */
[----:B------:R-:W-:Y:S01]  /*1f090*/  ISETP.LT.OR P5, PT, R28, 0x11, !P5 ;  /* 0x000000111c00780c */ /* 0x000fe20006fa1670 */
[----:B------:R-:W-:Y:S01]  /*1f0a0*/  BSSY B1, `(.L_x_45) ;  /* 0x0000014000017945 */ /* 0x000fe20003800000 */
[C---:B------:R-:W-:Y:S02]  /*1f0b0*/  LOP3.LUT P2, RZ, R0.reuse, 0x4000, RZ, 0xc0, !PT ;  /* 0x0000400000ff7812 */ /* 0x040fe4000784c0ff */
[C---:B------:R-:W-:Y:S02]  /*1f0c0*/  LOP3.LUT P1, RZ, R0.reuse, 0x800, RZ, 0xc0, !PT ;  /* 0x0000080000ff7812 */ /* 0x040fe4000782c0ff */
[----:B------:R-:W-:Y:S01]  /*1f0d0*/  LOP3.LUT P0, RZ, R0, 0x400, RZ, 0xc0, !PT ;  /* 0x0000040000ff7812 */ /* 0x000fe2000780c0ff */
[----:B--2---:R-:W-:-:S05]  /*1f0e0*/  FMUL R4, R54, UR47 ;  /* 0x0000002f36047c20 */ /* 0x004fca0008400000 */
[----:B------:R-:W-:Y:S01]  /*1f0f0*/  F2FP.SATFINITE.E4M3.F32.PACK_AB_MERGE_C R21, RZ, R4, RZ ;  /* 0x00000004ff15723e */ /* 0x000fe200048070ff */
[----:B---3--:R-:W-:-:S05]  /*1f100*/  FMUL R5, R52, UR47 ;  /* 0x0000002f34057c20 */ /* 0x008fca0008400000 */
[----:B------:R-:W-:Y:S01]  /*1f110*/  F2FP.SATFINITE.E4M3.F32.PACK_AB_MERGE_C R5, RZ, R5, RZ ;  /* 0x00000005ff05723e */ /* 0x000fe200048070ff */
[----:B0-----:R-:W-:Y:S06]  /*1f120*/  @P5 BRA `(.L_x_46) ;  /* 0x00000000002c5947 */ /* 0x001fec0003800000 */
        /* <DEDUP_REMOVED lines=11> */
.L_x_46:
[----:B------:R-:W-:Y:S05]  /*1f1e0*/  BSYNC B1 ;  /* 0x0000000000017941 */ /* 0x000fea0003800000 */
.L_x_45:
        /* <DEDUP_REMOVED lines=15> */
.L_x_48:
[----:B------:R-:W-:Y:S05]  /*1f2e0*/  BSYNC B1 ;  /* 0x0000000000017941 */ /* 0x000fea0003800000 */
.L_x_47:
[----:B------:R-:W2:Y:S04]  /*1f2f0*/  LDL.LU R17, [R1+0xd4] ;  /* 0x0000d40001117983 */ /* 0x000ea80000300800 */
[----:B------:R-:W3:Y:S04]  /*1f300*/  LDL.LU R15, [R1+0xd8] ;  /* 0x0000d800010f7983 */ /* 0x000ee80000300800 */
[----:B------:R-:W4:Y:S04]  /*1f310*/  LDL.LU R16, [R1+0xdc] ;  /* 0x0000dc0001107983 */ /* 0x000f280000300800 */
[----:B------:R-:W5:Y:S01]  /*1f320*/  LDL.LU R14, [R1+0xe0] ;  /* 0x0000e000010e7983 */ /* 0x000f620000300800 */
[----:B------:R-:W-:Y:S01]  /*1f330*/  ISETP.LT.OR P6, PT, R28, 0x19, !P4 ;  /* 0x000000191c00780c */ /* 0x000fe200067c1670 */
[----:B------:R-:W-:Y:S01]  /*1f340*/  BSSY B1, `(.L_x_49) ;  /* 0x000002a000017945 */ /* 0x000fe20003800000 */
[----:B------:R-:W-:-:S11]  /*1f350*/  P2R R9, PR, RZ, 0x1 ;  /* 0x00000001ff097803 */ /* 0x000fd60000000000 */
[----:B01----:R-:W0:Y:S01]  /*1f360*/  @!P6 LDC.64 R2, c[0x0][0x5c0] ;  /* 0x00017000ff02eb82 */ /* 0x003e220000000a00 */
        /* <DEDUP_REMOVED lines=39> */
.L_x_50:
[----:B------:R-:W-:Y:S05]  /*1f5e0*/  BSYNC B1 ;  /* 0x0000000000017941 */ /* 0x000fea0003800000 */
.L_x_49:
        /* <DEDUP_REMOVED lines=15> */
.L_x_52:
[----:B------:R-:W-:Y:S05]  /*1f6e0*/  BSYNC B1 ;  /* 0x0000000000017941 */ /* 0x000fea0003800000 */
.L_x_51:
[----:B------:R-:W-:Y:S01]  /*1f6f0*/  P2R R4, PR, RZ, 0x8 ;  /* 0x00000008ff047803 */ /* 0x000fe20000000000 */
[----:B------:R-:W2:Y:S01]  /*1f700*/  LDL.LU R62, [R1+0xe4] ;  /* 0x0000e400013e7983 */ /* 0x000ea20000300800 */
[----:B------:R-:W-:Y:S02]  /*1f710*/  ISETP.LT.OR P3, PT, R28, 0x21, !P0 ;  /* 0x000000211c00780c */ /* 0x000fe40004761670 */
[----:B------:R-:W-:Y:S01]  /*1f720*/  LOP3.LUT R12, R12, 0xffdfffff, RZ, 0xc0, !PT ;  /* 0xffdfffff0c0c7812 */ /* 0x000fe200078ec0ff */
[----:B------:R-:W3:Y:S01]  /*1f730*/  LDL.LU R65, [R1+0xe8] ;  /* 0x0000e80001417983 */ /* 0x000ee20000300800 */
[----:B------:R-:W-:Y:S02]  /*1f740*/  P2R R57, PR, RZ, 0x10 ;  /* 0x00000010ff397803 */ /* 0x000fe40000000000 */
[----:B------:R-:W-:Y:S01]  /*1f750*/  P2R R61, PR, RZ, 0x1 ;  /* 0x00000001ff3d7803 */ /* 0x000fe20000000000 */
[----:B------:R-:W4:Y:S04]  /*1f760*/  LDL.LU R67, [R1+0xec] ;  /* 0x0000ec0001437983 */ /* 0x000f280000300800 */
[----:B------:R-:W5:Y:S02]  /*1f770*/  LDL.LU R66, [R1+0xf0] ;  /* 0x0000f00001427983 */ /* 0x000f640000300800 */
[----:B01----:R-:W0:Y:S01]  /*1f780*/  @!P3 LDC.64 R2, c[0x0][0x5c0] ;  /* 0x00017000ff02bb82 */ /* 0x003e220000000a00 */
[----:B------:R-:W-:Y:S01]  /*1f790*/  @P3 LOP3.LUT R12, R12, 0x200000, RZ, 0xfc, !PT ;  /* 0x002000000c0c3812 */ /* 0x000fe200078efcff */
[----:B------:R-:W5:Y:S01]  /*1f7a0*/  LDL.LU R64, [R1+0xf4] ;  /* 0x0000f40001407983 */ /* 0x000f620000300800 */
[----:B------:R-:W-:Y:S01]  /*1f7b0*/  P2R R59, PR, RZ, 0x2 ;  /* 0x00000002ff3b7803 */ /* 0x000fe20000000000 */
[----:B------:R-:W-:Y:S01]  /*1f7c0*/  IMAD.U32 R29, RZ, RZ, UR7 ;  /* 0x00000007ff1d7e24 */ /* 0x000fe2000f8e00ff */
[C---:B------:R-:W-:Y:S01]  /*1f7d0*/  LOP3.LUT P4, RZ, R12.reuse, 0x800, RZ, 0xc0, !PT ;  /* 0x000008000cff7812 */ /* 0x040fe2000788c0ff */
[----:B------:R-:W-:Y:S01]  /*1f7e0*/  IMAD.U32 R53, RZ, RZ, UR7 ;  /* 0x00000007ff357e24 */ /* 0x000fe2000f8e00ff */
[----:B------:R-:W-:Y:S01]  /*1f7f0*/  LOP3.LUT R12, R12, 0xfff7ffff, RZ, 0xc0, !PT ;  /* 0xfff7ffff0c0c7812 */ /* 0x000fe200078ec0ff */
[----:B------:R-:W-:Y:S01]  /*1f800*/  IMAD.U32 R51, RZ, RZ, UR8 ;  /* 0x00000008ff337e24 */ /* 0x000fe2000f8e00ff */
[----:B------:R-:W5:Y:S01]  /*1f810*/  LDL.LU R70, [R1+0xf8] ;  /* 0x0000f80001467983 */ /* 0x000f620000300800 */
[----:B------:R-:W-:Y:S01]  /*1f820*/  IMAD.U32 R49, RZ, RZ, UR7 ;  /* 0x00000007ff317e24 */ /* 0x000fe2000f8e00ff */
[----:B------:R-:W-:Y:S01]  /*1f830*/  P2R R43, PR, RZ, 0x4 ;  /* 0x00000004ff2b7803 */ /* 0x000fe20000000000 */
[----:B------:R-:W-:Y:S01]  /*1f840*/  IMAD.U32 R41, RZ, RZ, UR7 ;  /* 0x00000007ff297e24 */ /* 0x000fe2000f8e00ff */
[----:B------:R-:W5:Y:S01]  /*1f850*/  LDL.LU R69, [R1+0xfc] ;  /* 0x0000fc0001457983 */ /* 0x000f620000300800 */
[----:B------:R-:W-:-:S02]  /*1f860*/  IMAD.U32 R39, RZ, RZ, UR8 ;  /* 0x00000008ff277e24 */ /* 0x000fc4000f8e00ff */
[----:B------:R-:W-:Y:S01]  /*1f870*/  IMAD.U32 R31, RZ, RZ, UR7 ;  /* 0x00000007ff1f7e24 */ /* 0x000fe2000f8e00ff */
[----:B------:R-:W5:Y:S01]  /*1f880*/  LDL.LU R68, [R1+0x100] ;  /* 0x0001000001447983 */ /* 0x000f620000300800 */
[----:B------:R-:W-:Y:S02]  /*1f890*/  IMAD.U32 R47, RZ, RZ, UR8 ;  /* 0x00000008ff2f7e24 */ /* 0x000fe4000f8e00ff */
[----:B------:R-:W-:Y:S01]  /*1f8a0*/  IMAD.U32 R55, RZ, RZ, UR7 ;  /* 0x00000007ff377e24 */ /* 0x000fe2000f8e00ff */
[----:B------:R-:W5:Y:S01]  /*1f8b0*/  LDL.LU R71, [R1+0x104] ;  /* 0x0001040001477983 */ /* 0x000f620000300800 */
        /* <DEDUP_REMOVED lines=24> */
[----:B------:R-:W-:-:S04]  /*1fa40*/  ISETP.NE.AND P3, PT, R4, RZ, PT ;  /* 0x000000ff0400720c */ /* 0x000fc80003f65270 */
[----:B------:R-:W-:Y:S02]  /*1fa50*/  P2R R52, PR, RZ, 0x8 ;  /* 0x00000008ff347803 */ /* 0x000fe40000000000 */
        /* <DEDUP_REMOVED lines=15> */
[----:B------:R-:W-:-:S04]  /*1fb50*/  ISETP.LT.OR P1, PT, R28, 0x2a, !P4 ;  /* 0x0000002a1c00780c */ /* 0x000fc80006721670 */
[----:B------:R-:W-:Y:S01]  /*1fb60*/  P2R R40, PR, RZ, 0x2 ;  /* 0x00000002ff287803 */ /* 0x000fe20000000000 */
[----:B--2---:R-:W-:-:S06]  /*1fb70*/  FMUL R62, R62, UR47 ;  /* 0x0000002f3e3e7c20 */ /* 0x004fcc0008400000 */
        /* <DEDUP_REMOVED lines=18> */
[----:B------:R-:W-:Y:S02]  /*1fca0*/  ISETP.LT.OR P4, PT, R28, 0x21, !P3 ;  /* 0x000000211c00780c */ /* 0x000fe40005f81670 */
[----:B------:R-:W-:-:S09]  /*1fcb0*/  F2FP.SATFINITE.E4M3.F32.PACK_AB_MERGE_C R63, RZ, R62, RZ ;  /* 0x0000003eff3f723e */ /* 0x000fd200048070ff */
[----:B------:R-:W0:Y:S01]  /*1fcc0*/  @!P0 LDC.64 R2, c[0x0][0x5c0] ;  /* 0x00017000ff028b82 */ /* 0x000e220000000a00 */
[----:B------:R-:W-:Y:S02]  /*1fcd0*/  @P0 LOP3.LUT R12, R12, 0x200, RZ, 0xfc, !PT ;  /* 0x000002000c0c0812 */ /* 0x000fe400078efcff */
[----:B------:R-:W-:Y:S02]  /*1fce0*/  P2R R44, PR, RZ, 0x10 ;  /* 0x00000010ff2c7803 */ /* 0x000fe40000000000 */
[----:B------:R-:W-:Y:S02]  /*1fcf0*/  LOP3.LUT R12, R12, 0xffffffef, RZ, 0xc0, !PT ;  /* 0xffffffef0c0c7812 */ /* 0x000fe400078ec0ff */
[----:B0-----:R-:W-:-:S04]  /*1fd00*/  @!P0 IADD3 R34, P5, P6, R24, UR11, R2 ;  /* 0x0000000b18228c10 */ /* 0x001fc8000febe002 */
[----:B------:R-:W-:Y:S02]  /*1fd10*/  @!P0 IADD3.X R35, R30, UR9, R3, P5, P6 ;  /* 0x000000091e238c10 */ /* 0x000fe4000afec403 */
[----:B------:R-:W0:Y:S01]  /*1fd20*/  @!P1 LDC.64 R2, c[0x0][0x5c0] ;  /* 0x00017000ff029b82 */ /* 0x000e220000000a00 */
[----:B------:R-:W-:-:S13]  /*1fd30*/  ISETP.LT.OR P0, PT, R28, 0x21, !P2 ;  /* 0x000000211c00780c */ /* 0x000fda0005701670 */
[----:B------:R-:W-:-:S04]  /*1fd40*/  @P0 LOP3.LUT R12, R12, 0x10, RZ, 0xfc, !PT ;  /* 0x000000100c0c0812 */ /* 0x000fc800078efcff */
[----:B------:R-:W-:Y:S02]  /*1fd50*/  LOP3.LUT R12, R12, 0xfffffff7, RZ, 0xc0, !PT ;  /* 0xfffffff70c0c7812 */ /* 0x000fe400078ec0ff */
[----:B0-----:R-:W-:-:S04]  /*1fd60*/  @!P1 IADD3 R36, P5, P6, R24, UR11, R2 ;  /* 0x0000000b18249c10 */ /* 0x001fc8000febe002 */
[----:B------:R-:W-:Y:S01]  /*1fd70*/  @!P1 IADD3.X R37, R30, UR9, R3, P5, P6 ;  /* 0x000000091e259c10 */ /* 0x000fe2000afec403 */
[----:B------:R-:W-:-:S05]  /*1fd80*/  IMAD.U32 R3, RZ, RZ, UR8 ;  /* 0x00000008ff037e24 */ /* 0x000fca000f8e00ff */
[----:B------:R-:W-:-:S04]  /*1fd90*/  @!P0 IADD3 R60, P6, P5, R3, UR6, R24 ;  /* 0x00000006033c8c10 */ /* 0x000fc8000fdde018 */
[----:B------:R-:W-:Y:S02]  /*1fda0*/  @!P0 IADD3.X R58, R29, UR5, R30, P6, P5 ;  /* 0x000000051d3a8c10 */ /* 0x000fe4000b7ea41e */
[----:B------:R-:W-:-:S13]  /*1fdb0*/  ISETP.LT.OR P0, PT, R28, 0x22, !P2 ;  /* 0x000000221c00780c */ /* 0x000fda0005701670 */
[----:B------:R-:W-:Y:S02]  /*1fdc0*/  @!P0 IADD3 R56, P6, P5, R3, UR6, R24 ;  /* 0x0000000603388c10 */ /* 0x000fe4000fdde018 */
[----:B------:R-:W-:Y:S02]  /*1fdd0*/  @P0 LOP3.LUT R12, R12, 0x8, RZ, 0xfc, !PT ;  /* 0x000000080c0c0812 */ /* 0x000fe400078efcff */
[----:B------:R-:W-:Y:S02]  /*1fde0*/  @!P0 IADD3.X R53, R53, UR5, R30, P6, P5 ;  /* 0x0000000535358c10 */ /* 0x000fe4000b7ea41e */
[----:B------:R-:W-:Y:S02]  /*1fdf0*/  ISETP.LT.OR P0, PT, R28, 0x29, !P2 ;  /* 0x000000291c00780c */ /* 0x000fe40005701670 */
[----:B------:R-:W-:-:S11]  /*1fe00*/  LOP3.LUT R12, R12, 0xfffffffb, RZ, 0xc0, !PT ;  /* 0xfffffffb0c0c7812 */ /* 0x000fd600078ec0ff */
[----:B------:R-:W-:Y:S02]  /*1fe10*/  @!P0 IADD3 R51, P6, P5, R51, UR6, R24 ;  /* 0x0000000633338c10 */ /* 0x000fe4000fdde018 */
[----:B------:R-:W-:Y:S02]  /*1fe20*/  @P0 LOP3.LUT R12, R12, 0x4, RZ, 0xfc, !PT ;  /* 0x000000040c0c0812 */ /* 0x000fe400078efcff */
[----:B------:R-:W-:Y:S02]  /*1fe30*/  @!P0 IADD3.X R49, R49, UR5, R30, P6, P5 ;  /* 0x0000000531318c10 */ /* 0x000fe4000b7ea41e */
[----:B------:R-:W-:Y:S02]  /*1fe40*/  ISETP.LT.OR P0, PT, R28, 0x2a, !P2 ;  /* 0x0000002a1c00780c */ /* 0x000fe40005701670 */
[----:B------:R-:W-:-:S11]  /*1fe50*/  LOP3.LUT R12, R12, 0xfffffffd, RZ, 0xc0, !PT ;  /* 0xfffffffd0c0c7812 */ /* 0x000fd600078ec0ff */
[----:B------:R-:W-:Y:S02]  /*1fe60*/  @!P0 IADD3 R48, P6, P5, R3, UR6, R24 ;  /* 0x0000000603308c10 */ /* 0x000fe4000fdde018 */
[----:B------:R-:W-:Y:S02]  /*1fe70*/  @P0 LOP3.LUT R12, R12, 0x2, RZ, 0xfc, !PT ;  /* 0x000000020c0c0812 */ /* 0x000fe400078efcff */
[----:B------:R-:W-:Y:S01]  /*1fe80*/  @!P0 IADD3.X R46, R29, UR5, R30, P6, P5 ;  /* 0x000000051d2e8c10 */ /* 0x000fe2000b7ea41e */
[----:B------:R-:W-:Y:S01]  /*1fe90*/  IMAD.U32 R29, RZ, RZ, UR8 ;  /* 0x00000008ff1d7e24 */ /* 0x000fe2000f8e00ff */
[----:B------:R-:W-:Y:S01]  /*1fea0*/  @!P4 IADD3 R42, P6, P5, R3, UR11, R24 ;  /* 0x0000000b032acc10 */ /* 0x000fe2000fdde018 */
[----:B------:R-:W-:Y:S02]  /*1feb0*/  IMAD.U32 R3, RZ, RZ, UR7 ;  /* 0x00000007ff037e24 */ /* 0x000fe4000f8e00ff */
[----:B---3--:R-:W-:Y:S01]  /*1fec0*/  FMUL R62, R65, UR47 ;  /* 0x0000002f413e7c20 */ /* 0x008fe20008400000 */
[----:B------:R-:W-:-:S02]  /*1fed0*/  LOP3.LUT P2, RZ, R12, 0x200000, RZ, 0xc0, !PT ;  /* 0x002000000cff7812 */ /* 0x000fc4000784c0ff */
[----:B------:R-:W-:Y:S02]  /*1fee0*/  @!P4 IADD3.X R41, R41, UR9, R30, P6, P5 ;  /* 0x000000092929cc10 */ /* 0x000fe4000b7ea41e */
[----:B------:R-:W-:Y:S02]  /*1fef0*/  ISETP.LT.OR P5, PT, R28, 0x22, !P3 ;  /* 0x000000221c00780c */ /* 0x000fe40005fa1670 */
[----:B------:R-:W-:Y:S02]  /*1ff00*/  F2FP.SATFINITE.E4M3.F32.PACK_AB_MERGE_C R65, RZ, R62, RZ ;  /* 0x0000003eff41723e */ /* 0x000fe400048070ff */
[----:B------:R-:W-:-:S09]  /*1ff10*/  P2R R45, PR, RZ, 0x20 ;  /* 0x00000020ff2d7803 */ /* 0x000fd20000000000 */
[----:B------:R-:W-:-:S04]  /*1ff20*/  @!P5 IADD3 R39, P0, P6, R39, UR11, R24 ;  /* 0x0000000b2727dc10 */ /* 0x000fc8000fe1e018 */
[----:B------:R-:W-:Y:S02]  /*1ff30*/  @!P5 IADD3.X R38, R3, UR9, R30, P0, P6 ;  /* 0x000000090326dc10 */ /* 0x000fe400087ec41e */
[----:B------:R-:W-:-:S04]  /*1ff40*/  ISETP.LT.OR P6, PT, R28, 0x29, !P3 ;  /* 0x000000291c00780c */ /* 0x000fc80005fc1670 */
[----:B------:R-:W-:-:S09]  /*1ff50*/  P2R R50, PR, RZ, 0x40 ;  /* 0x00000040ff327803 */ /* 0x000fd20000000000 */
[----:B------:R-:W-:-:S04]  /*1ff60*/  @!P6 IADD3 R29, P0, P1, R29, UR11, R24 ;  /* 0x0000000b1d1dec10 */ /* 0x000fc8000f91e018 */
[----:B------:R-:W-:Y:S02]  /*1ff70*/  @!P6 IADD3.X R31, R31, UR9, R30, P0, P1 ;  /* 0x000000091f1fec10 */ /* 0x000fe400087e241e */
[----:B------:R-:W-:Y:S02]  /*1ff80*/  LOP3.LUT P6, RZ, R12, 0x10000, RZ, 0xc0, !PT ;  /* 0x000100000cff7812 */ /* 0x000fe400078cc0ff */
[C---:B------:R-:W-:Y:S02]  /*1ff90*/  ISETP.LT.OR P0, PT, R28.reuse, 0x2a, !P3 ;  /* 0x0000002a1c00780c */ /* 0x040fe40005f01670 */
[----:B------:R-:W-:Y:S01]  /*1ffa0*/  ISETP.LT.OR P3, PT, R28, 0x21, !P6 ;  /* 0x000000211c00780c */ /* 0x000fe20007761670 */
[----:B----4-:R-:W-:Y:S01]  /*1ffb0*/  FMUL R62, R67, UR47 ;  /* 0x0000002f433e7c20 */ /* 0x010fe20008400000 */
[----:B------:R-:W-:Y:S02]  /*1ffc0*/  P2R R54, PR, RZ, 0x1 ;  /* 0x00000001ff367803 */ /* 0x000fe40000000000 */
[----:B------:R-:W-:-:S07]  /*1ffd0*/  LOP3.LUT P1, RZ, R12, 0x80000, RZ, 0xc0, !PT ;  /* 0x000800000cff7812 */ /* 0x000fce000782c0ff */
[----:B------:R-:W-:Y:S02]  /*1ffe0*/  @!P0 IADD3 R47, P4, P5, R47, UR11, R24 ;  /* 0x0000000b2f2f8c10 */ /* 0x000fe4000fd9e018 */
[----:B------:R-:W0:Y:S01]  /*1fff0*/  @!P3 LDC.64 R2, c[0x0][0x5c0] ;  /* 0x00017000ff02bb82 */ /* 0x000e220000000a00 */
[----:B------:R-:W-:Y:S01]  /*20000*/  F2FP.SATFINITE.E4M3.F32.PACK_AB_MERGE_C R67, RZ, R62, RZ ;  /* 0x0000003eff43723e */ /* 0x000fe200048070ff */
[----:B-----5:R-:W-:Y:S01]  /*20010*/  FMUL R62, R66, UR47 ;  /* 0x0000002f423e7c20 */ /* 0x020fe20008400000 */
[----:B------:R-:W-:Y:S01]  /*20020*/  @!P0 IADD3.X R55, R55, UR9, R30, P4, P5 ;  /* 0x0000000937378c10 */ /* 0x000fe2000a7ea41e */
[----:B------:R-:W2:Y:S01]  /*20030*/  LDL.LU R66, [R1+0x108] ;  /* 0x0001080001427983 */ /* 0x000ea20000300800 */
[----:B0-----:R-:W-:-:S05]  /*20040*/  @!P3 IADD3 R2, P4, R24, R2, RZ ;  /* 0x000000021802b210 */ /* 0x001fca0007f9e0ff */
[----:B------:R-:W-:-:S05]  /*20050*/  @!P3 IMAD.X R3, R30, 0x1, R3, P4 ;  /* 0x000000011e03b824 */ /* 0x000fca00020e0603 */
[----:B------:R0:W-:Y:S02]  /*20060*/  @!P3 STG.E.U8 desc[UR52][R2.64+0x20], R63 ;  /* 0x0000203f0200b986 */ /* 0x0001e4000c101134 */
[----:B0-----:R-:W-:Y:S01]  /*20070*/  F2FP.SATFINITE.E4M3.F32.PACK_AB_MERGE_C R63, RZ, R62, RZ ;  /* 0x0000003eff3f723e */ /* 0x001fe200048070ff */
[----:B------:R-:W-:Y:S02]  /*20080*/  FMUL R62, R64, UR47 ;  /* 0x0000002f403e7c20 */ /* 0x000fe40008400000 */
[----:B------:R-:W3:Y:S01]  /*20090*/  LDL.LU R64, [R1+0x10c] ;  /* 0x00010c0001407983 */ /* 0x000ee20000300800 */
[----:B------:R-:W-:-:S13]  /*200a0*/  ISETP.LT.OR P0, PT, R28, 0x22, !P6 ;  /* 0x000000221c00780c */ /* 0x000fda0007701670 */
[----:B------:R-:W0:Y:S02]  /*200b0*/  @!P0 LDC.64 R2, c[0x0][0x5c0] ;  /* 0x00017000ff028b82 */ /* 0x000e240000000a00 */
[----:B0-----:R-:W-:-:S05]  /*200c0*/  @!P0 IADD3 R2, P3, R24, R2, RZ ;  /* 0x0000000218028210 */ /* 0x001fca0007f7e0ff */
[----:B------:R-:W-:-:S05]  /*200d0*/  @!P0 IMAD.X R3, R30, 0x1, R3, P3 ;  /* 0x000000011e038824 */ /* 0x000fca00018e0603 */
[----:B------:R0:W-:Y:S01]  /*200e0*/  @!P0 STG.E.U8 desc[UR52][R2.64+0x21], R65 ;  /* 0x0000214102008986 */ /* 0x0001e2000c101134 */
[----:B------:R-:W-:-:S13]  /*200f0*/  ISETP.LT.OR P0, PT, R28, 0x29, !P6 ;  /* 0x000000291c00780c */ /* 0x000fda0007701670 */
[----:B0-----:R-:W0:Y:S01]  /*20100*/  @!P0 LDC.64 R2, c[0x0][0x5c0] ;  /* 0x00017000ff028b82 */ /* 0x001e220000000a00 */
[----:B------:R-:W-:Y:S01]  /*20110*/  F2FP.SATFINITE.E4M3.F32.PACK_AB_MERGE_C R65, RZ, R62, RZ ;  /* 0x0000003eff41723e */ /* 0x000fe200048070ff */
[----:B------:R-:W-:Y:S04]  /*20120*/  @!P2 STG.E.U8 desc[UR52][R14.64+0x20], R67 ;  /* 0x000020430e00a986 */ /* 0x000fe8000c101134 */
[----:B------:R1:W-:Y:S01]  /*20130*/  @!P1 STG.E.U8 desc[UR52][R6.64+0x21], R63 ;  /* 0x0000213f06009986 */ /* 0x0003e2000c101134 */
[----:B0-----:R-:W-:-:S05]  /*20140*/  @!P0 IADD3 R2, P3, R24, R2, RZ ;  /* 0x0000000218028210 */ /* 0x001fca0007f7e0ff */
[----:B------:R-:W-:Y:S01]  /*20150*/  @!P0 IMAD.X R3, R30, 0x1, R3, P3 ;  /* 0x000000011e038824 */ /* 0x000fe200018e0603 */
[----:B------:R-:W-:Y:S01]  /*20160*/  ISETP.LT.OR P3, PT, R28, 0x2a, !P6 ;  /* 0x0000002a1c00780c */ /* 0x000fe20007761670 */
[----:B-1----:R-:W-:Y:S02]  /*20170*/  FMUL R6, R70, UR47 ;  /* 0x0000002f46067c20 */ /* 0x002fe40008400000 */
[----:B------:R-:W4:Y:S04]  /*20180*/  LDL.LU R70, [R1+0x110] ;  /* 0x0001100001467983 */ /* 0x000f280000300800 */
[----:B------:R0:W-:Y:S01]  /*20190*/  @!P0 STG.E.U8 desc[UR52][R2.64+0x28], R65 ;  /* 0x0000284102008986 */ /* 0x0001e2000c101134 */
[----:B------:R-:W-:Y:S01]  /*201a0*/  F2FP.SATFINITE.E4M3.F32.PACK_AB_MERGE_C R7, RZ, R6, RZ ;  /* 0x00000006ff07723e */ /* 0x000fe200048070ff */
[----:B------:R-:W-:-:S02]  /*201b0*/  FMUL R6, R69, UR47 ;  /* 0x0000002f45067c20 */ /* 0x000fc40008400000 */
[----:B------:R-:W5:Y:S02]  /*201c0*/  LDL.LU R69, [R1+0x114] ;  /* 0x0001140001457983 */ /* 0x000f640000300800 */
[----:B0-----:R-:W0:Y:S01]  /*201d0*/  @!P3 LDC.64 R2, c[0x0][0x5c0] ;  /* 0x00017000ff02bb82 */ /* 0x001e220000000a00 */
[----:B------:R-:W-:Y:S01]  /*201e0*/  F2FP.SATFINITE.E4M3.F32.PACK_AB_MERGE_C R15, RZ, R6, RZ ;  /* 0x00000006ff0f723e */ /* 0x000fe200048070ff */
[----:B------:R-:W-:Y:S02]  /*201f0*/  FMUL R6, R68, UR47 ;  /* 0x0000002f44067c20 */ /* 0x000fe40008400000 */
[----:B------:R-:W5:Y:S03]  /*20200*/  LDL.LU R68, [R1+0x118] ;  /* 0x0001180001447983 */ /* 0x000f660000300800 */
[----:B------:R-:W-:Y:S01]  /*20210*/  F2FP.SATFINITE.E4M3.F32.PACK_AB_MERGE_C R63, RZ, R6, RZ ;  /* 0x00000006ff3f723e */ /* 0x000fe200048070ff */
[----:B------:R-:W-:-:S05]  /*20220*/  FMUL R6, R71, UR47 ;  /* 0x0000002f47067c20 */ /* 0x000fca0008400000 */
[----:B------:R-:W-:Y:S02]  /*20230*/  F2FP.SATFINITE.E4M3.F32.PACK_AB_MERGE_C R65, RZ, R6, RZ ;  /* 0x00000006ff41723e */ /* 0x000fe400048070ff */
[----:B0-----:R-:W-:-:S05]  /*20240*/  @!P3 IADD3 R2, P6, R24, R2, RZ ;  /* 0x000000021802b210 */ /* 0x001fca0007fde0ff */
[----:B------:R-:W-:-:S05]  /*20250*/  @!P3 IMAD.X R3, R30, 0x1, R3, P6 ;  /* 0x000000011e03b824 */ /* 0x000fca00030e0603 */
[----:B------:R0:W-:Y:S01]  /*20260*/  @!P3 STG.E.U8 desc[UR52][R2.64+0x29], R7 ;  /* 0x000029070200b986 */ /* 0x0001e2000c101134 */
[----:B--2---:R-:W-:-:S03]  /*20270*/  FMUL R6, R66, UR47 ;  /* 0x0000002f42067c20 */ /* 0x004fc60008400000 */
[----:B------:R-:W2:Y:S04]  /*20280*/  LDL.LU R66, [R1+0x11c] ;  /* 0x00011c0001427983 */ /* 0x000ea80000300800 */
[----:B------:R-:W2:Y:S01]  /*20290*/  LDL.LU R71, [R1+0x120] ;  /* 0x0001200001477983 */ /* 0x000ea20000300800 */
[----:B0-----:R-:W-:Y:S01]  /*202a0*/  F2FP.SATFINITE.E4M3.F32.PACK_AB_MERGE_C R7, RZ, R6, RZ ;  /* 0x00000006ff07723e */ /* 0x001fe200048070ff */
[----:B---3--:R-:W-:Y:S02]  /*202b0*/  FMUL R6, R64, UR47 ;  /* 0x0000002f40067c20 */ /* 0x008fe40008400000 */
[----:B------:R-:W3:Y:S01]  /*202c0*/  LDL.LU R64, [R1+0x124] ;  /* 0x0001240001407983 */ /* 0x000ee20000300800 */
[----:B------:R-:W-:-:S04]  /*202d0*/  LOP3.LUT P3, RZ, R12, 0x4000, RZ, 0xc0, !PT ;  /* 0x000040000cff7812 */ /* 0x000fc8000786c0ff */
[----:B------:R-:W-:Y:S02]  /*202e0*/  P2R R14, PR, RZ, 0x8 ;  /* 0x00000008ff0e7803 */ /* 0x000fe40000000000 */
[C---:B------:R-:W-:Y:S02]  /*202f0*/  LOP3.LUT P3, RZ, R12.reuse, 0x10, RZ, 0xc0, !PT ;  /* 0x000000100cff7812 */ /* 0x040fe4000786c0ff */
[C---:B------:R-:W-:Y:S02]  /*20300*/  LOP3.LUT P5, RZ, R12.reuse, 0x100000, RZ, 0xc0, !PT ;  /* 0x001000000cff7812 */ /* 0x040fe400078ac0ff */
[----:B------:R-:W-:-:S09]  /*20310*/  LOP3.LUT P4, RZ, R12, 0x40000, RZ, 0xc0, !PT ;  /* 0x000400000cff7812 */ /* 0x000fd2000788c0ff */
[----:B------:R-:W0:Y:S01]  /*20320*/  @!P3 LDC.64 R2, c[0x0][0x5c0] ;  /* 0x00017000ff02bb82 */ /* 0x000e220000000a00 */
[C---:B------:R-:W-:Y:S02]  /*20330*/  LOP3.LUT P2, RZ, R12.reuse, 0x20000, RZ, 0xc0, !PT ;  /* 0x000200000cff7812 */ /* 0x040fe4000784c0ff */
[C---:B------:R-:W-:Y:S01]  /*20340*/  LOP3.LUT P1, RZ, R12.reuse, 0x8000, RZ, 0xc0, !PT ;  /* 0x000080000cff7812 */ /* 0x040fe2000782c0ff */
[----:B------:R1:W-:Y:S01]  /*20350*/  @!P5 STG.E.U8 desc[UR52][R22.64+0x28], R15 ;  /* 0x0000280f1600d986 */ /* 0x0003e2000c101134 */
[----:B------:R-:W-:-:S03]  /*20360*/  LOP3.LUT P0, RZ, R12, 0x8, RZ, 0xc0, !PT ;  /* 0x000000080cff7812 */ /* 0x000fc6000780c0ff */
[----:B------:R-:W-:Y:S06]  /*20370*/  @!P4 STG.E.U8 desc[UR52][R18.64+0x29], R63 ;  /* 0x0000293f1200c986 */ /* 0x000fec000c101134 */
[----:B------:R-:W-:Y:S04]  /*20380*/  @!P2 STG.E.U8 desc[UR52][R8.64+0x20], R65 ;  /* 0x000020410800a986 */ /* 0x000fe8000c101134 */
[----:B------:R-:W-:Y:S01]  /*20390*/  @!P1 STG.E.U8 desc[UR52][R4.64+0x21], R7 ;  /* 0x0000210704009986 */ /* 0x000fe2000c101134 */
[----:B-1----:R-:W-:-:S02]  /*203a0*/  F2FP.SATFINITE.E4M3.F32.PACK_AB_MERGE_C R15, RZ, R6, RZ ;  /* 0x00000006ff0f723e */ /* 0x002fc400048070ff */
[----:B0-----:R-:W-:-:S05]  /*203b0*/  @!P3 IADD3 R2, P1, R60, R2, RZ ;  /* 0x000000023c02b210 */ /* 0x001fca0007f3e0ff */
[----:B------:R-:W-:-:S05]  /*203c0*/  @!P3 IMAD.X R3, R58, 0x1, R3, P1 ;  /* 0x000000013a03b824 */ /* 0x000fca00008e0603 */
[----:B------:R0:W-:Y:S02]  /*203d0*/  @!P3 STG.E.U8 desc[UR52][R2.64+0x20], R15 ;  /* 0x0000200f0200b986 */ /* 0x0001e4000c101134 */
[----:B0-----:R-:W0:Y:S01]  /*203e0*/  @!P0 LDC.64 R2, c[0x0][0x5c0] ;  /* 0x00017000ff028b82 */ /* 0x001e220000000a00 */
[----:B----4-:R-:W-:Y:S02]  /*203f0*/  FMUL R6, R70, UR47 ;  /* 0x0000002f46067c20 */ /* 0x010fe40008400000 */
[----:B------:R-:W4:Y:S01]  /*20400*/  LDL.LU R70, [R1+0x128] ;  /* 0x0001280001467983 */ /* 0x000f220000300800 */
[----:B-----5:R-:W-:-:S03]  /*20410*/  FMUL R4, R69, UR47 ;  /* 0x0000002f45047c20 */ /* 0x020fc60008400000 */
[----:B------:R-:W5:Y:S02]  /*20420*/  LDL.LU R69, [R1+0x12c] ;  /* 0x00012c0001457983 */ /* 0x000f640000300800 */
[----:B------:R-:W-:Y:S02]  /*20430*/  F2FP.SATFINITE.E4M3.F32.PACK_AB_MERGE_C R7, RZ, R4, RZ ;  /* 0x00000004ff07723e */ /* 0x000fe400048070ff */
[----:B0-----:R-:W-:Y:S01]  /*20440*/  @!P0 IADD3 R2, P3, R56, R2, RZ ;  /* 0x0000000238028210 */ /* 0x001fe20007f7e0ff */
[----:B------:R-:W-:Y:S02]  /*20450*/  FMUL R4, R68, UR47 ;  /* 0x0000002f44047c20 */ /* 0x000fe40008400000 */
[----:B------:R-:W5:Y:S02]  /*20460*/  LDL.LU R68, [R1+0x130] ;  /* 0x0001300001447983 */ /* 0x000f640000300800 */
[----:B------:R-:W-:Y:S01]  /*20470*/  @!P0 IMAD.X R3, R53, 0x1, R3, P3 ;  /* 0x0000000135038824 */ /* 0x000fe200018e0603 */
[----:B------:R-:W-:-:S02]  /*20480*/  ISETP.NE.AND P3, PT, R14, RZ, PT ;  /* 0x000000ff0e00720c */ /* 0x000fc40003f65270 */
[----:B------:R-:W-:Y:S02]  /*20490*/  F2FP.SATFINITE.E4M3.F32.PACK_AB_MERGE_C R5, RZ, R6, RZ ;  /* 0x00000006ff05723e */ /* 0x000fe400048070ff */
[----:B------:R-:W-:-:S03]  /*204a0*/  F2FP.SATFINITE.E4M3.F32.PACK_AB_MERGE_C R9, RZ, R4, RZ ;  /* 0x00000004ff09723e */ /* 0x000fc600048070ff */
[----:B------:R0:W-:Y:S06]  /*204b0*/  @!P0 STG.E.U8 desc[UR52][R2.64+0x21], R5 ;  /* 0x0000210502008986 */ /* 0x0001ec000c101134 */
[----:B------:R1:W-:Y:S01]  /*204c0*/  @!P3 STG.E.U8 desc[UR52][R20.64+0x28], R7 ;  /* 0x000028071400b986 */ /* 0x0003e2000c101134 */
[----:B--2---:R-:W-:-:S03]  /*204d0*/  FMUL R4, R66, UR47 ;  /* 0x0000002f42047c20 */ /* 0x004fc60008400000 */
[----:B------:R-:W2:Y:S02]  /*204e0*/  LDL.LU R66, [R1+0x134] ;  /* 0x0001340001427983 */ /* 0x000ea40000300800 */
[----:B0-----:R-:W-:Y:S01]  /*204f0*/  F2FP.SATFINITE.E4M3.F32.PACK_AB_MERGE_C R5, RZ, R4, RZ ;  /* 0x00000004ff05723e */ /* 0x001fe200048070ff */
[----:B------:R-:W-:-:S05]  /*20500*/  FMUL R4, R71, UR47 ;  /* 0x0000002f47047c20 */ /* 0x000fca0008400000 */
[----:B-1----:R-:W-:Y:S01]  /*20510*/  F2FP.SATFINITE.E4M3.F32.PACK_AB_MERGE_C R7, RZ, R4, RZ ;  /* 0x00000004ff07723e */ /* 0x002fe200048070ff */
[----:B---3--:R-:W-:Y:S02]  /*20520*/  FMUL R4, R64, UR47 ;  /* 0x0000002f40047c20 */ /* 0x008fe40008400000 */
[----:B------:R-:W3:Y:S01]  /*20530*/  LDL.LU R64, [R1+0x138] ;  /* 0x0001380001407983 */ /* 0x000ee20000300800 */
[C---:B------:R-:W-:Y:S02]  /*20540*/  LOP3.LUT P5, RZ, R12.reuse, 0x4, RZ, 0xc0, !PT ;  /* 0x000000040cff7812 */ /* 0x040fe400078ac0ff */
[C---:B------:R-:W-:Y:S01]  /*20550*/  LOP3.LUT P6, RZ, R12.reuse, 0x2000, RZ, 0xc0, !PT ;  /* 0x000020000cff7812 */ /* 0x040fe200078cc0ff */
[----:B------:R-:W3:Y:S10]  /*20560*/  LDL.LU R71, [R1+0x13c] ;  /* 0x00013c0001477983 */ /* 0x000ef40000300800 */
[----:B------:R-:W0:Y:S01]  /*20570*/  @!P5 LDC.64 R2, c[0x0][0x5c0] ;  /* 0x00017000ff02db82 */ /* 0x000e220000000a00 */
[----:B------:R-:W-:Y:S01]  /*20580*/  LOP3.LUT P4, RZ, R12, 0x2, RZ, 0xc0, !PT ;  /* 0x000000020cff7812 */ /* 0x000fe2000788c0ff */
[----:B------:R-:W-:Y:S01]  /*20590*/  @!P6 STG.E.U8 desc[UR52][R16.64+0x29], R9 ;  /* 0x000029091000e986 */ /* 0x000fe2000c101134 */
        /* <DEDUP_REMOVED lines=8> */
[----:B----4-:R-:W-:-:S02]  /*20620*/  FMUL R4, R70, UR47 ;  /* 0x0000002f46047c20 */ /* 0x010fc40008400000 */
[----:B------:R-:W4:Y:S02]  /*20630*/  LDL.LU R70, [R1+0x140] ;  /* 0x0001400001467983 */ /* 0x000f240000300800 */
[----:B------:R-:W-:Y:S01]  /*20640*/  @!P4 IMAD.X R3, R46, 0x1, R3, P5 ;  /* 0x000000012e03c824 */ /* 0x000fe200028e0603 */
[----:B------:R-:W-:Y:S01]  /*20650*/  F2FP.SATFINITE.E4M3.F32.PACK_AB_MERGE_C R5, RZ, R4, RZ ;  /* 0x00000004ff05723e */ /* 0x000fe200048070ff */
[----:B-----5:R-:W-:Y:S02]  /*20660*/  FMUL R4, R69, UR47 ;  /* 0x0000002f45047c20 */ /* 0x020fe40008400000 */
        /* <DEDUP_REMOVED lines=8> */
[----:B------:R-:W-:-:S13]  /*206f0*/  ISETP.NE.AND P4, PT, R44, RZ, PT ;  /* 0x000000ff2c00720c */ /* 0x000fda0003f85270 */
[----:B------:R-:W0:Y:S01]  /*20700*/  @!P4 LDC.64 R2, c[0x0][0x5c0] ;  /* 0x00017000ff02cb82 */ /* 0x000e220000000a00 */
[----:B------:R-:W-:Y:S01]  /*20710*/  ISETP.NE.AND P5, PT, R45, RZ, PT ;  /* 0x000000ff2d00720c */ /* 0x000fe20003fa5270 */
[----:B--2---:R-:W-:Y:S02]  /*20720*/  FMUL R4, R66, UR47 ;  /* 0x0000002f42047c20 */ /* 0x004fe40008400000 */
[----:B------:R-:W2:Y:S03]  /*20730*/  LDL.LU R66, [R1+0x14c] ;  /* 0x00014c0001427983 */ /* 0x000ea60000300800 */
[----:B------:R-:W-:Y:S01]  /*20740*/  F2FP.SATFINITE.E4M3.F32.PACK_AB_MERGE_C R17, RZ, R4, RZ ;  /* 0x00000004ff11723e */ /* 0x000fe200048070ff */
[----:B---3--:R-:W-:Y:S02]  /*20750*/  FMUL R4, R64, UR47 ;  /* 0x0000002f40047c20 */ /* 0x008fe40008400000 */
[----:B------:R-:W3:Y:S01]  /*20760*/  LDL.LU R64, [R1+0x150] ;  /* 0x0001500001407983 */ /* 0x000ee20000300800 */
[----:B0-----:R-:W-:-:S05]  /*20770*/  @!P4 IADD3 R2, P1, R42, R2, RZ ;  /* 0x000000022a02c210 */ /* 0x001fca0007f3e0ff */
[----:B------:R-:W-:-:S05]  /*20780*/  @!P4 IMAD.X R3, R41, 0x1, R3, P1 ;  /* 0x000000012903c824 */ /* 0x000fca00008e0603 */
[----:B------:R0:W-:Y:S02]  /*20790*/  @!P4 STG.E.U8 desc[UR52][R2.64+0x20], R7 ;  /* 0x000020070200c986 */ /* 0x0001e4000c101134 */
[----:B0-----:R-:W0:Y:S01]  /*207a0*/  @!P5 LDC.64 R2, c[0x0][0x5c0] ;  /* 0x00017000ff02db82 */ /* 0x001e220000000a00 */
[----:B------:R-:W-:Y:S02]  /*207b0*/  ISETP.NE.AND P6, PT, R50, RZ, PT ;  /* 0x000000ff3200720c */ /* 0x000fe40003fc5270 */
        /* <DEDUP_REMOVED lines=10> */
[----:B------:R-:W-:Y:S02]  /*20860*/  ISETP.NE.AND P4, PT, R57, RZ, PT ;  /* 0x000000ff3900720c */ /* 0x000fe40003f85270 */
[----:B0-----:R-:W-:-:S05]  /*20870*/  @!P0 IADD3 R14, P5, R47, R2, RZ ;  /* 0x000000022f0e8210 */ /* 0x001fca0007fbe0ff */
[----:B------:R-:W-:Y:S01]  /*20880*/  @!P0 IMAD.X R15, R55, 0x1, R3, P5 ;  /* 0x00000001370f8824 */ /* 0x000fe200028e0603 */
[----:B------:R-:W-:Y:S02]  /*20890*/  ISETP.LT.OR P5, PT, R28, 0x21, !P4 ;  /* 0x000000211c00780c */ /* 0x000fe400067a1670 */
[----:B------:R-:W-:-:S11]  /*208a0*/  ISETP.NE.AND P1, PT, R40, RZ, PT ;  /* 0x000000ff2800720c */ /* 0x000fd60003f25270 */
[----:B------:R-:W0:Y:S01]  /*208b0*/  @!P5 LDC.64 R2, c[0x0][0x5c0] ;  /* 0x00017000ff02db82 */ /* 0x000e220000000a00 */
[----:B------:R-:W-:Y:S01]  /*208c0*/  F2FP.SATFINITE.E4M3.F32.PACK_AB_MERGE_C R19, RZ, R4, RZ ;  /* 0x00000004ff13723e */ /* 0x000fe200048070ff */
[----:B------:R-:W-:Y:S02]  /*208d0*/  @!P5 IMAD.MOV.U32 R4, RZ, RZ, R24 ;  /* 0x000000ffff04d224 */ /* 0x000fe400078e0018 */
[----:B------:R-:W-:Y:S02]  /*208e0*/  @!P5 IMAD.MOV.U32 R5, RZ, RZ, R30 ;  /* 0x000000ffff05d224 */ /* 0x000fe400078e001e */
[----:B------:R-:W-:Y:S01]  /*208f0*/  @!P5 IMAD.WIDE.U32 R4, R10, 0x180, R4 ;  /* 0x000001800a04d825 */ /* 0x000fe200078e0004 */
[----:B------:R5:W-:Y:S02]  /*20900*/  @!P1 STG.E.U8 desc[UR52][R36.64+0x29], R19 ;  /* 0x0000291324009986 */ /* 0x000be4000c101134 */
[----:B0-----:R-:W-:Y:S01]  /*20910*/  @!P5 IADD3 R6, P1, R4, R2, RZ ;  /* 0x000000020406d210 */ /* 0x001fe20007f3e0ff */
[----:B------:R-:W-:-:S05]  /*20920*/  FMUL R2, R71, UR47 ;  /* 0x0000002f47027c20 */ /* 0x000fca0008400000 */
        /* <DEDUP_REMOVED lines=11> */
[----:B----4-:R-:W-:-:S05]  /*209e0*/  FMUL R4, R70, UR47 ;  /* 0x0000002f46047c20 */ /* 0x010fca0008400000 */
[----:B-----5:R-:W-:Y:S01]  /*209f0*/  F2FP.SATFINITE.E4M3.F32.PACK_AB_MERGE_C R19, RZ, R4, RZ ;  /* 0x00000004ff13723e */ /* 0x020fe200048070ff */
        /* <DEDUP_REMOVED lines=11> */
[----:B------:R-:W-:Y:S02]  /*20ab0*/  ISETP.NE.AND P3, PT, R52, RZ, PT ;  /* 0x000000ff3400720c */ /* 0x000fe40003f65270 */
[----:B------:R-:W-:Y:S02]  /*20ac0*/  ISETP.NE.AND P2, PT, R43, RZ, PT ;  /* 0x000000ff2b00720c */ /* 0x000fe40003f45270 */
[----:B------:R-:W-:Y:S02]  /*20ad0*/  ISETP.NE.AND P1, PT, R59, RZ, PT ;  /* 0x000000ff3b00720c */ /* 0x000fe40003f25270 */
[----:B------:R-:W-:Y:S01]  /*20ae0*/  ISETP.NE.AND P0, PT, R61, RZ, PT ;  /* 0x000000ff3d00720c */ /* 0x000fe20003f05270 */
        /* <DEDUP_REMOVED lines=16> */
.L_x_54:
[----:B------:R-:W-:Y:S05]  /*20bf0*/  BSYNC B1 ;  /* 0x0000000000017941 */ /* 0x000fea0003800000 */
.L_x_53:
        /* <DEDUP_REMOVED lines=15> */
.L_x_56:
[----:B------:R-:W-:Y:S05]  /*20cf0*/  BSYNC B1 ;  /* 0x0000000000017941 */ /* 0x000fea0003800000 */
.L_x_55:
        /* <DEDUP_REMOVED lines=47> */
.L_x_58:
[----:B------:R-:W-:Y:S05]  /*20ff0*/  BSYNC B1 ;  /* 0x0000000000017941 */ /* 0x000fea0003800000 */
.L_x_57:
        /* <DEDUP_REMOVED lines=15> */
.L_x_60:
[----:B------:R-:W-:Y:S05]  /*210f0*/  BSYNC B1 ;  /* 0x0000000000017941 */ /* 0x000fea0003800000 */
.L_x_59:
[----:B------:R-:W-:Y:S01]  /*21100*/  P2R R4, PR, RZ, 0x8 ;  /* 0x00000008ff047803 */ /* 0x000fe20000000000 */
[----:B------:R-:W2:Y:S01]  /*21110*/  LDL.LU R54, [R1+0x164] ;  /* 0x0001640001367983 */ /* 0x000ea20000300800 */
[----:B------:R-:W-:Y:S02]  /*21120*/  ISETP.LT.OR P3, PT, R28, 0x31, !P0 ;  /* 0x000000311c00780c */ /* 0x000fe40004761670 */
[----:B------:R-:W-:Y:S01]  /*21130*/  P2R R31, PR, RZ, 0x1 ;  /* 0x00000001ff1f7803 */ /* 0x000fe20000000000 */
[----:B------:R-:W3:Y:S10]  /*21140*/  LDL.LU R80, [R1+0x168] ;  /* 0x0001680001507983 */ /* 0x000ef40000300800 */
[----:B01----:R-:W0:Y:S01]  /*21150*/  @!P3 LDC.64 R2, c[0x0][0x5c0] ;  /* 0x00017000ff02bb82 */ /* 0x003e220000000a00 */
[----:B------:R-:W-:Y:S01]  /*21160*/  P2R R39, PR, RZ, 0x8 ;  /* 0x00000008ff277803 */ /* 0x000fe20000000000 */
[----:B------:R-:W4:Y:S01]  /*21170*/  LDL.LU R65, [R1+0x16c] ;  /* 0x00016c0001417983 */ /* 0x000f220000300800 */
[----:B------:R-:W-:-:S02]  /*21180*/  P2R R41, PR, RZ, 0x10 ;  /* 0x00000010ff297803 */ /* 0x000fc40000000000 */
[----:B0-----:R-:W-:Y:S01]  /*21190*/  @!P3 IADD3 R14, P5, P6, R24, UR8, R2 ;  /* 0x00000008180ebc10 */ /* 0x001fe2000febe002 */
[----:B------:R-:W5:Y:S03]  /*211a0*/  LDL.LU R79, [R1+0x170] ;  /* 0x00017000014f7983 */ /* 0x000f660000300800 */
[----:B------:R-:W-:Y:S01]  /*211b0*/  @!P3 IADD3.X R15, R30, UR7, R3, P5, P6 ;  /* 0x000000071e0fbc10 */ /* 0x000fe2000afec403 */
[----:B------:R-:W5:Y:S01]  /*211c0*/  LDL.LU R78, [R1+0x174] ;  /* 0x00017400014e7983 */ /* 0x000f620000300800 */
[----:B------:R-:W-:Y:S01]  /*211d0*/  ISETP.LT.OR P3, PT, R28, 0x32, !P0 ;  /* 0x000000321c00780c */ /* 0x000fe20004761670 */
[----:B------:R-:W-:Y:S01]  /*211e0*/  IMAD.U32 R55, RZ, RZ, UR8 ;  /* 0x00000008ff377e24 */ /* 0x000fe2000f8e00ff */
[----:B------:R-:W-:Y:S01]  /*211f0*/  LOP3.LUT P4, RZ, R12, 0x800, RZ, 0xc0, !PT ;  /* 0x000008000cff7812 */ /* 0x000fe2000788c0ff */
[----:B------:R-:W-:Y:S01]  /*21200*/  IMAD.U32 R53, RZ, RZ, UR8 ;  /* 0x00000008ff357e24 */ /* 0x000fe2000f8e00ff */
[----:B------:R-:W-:Y:S01]  /*21210*/  P2R R38, PR, RZ, 0x8 ;  /* 0x00000008ff267803 */ /* 0x000fe20000000000 */
[----:B------:R-:W-:Y:S01]  /*21220*/  IMAD.U32 R51, RZ, RZ, UR8 ;  /* 0x00000008ff337e24 */ /* 0x000fe2000f8e00ff */
[----:B------:R-:W-:Y:S01]  /*21230*/  P2R R29, PR, RZ, 0x2 ;  /* 0x00000002ff1d7803 */ /* 0x000fe20000000000 */
[----:B------:R-:W-:Y:S01]  /*21240*/  IMAD.U32 R49, RZ, RZ, UR8 ;  /* 0x00000008ff317e24 */ /* 0x000fe2000f8e00ff */
[----:B------:R-:W-:Y:S01]  /*21250*/  P2R R58, PR, RZ, 0x4 ;  /* 0x00000004ff3a7803 */ /* 0x000fe20000000000 */
[----:B------:R-:W-:Y:S01]  /*21260*/  IMAD.U32 R47, RZ, RZ, UR8 ;  /* 0x00000008ff2f7e24 */ /* 0x000fe2000f8e00ff */
[----:B------:R-:W5:Y:S01]  /*21270*/  LDL.LU R82, [R1+0x178] ;  /* 0x0001780001527983 */ /* 0x000f620000300800 */
[----:B------:R-:W-:-:S02]  /*21280*/  IMAD.U32 R45, RZ, RZ, UR8 ;  /* 0x00000008ff2d7e24 */ /* 0x000fc4000f8e00ff */
[----:B------:R-:W0:Y:S01]  /*21290*/  @!P3 LDC.64 R2, c[0x0][0x5c0] ;  /* 0x00017000ff02bb82 */ /* 0x000e220000000a00 */
[----:B------:R-:W-:Y:S01]  /*212a0*/  IMAD.U32 R43, RZ, RZ, UR8 ;  /* 0x00000008ff2b7e24 */ /* 0x000fe2000f8e00ff */
[----:B------:R-:W5:Y:S01]  /*212b0*/  LDL.LU R81, [R1+0x17c] ;  /* 0x00017c0001517983 */ /* 0x000f620000300800 */
[----:B0-----:R-:W-:-:S04]  /*212c0*/  @!P3 IADD3 R6, P5, P6, R24, UR8, R2 ;  /* 0x000000081806bc10 */ /* 0x001fc8000febe002 */
[----:B------:R-:W-:Y:S02]  /*212d0*/  @!P3 IADD3.X R7, R30, UR7, R3, P5, P6 ;  /* 0x000000071e07bc10 */ /* 0x000fe4000afec403 */
[----:B------:R-:W-:-:S04]  /*212e0*/  ISETP.LT.OR P3, PT, R28, 0x39, !P0 ;  /* 0x000000391c00780c */ /* 0x000fc80004761670 */
[----:B------:R-:W-:-:S09]  /*212f0*/  P2R R63, PR, RZ, 0x8 ;  /* 0x00000008ff3f7803 */ /* 0x000fd20000000000 */
[----:B------:R-:W0:Y:S02]  /*21300*/  @!P3 LDC.64 R2, c[0x0][0x5c0] ;  /* 0x00017000ff02bb82 */ /* 0x000e240000000a00 */
[----:B0-----:R-:W-:-:S04]  /*21310*/  @!P3 IADD3 R22, P5, P6, R24, UR8, R2 ;  /* 0x000000081816bc10 */ /* 0x001fc8000febe002 */
[----:B------:R-:W-:Y:S02]  /*21320*/  @!P3 IADD3.X R23, R30, UR7, R3, P5, P6 ;  /* 0x000000071e17bc10 */ /* 0x000fe4000afec403 */
[C---:B------:R-:W-:Y:S02]  /*21330*/  ISETP.LT.OR P3, PT, R28.reuse, 0x3a, !P0 ;  /* 0x0000003a1c00780c */ /* 0x040fe40004761670 */
[----:B------:R-:W-:Y:S02]  /*21340*/  ISETP.LT.OR P0, PT, R28, 0x31, !P1 ;  /* 0x000000311c00780c */ /* 0x000fe40004f01670 */
[----:B------:R-:W-:Y:S02]  /*21350*/  P2R R71, PR, RZ, 0x8 ;  /* 0x00000008ff477803 */ /* 0x000fe40000000000 */
[----:B------:R-:W-:-:S07]  /*21360*/  P2R R72, PR, RZ, 0x1 ;  /* 0x00000001ff487803 */ /* 0x000fce0000000000 */
[----:B------:R-:W0:Y:S02]  /*21370*/  @!P3 LDC.64 R2, c[0x0][0x5c0] ;  /* 0x00017000ff02bb82 */ /* 0x000e240000000a00 */
[----:B0-----:R-:W-:-:S04]  /*21380*/  @!P3 IADD3 R18, P5, P6, R24, UR8, R2 ;  /* 0x000000081812bc10 */ /* 0x001fc8000febe002 */
[----:B------:R-:W-:Y:S02]  /*21390*/  @!P3 IADD3.X R19, R30, UR7, R3, P5, P6 ;  /* 0x000000071e13bc10 */ /* 0x000fe4000afec403 */
[----:B------:R-:W0:Y:S01]  /*213a0*/  @!P0 LDC.64 R2, c[0x0][0x5c0] ;  /* 0x00017000ff028b82 */ /* 0x000e220000000a00 */
[----:B------:R-:W-:-:S04]  /*213b0*/  ISETP.NE.AND P3, PT, R4, RZ, PT ;  /* 0x000000ff0400720c */ /* 0x000fc80003f65270 */
[----:B------:R-:W-:Y:S02]  /*213c0*/  P2R R66, PR, RZ, 0x8 ;  /* 0x00000008ff427803 */ /* 0x000fe40000000000 */
[----:B0-----:R-:W-:-:S04]  /*213d0*/  @!P0 IADD3 R8, P5, P6, R24, UR6, R2 ;  /* 0x0000000618088c10 */ /* 0x001fc8000febe002 */
[----:B------:R-:W-:Y:S02]  /*213e0*/  @!P0 IADD3.X R9, R30, UR5, R3, P5, P6 ;  /* 0x000000051e098c10 */ /* 0x000fe4000afec403 */
[----:B------:R-:W-:-:S04]  /*213f0*/  ISETP.LT.OR P0, PT, R28, 0x32, !P1 ;  /* 0x000000321c00780c */ /* 0x000fc80004f01670 */
[----:B------:R-:W-:-:S09]  /*21400*/  P2R R73, PR, RZ, 0x1 ;  /* 0x00000001ff497803 */ /* 0x000fd20000000000 */
[----:B------:R-:W0:Y:S02]  /*21410*/  @!P0 LDC.64 R2, c[0x0][0x5c0] ;  /* 0x00017000ff028b82 */ /* 0x000e240000000a00 */
        /* <DEDUP_REMOVED lines=10> */
[----:B------:R-:W-:Y:S01]  /*214c0*/  P2R R57, PR, RZ, 0x2 ;  /* 0x00000002ff397803 */ /* 0x000fe20000000000 */
[----:B--2---:R-:W-:-:S06]  /*214d0*/  FMUL R54, R54, UR47 ;  /* 0x0000002f36367c20 */ /* 0x004fcc0008400000 */
        /* <DEDUP_REMOVED lines=21> */
[----:B------:R-:W-:-:S04]  /*21630*/  ISETP.LT.OR P0, PT, R28, 0x31, !P2 ;  /* 0x000000311c00780c */ /* 0x000fc80005701670 */
[----:B------:R-:W-:Y:S02]  /*21640*/  P2R R74, PR, RZ, 0x1 ;  /* 0x00000001ff4a7803 */ /* 0x000fe40000000000 */
[----:B0-----:R-:W-:-:S04]  /*21650*/  @!P1 IADD3 R36, P5, P6, R24, UR11, R2 ;  /* 0x0000000b18249c10 */ /* 0x001fc8000febe002 */
[----:B------:R-:W-:Y:S01]  /*21660*/  @!P1 IADD3.X R37, R30, UR9, R3, P5, P6 ;  /* 0x000000091e259c10 */ /* 0x000fe2000afec403 */
[----:B------:R-:W-:Y:S02]  /*21670*/  IMAD.U32 R3, RZ, RZ, UR7 ;  /* 0x00000007ff037e24 */ /* 0x000fe4000f8e00ff */
[----:B------:R-:W-:-:S04]  /*21680*/  @!P0 IADD3 R55, P6, P5, R55, UR6, R24 ;  /* 0x0000000637378c10 */ /* 0x000fc8000fdde018 */
[----:B------:R-:W-:Y:S02]  /*21690*/  @!P0 IADD3.X R52, R3, UR5, R30, P6, P5 ;  /* 0x0000000503348c10 */ /* 0x000fe4000b7ea41e */
[----:B------:R-:W-:-:S04]  /*216a0*/  ISETP.LT.OR P0, PT, R28, 0x32, !P2 ;  /* 0x000000321c00780c */ /* 0x000fc80005701670 */
[----:B------:R-:W-:-:S09]  /*216b0*/  P2R R77, PR, RZ, 0x1 ;  /* 0x00000001ff4d7803 */ /* 0x000fd20000000000 */
[----:B------:R-:W-:-:S04]  /*216c0*/  @!P0 IADD3 R53, P6, P5, R53, UR6, R24 ;  /* 0x0000000635358c10 */ /* 0x000fc8000fdde018 */
[----:B------:R-:W-:Y:S02]  /*216d0*/  @!P0 IADD3.X R50, R3, UR5, R30, P6, P5 ;  /* 0x0000000503328c10 */ /* 0x000fe4000b7ea41e */
[----:B------:R-:W-:-:S04]  /*216e0*/  ISETP.LT.OR P0, PT, R28, 0x39, !P2 ;  /* 0x000000391c00780c */ /* 0x000fc80005701670 */
[----:B------:R-:W-:-:S09]  /*216f0*/  P2R R75, PR, RZ, 0x1 ;  /* 0x00000001ff4b7803 */ /* 0x000fd20000000000 */
[----:B------:R-:W-:-:S04]  /*21700*/  @!P0 IADD3 R51, P6, P5, R51, UR6, R24 ;  /* 0x0000000633338c10 */ /* 0x000fc8000fdde018 */
[----:B------:R-:W-:Y:S02]  /*21710*/  @!P0 IADD3.X R48, R3, UR5, R30, P6, P5 ;  /* 0x0000000503308c10 */ /* 0x000fe4000b7ea41e */
[----:B------:R-:W-:Y:S02]  /*21720*/  ISETP.LT.OR P0, PT, R28, 0x3a, !P2 ;  /* 0x0000003a1c00780c */ /* 0x000fe40005701670 */
[----:B------:R-:W-:Y:S01]  /*21730*/  ISETP.NE.AND P2, PT, R39, RZ, PT ;  /* 0x000000ff2700720c */ /* 0x000fe20003f45270 */
[----:B------:R-:W-:Y:S01]  /*21740*/  IMAD.U32 R39, RZ, RZ, UR8 ;  /* 0x00000008ff277e24 */ /* 0x000fe2000f8e00ff */
[----:B------:R-:W-:-:S09]  /*21750*/  P2R R76, PR, RZ, 0x1 ;  /* 0x00000001ff4c7803 */ /* 0x000fd20000000000 */
[----:B------:R-:W-:-:S04]  /*21760*/  @!P0 IADD3 R49, P6, P5, R49, UR6, R24 ;  /* 0x0000000631318c10 */ /* 0x000fc8000fdde018 */
[----:B------:R-:W-:Y:S02]  /*21770*/  @!P0 IADD3.X R46, R3, UR5, R30, P6, P5 ;  /* 0x00000005032e8c10 */ /* 0x000fe4000b7ea41e */
        /* <DEDUP_REMOVED lines=11> */
[----:B------:R-:W-:Y:S02]  /*21830*/  LOP3.LUT P6, RZ, R12, 0x10000, RZ, 0xc0, !PT ;  /* 0x000100000cff7812 */ /* 0x000fe400078cc0ff */
[----:B------:R-:W-:Y:S02]  /*21840*/  ISETP.NE.AND P1, PT, R38, RZ, PT ;  /* 0x000000ff2600720c */ /* 0x000fe40003f25270 */
[----:B------:R-:W-:Y:S02]  /*21850*/  ISETP.LT.OR P3, PT, R28, 0x31, !P6 ;  /* 0x000000311c00780c */ /* 0x000fe40007761670 */
[----:B------:R-:W-:-:S02]  /*21860*/  F2FP.SATFINITE.E4M3.F32.PACK_AB_MERGE_C R61, RZ, R54, RZ ;  /* 0x00000036ff3d723e */ /* 0x000fc400048070ff */
[----:B------:R-:W-:-:S03]  /*21870*/  P2R R67, PR, RZ, 0x1 ;  /* 0x00000001ff437803 */ /* 0x000fc60000000000 */
[----:B------:R-:W-:-:S04]  /*21880*/  @!P0 IADD3 R39, P4, P5, R39, UR11, R24 ;  /* 0x0000000b27278c10 */ /* 0x000fc8000fd9e018 */
[----:B------:R-:W-:Y:S02]  /*21890*/  @!P0 IADD3.X R38, R3, UR9, R30, P4, P5 ;  /* 0x0000000903268c10 */ /* 0x000fe4000a7ea41e */
[----:B------:R-:W0:Y:S01]  /*218a0*/  @!P3 LDC.64 R2, c[0x0][0x5c0] ;  /* 0x00017000ff02bb82 */ /* 0x000e220000000a00 */
[----:B---3--:R-:W-:Y:S02]  /*218b0*/  FMUL R54, R80, UR47 ;  /* 0x0000002f50367c20 */ /* 0x008fe40008400000 */
[----:B------:R-:W2:Y:S01]  /*218c0*/  LDL.LU R80, [R1+0x180] ;  /* 0x0001800001507983 */ /* 0x000ea20000300800 */
[----:B------:R-:W-:Y:S02]  /*218d0*/  ISETP.NE.AND P5, PT, R63, RZ, PT ;  /* 0x000000ff3f00720c */ /* 0x000fe40003fa5270 */
[----:B------:R-:W-:Y:S01]  /*218e0*/  F2FP.SATFINITE.E4M3.F32.PACK_AB_MERGE_C R63, RZ, R54, RZ ;  /* 0x00000036ff3f723e */ /* 0x000fe200048070ff */
[----:B----4-:R-:W-:Y:S01]  /*218f0*/  FMUL R54, R65, UR47 ;  /* 0x0000002f41367c20 */ /* 0x010fe20008400000 */
[----:B------:R-:W3:Y:S04]  /*21900*/  LDL.LU R83, [R1+0x184] ;  /* 0x0001840001537983 */ /* 0x000ee80000300800 */
[----:B------:R-:W-:Y:S01]  /*21910*/  F2FP.SATFINITE.E4M3.F32.PACK_AB_MERGE_C R65, RZ, R54, RZ ;  /* 0x00000036ff41723e */ /* 0x000fe200048070ff */
[----:B-----5:R-:W-:-:S02]  /*21920*/  FMUL R54, R79, UR47 ;  /* 0x0000002f4f367c20 */ /* 0x020fc40008400000 */
[----:B------:R-:W4:Y:S01]  /*21930*/  LDL.LU R79, [R1+0x188] ;  /* 0x00018800014f7983 */ /* 0x000f220000300800 */
[----:B0-----:R-:W-:-:S05]  /*21940*/  @!P3 IADD3 R2, P4, R24, R2, RZ ;  /* 0x000000021802b210 */ /* 0x001fca0007f9e0ff */
[----:B------:R-:W-:-:S05]  /*21950*/  @!P3 IMAD.X R3, R30, 0x1, R3, P4 ;  /* 0x000000011e03b824 */ /* 0x000fca00020e0603 */
[----:B------:R0:W-:Y:S02]  /*21960*/  @!P3 STG.E.U8 desc[UR52][R2.64+0x30], R61 ;  /* 0x0000303d0200b986 */ /* 0x0001e4000c101134 */
[----:B0-----:R-:W-:Y:S01]  /*21970*/  F2FP.SATFINITE.E4M3.F32.PACK_AB_MERGE_C R61, RZ, R54, RZ ;  /* 0x00000036ff3d723e */ /* 0x001fe200048070ff */
[----:B------:R-:W-:Y:S02]  /*21980*/  FMUL R54, R78, UR47 ;  /* 0x0000002f4e367c20 */ /* 0x000fe40008400000 */
[----:B------:R-:W5:Y:S01]  /*21990*/  LDL.LU R78, [R1+0x18c] ;  /* 0x00018c00014e7983 */ /* 0x000f620000300800 */
        /* <DEDUP_REMOVED lines=14> */
[----:B------:R-:W5:Y:S04]  /*21a80*/  LDL.LU R82, [R1+0x190] ;  /* 0x0001900001527983 */ /* 0x000f680000300800 */
[----:B------:R0:W-:Y:S01]  /*21a90*/  @!P0 STG.E.U8 desc[UR52][R2.64+0x38], R63 ;  /* 0x0000383f02008986 */ /* 0x0001e2000c101134 */
[----:B------:R-:W-:Y:S01]  /*21aa0*/  F2FP.SATFINITE.E4M3.F32.PACK_AB_MERGE_C R7, RZ, R6, RZ ;  /* 0x00000006ff07723e */ /* 0x000fe200048070ff */
[----:B------:R-:W-:-:S02]  /*21ab0*/  FMUL R6, R81, UR47 ;  /* 0x0000002f51067c20 */ /* 0x000fc40008400000 */
[----:B------:R-:W5:Y:S02]  /*21ac0*/  LDL.LU R81, [R1+0x194] ;  /* 0x0001940001517983 */ /* 0x000f640000300800 */
[----:B0-----:R-:W0:Y:S01]  /*21ad0*/  @!P3 LDC.64 R2, c[0x0][0x5c0] ;  /* 0x00017000ff02bb82 */ /* 0x001e220000000a00 */
[----:B------:R-:W-:Y:S02]  /*21ae0*/  F2FP.SATFINITE.E4M3.F32.PACK_AB_MERGE_C R15, RZ, R6, RZ ;  /* 0x00000006ff0f723e */ /* 0x000fe400048070ff */
[----:B0-----:R-:W-:-:S05]  /*21af0*/  @!P3 IADD3 R2, P6, R24, R2, RZ ;  /* 0x000000021802b210 */ /* 0x001fca0007fde0ff */
[----:B------:R-:W-:-:S05]  /*21b00*/  @!P3 IMAD.X R3, R30, 0x1, R3, P6 ;  /* 0x000000011e03b824 */ /* 0x000fca00030e0603 */
[----:B------:R0:W-:Y:S01]  /*21b10*/  @!P3 STG.E.U8 desc[UR52][R2.64+0x39], R7 ;  /* 0x000039070200b986 */ /* 0x0001e2000c101134 */
[----:B--2---:R-:W-:-:S03]  /*21b20*/  FMUL R6, R80, UR47 ;  /* 0x0000002f50067c20 */ /* 0x004fc60008400000 */
[----:B------:R-:W2:Y:S02]  /*21b30*/  LDL.LU R80, [R1+0x198] ;  /* 0x0001980001507983 */ /* 0x000ea40000300800 */
[----:B------:R-:W-:Y:S01]  /*21b40*/  F2FP.SATFINITE.E4M3.F32.PACK_AB_MERGE_C R61, RZ, R6, RZ ;  /* 0x00000006ff3d723e */ /* 0x000fe200048070ff */
[----:B---3--:R-:W-:-:S05]  /*21b50*/  FMUL R6, R83, UR47 ;  /* 0x0000002f53067c20 */ /* 0x008fca0008400000 */
[----:B------:R-:W-:Y:S01]  /*21b60*/  F2FP.SATFINITE.E4M3.F32.PACK_AB_MERGE_C R63, RZ, R6, RZ ;  /* 0x00000006ff3f723e */ /* 0x000fe200048070ff */
[----:B----4-:R-:W-:Y:S02]  /*21b70*/  FMUL R6, R79, UR47 ;  /* 0x0000002f4f067c20 */ /* 0x010fe40008400000 */
[----:B------:R-:W3:Y:S04]  /*21b80*/  LDL.LU R79, [R1+0x19c] ;  /* 0x00019c00014f7983 */ /* 0x000ee80000300800 */
[----:B------:R-:W4:Y:S01]  /*21b90*/  LDL.LU R83, [R1+0x1a0] ;  /* 0x0001a00001537983 */ /* 0x000f220000300800 */
[----:B0-----:R-:W-:Y:S01]  /*21ba0*/  F2FP.SATFINITE.E4M3.F32.PACK_AB_MERGE_C R7, RZ, R6, RZ ;  /* 0x00000006ff07723e */ /* 0x001fe200048070ff */
[----:B-----5:R-:W-:Y:S02]  /*21bb0*/  FMUL R6, R78, UR47 ;  /* 0x0000002f4e067c20 */ /* 0x020fe40008400000 */
[----:B------:R-:W5:Y:S01]  /*21bc0*/  LDL.LU R78, [R1+0x1a4] ;  /* 0x0001a400014e7983 */ /* 0x000f620000300800 */
[----:B------:R-:W-:-:S04]  /*21bd0*/  ISETP.NE.AND P3, PT, R69, RZ, PT ;  /* 0x000000ff4500720c */ /* 0x000fc80003f65270 */
[----:B------:R-:W-:Y:S02]  /*21be0*/  P2R R14, PR, RZ, 0x8 ;  /* 0x00000008ff0e7803 */ /* 0x000fe40000000000 */
[----:B------:R-:W-:Y:S02]  /*21bf0*/  ISETP.NE.AND P3, PT, R74, RZ, PT ;  /* 0x000000ff4a00720c */ /* 0x000fe40003f65270 */
[----:B------:R-:W-:Y:S02]  /*21c00*/  ISETP.NE.AND P4, PT, R71, RZ, PT ;  /* 0x000000ff4700720c */ /* 0x000fe40003f85270 */
[----:B------:R-:W-:-:S09]  /*21c10*/  ISETP.NE.AND P2, PT, R72, RZ, PT ;  /* 0x000000ff4800720c */ /* 0x000fd20003f45270 */
[----:B------:R-:W0:Y:S01]  /*21c20*/  @!P3 LDC.64 R2, c[0x0][0x5c0] ;  /* 0x00017000ff02bb82 */ /* 0x000e220000000a00 */
[----:B------:R-:W-:Y:S01]  /*21c30*/  ISETP.NE.AND P1, PT, R73, RZ, PT ;  /* 0x000000ff4900720c */ /* 0x000fe20003f25270 */
[----:B------:R1:W-:Y:S01]  /*21c40*/  @!P5 STG.E.U8 desc[UR52][R22.64+0x38], R15 ;  /* 0x0000380f1600d986 */ /* 0x0003e2000c101134 */
[----:B------:R-:W-:-:S03]  /*21c50*/  ISETP.NE.AND P0, PT, R77, RZ, PT ;  /* 0x000000ff4d00720c */ /* 0x000fc60003f05270 */
[----:B------:R-:W-:Y:S04]  /*21c60*/  @!P4 STG.E.U8 desc[UR52][R18.64+0x39], R61 ;  /* 0x0000393d1200c986 */ /* 0x000fe8000c101134 */
[----:B------:R-:W-:Y:S04]  /*21c70*/  @!P2 STG.E.U8 desc[UR52][R8.64+0x30], R63 ;  /* 0x0000303f0800a986 */ /* 0x000fe8000c101134 */
[----:B------:R-:W-:Y:S01]  /*21c80*/  @!P1 STG.E.U8 desc[UR52][R4.64+0x31], R7 ;  /* 0x0000310704009986 */ /* 0x000fe2000c101134 */
[----:B-1----:R-:W-:Y:S02]  /*21c90*/  F2FP.SATFINITE.E4M3.F32.PACK_AB_MERGE_C R15, RZ, R6, RZ ;  /* 0x00000006ff0f723e */ /* 0x002fe400048070ff */
[----:B0-----:R-:W-:-:S05]  /*21ca0*/  @!P3 IADD3 R2, P1, R55, R2, RZ ;  /* 0x000000023702b210 */ /* 0x001fca0007f3e0ff */
[----:B------:R-:W-:-:S05]  /*21cb0*/  @!P3 IMAD.X R3, R52, 0x1, R3, P1 ;  /* 0x000000013403b824 */ /* 0x000fca00008e0603 */
[----:B------:R0:W-:Y:S02]  /*21cc0*/  @!P3 STG.E.U8 desc[UR52][R2.64+0x30], R15 ;  /* 0x0000300f0200b986 */ /* 0x0001e4000c101134 */
[----:B0-----:R-:W0:Y:S01]  /*21cd0*/  @!P0 LDC.64 R2, c[0x0][0x5c0] ;  /* 0x00017000ff028b82 */ /* 0x001e220000000a00 */
[----:B------:R-:W-:Y:S02]  /*21ce0*/  FMUL R6, R82, UR47 ;  /* 0x0000002f52067c20 */ /* 0x000fe40008400000 */
[----:B------:R-:W5:Y:S01]  /*21cf0*/  LDL.LU R82, [R1+0x1a8] ;  /* 0x0001a80001527983 */ /* 0x000f620000300800 */
[----:B------:R-:W-:-:S03]  /*21d00*/  FMUL R4, R81, UR47 ;  /* 0x0000002f51047c20 */ /* 0x000fc60008400000 */
[----:B------:R-:W5:Y:S02]  /*21d10*/  LDL.LU R81, [R1+0x1ac] ;  /* 0x0001ac0001517983 */ /* 0x000f640000300800 */
[----:B------:R-:W-:Y:S02]  /*21d20*/  F2FP.SATFINITE.E4M3.F32.PACK_AB_MERGE_C R7, RZ, R4, RZ ;  /* 0x00000004ff07723e */ /* 0x000fe400048070ff */
[----:B0-----:R-:W-:Y:S02]  /*21d30*/  @!P0 IADD3 R2, P3, R53, R2, RZ ;  /* 0x0000000235028210 */ /* 0x001fe40007f7e0ff */
[----:B------:R-:W-:-:S03]  /*21d40*/  F2FP.SATFINITE.E4M3.F32.PACK_AB_MERGE_C R5, RZ, R6, RZ ;  /* 0x00000006ff05723e */ /* 0x000fc600048070ff */
[----:B------:R-:W-:Y:S01]  /*21d50*/  @!P0 IMAD.X R3, R50, 0x1, R3, P3 ;  /* 0x0000000132038824 */ /* 0x000fe200018e0603 */
[----:B------:R-:W-:-:S04]  /*21d60*/  ISETP.NE.AND P3, PT, R14, RZ, PT ;  /* 0x000000ff0e00720c */ /* 0x000fc80003f65270 */
[----:B------:R0:W-:Y:S09]  /*21d70*/  @!P0 STG.E.U8 desc[UR52][R2.64+0x31], R5 ;  /* 0x0000310502008986 */ /* 0x0001f2000c101134 */
[----:B------:R1:W-:Y:S01]  /*21d80*/  @!P3 STG.E.U8 desc[UR52][R20.64+0x38], R7 ;  /* 0x000038071400b986 */ /* 0x0003e2000c101134 */
[----:B--2---:R-:W-:-:S03]  /*21d90*/  FMUL R4, R80, UR47 ;  /* 0x0000002f50047c20 */ /* 0x004fc60008400000 */
[----:B------:R-:W2:Y:S02]  /*21da0*/  LDL.LU R80, [R1+0x1b0] ;  /* 0x0001b00001507983 */ /* 0x000ea40000300800 */
[----:B------:R-:W-:Y:S01]  /*21db0*/  F2FP.SATFINITE.E4M3.F32.PACK_AB_MERGE_C R9, RZ, R4, RZ ;  /* 0x00000004ff09723e */ /* 0x000fe200048070ff */
[----:B---3--:R-:W-:Y:S02]  /*21dc0*/  FMUL R4, R79, UR47 ;  /* 0x0000002f4f047c20 */ /* 0x008fe40008400000 */
[----:B------:R-:W3:Y:S03]  /*21dd0*/  LDL.LU R79, [R1+0x1b4] ;  /* 0x0001b400014f7983 */ /* 0x000ee60000300800 */
[----:B0-----:R-:W-:Y:S01]  /*21de0*/  F2FP.SATFINITE.E4M3.F32.PACK_AB_MERGE_C R5, RZ, R4, RZ ;  /* 0x00000004ff05723e */ /* 0x001fe200048070ff */
[----:B----4-:R-:W-:-:S05]  /*21df0*/  FMUL R4, R83, UR47 ;  /* 0x0000002f53047c20 */ /* 0x010fca0008400000 */
[----:B-1----:R-:W-:Y:S01]  /*21e00*/  F2FP.SATFINITE.E4M3.F32.PACK_AB_MERGE_C R7, RZ, R4, RZ ;  /* 0x00000004ff07723e */ /* 0x002fe200048070ff */
[----:B-----5:R-:W-:Y:S02]  /*21e10*/  FMUL R4, R78, UR47 ;  /* 0x0000002f4e047c20 */ /* 0x020fe40008400000 */
[----:B------:R-:W4:Y:S01]  /*21e20*/  LDL.LU R78, [R1+0x1b8] ;  /* 0x0001b800014e7983 */ /* 0x000f220000300800 */
[----:B------:R-:W-:Y:S02]  /*21e30*/  ISETP.NE.AND P5, PT, R75, RZ, PT ;  /* 0x000000ff4b00720c */ /* 0x000fe40003fa5270 */
[----:B------:R-:W-:Y:S01]  /*21e40*/  ISETP.NE.AND P6, PT, R70, RZ, PT ;  /* 0x000000ff4600720c */ /* 0x000fe20003fc5270 */
[----:B------:R-:W5:Y:S10]  /*21e50*/  LDL.LU R83, [R1+0x1bc] ;  /* 0x0001bc0001537983 */ /* 0x000f740000300800 */
[----:B------:R-:W0:Y:S01]  /*21e60*/  @!P5 LDC.64 R2, c[0x0][0x5c0] ;  /* 0x00017000ff02db82 */ /* 0x000e220000000a00 */
[----:B------:R-:W-:Y:S01]  /*21e70*/  ISETP.NE.AND P4, PT, R76, RZ, PT ;  /* 0x000000ff4c00720c */ /* 0x000fe20003f85270 */
[----:B------:R-:W-:Y:S01]  /*21e80*/  @!P6 STG.E.U8 desc[UR52][R16.64+0x39], R9 ;  /* 0x000039091000e986 */ /* 0x000fe2000c101134 */
[----:B0-----:R-:W-:-:S05]  /*21e90*/  @!P5 IADD3 R2, P6, R51, R2, RZ ;  /* 0x000000023302d210 */ /* 0x001fca0007fde0ff */
[----:B------:R-:W-:-:S05]  /*21ea0*/  @!P5 IMAD.X R3, R48, 0x1, R3, P6 ;  /* 0x000000013003d824 */ /* 0x000fca00030e0603 */
[----:B------:R0:W-:Y:S02]  /*21eb0*/  @!P5 STG.E.U8 desc[UR52][R2.64+0x38], R5 ;  /* 0x000038050200d986 */ /* 0x0001e4000c101134 */
[----:B0-----:R-:W0:Y:S01]  /*21ec0*/  @!P4 LDC.64 R2, c[0x0][0x5c0] ;  /* 0x00017000ff02cb82 */ /* 0x001e220000000a00 */
[----:B------:R-:W-:Y:S02]  /*21ed0*/  F2FP.SATFINITE.E4M3.F32.PACK_AB_MERGE_C R9, RZ, R4, RZ ;  /* 0x00000004ff09723e */ /* 0x000fe400048070ff */
[----:B------:R-:W-:Y:S02]  /*21ee0*/  ISETP.NE.AND P2, PT, R64, RZ, PT ;  /* 0x000000ff4000720c */ /* 0x000fe40003f45270 */
[----:B0-----:R-:W-:Y:S01]  /*21ef0*/  @!P4 IADD3 R2, P5, R49, R2, RZ ;  /* 0x000000023102c210 */ /* 0x001fe20007fbe0ff */
[----:B------:R-:W-:Y:S02]  /*21f00*/  FMUL R4, R82, UR47 ;  /* 0x0000002f52047c20 */ /* 0x000fe40008400000 */
[----:B------:R-:W5:Y:S02]  /*21f10*/  LDL.LU R82, [R1+0x1c0] ;  /* 0x0001c00001527983 */ /* 0x000f640000300800 */
[----:B------:R-:W-:Y:S01]  /*21f20*/  @!P4 IMAD.X R3, R46, 0x1, R3, P5 ;  /* 0x000000012e03c824 */ /* 0x000fe200028e0603 */
[----:B------:R-:W-:Y:S01]  /*21f30*/  F2FP.SATFINITE.E4M3.F32.PACK_AB_MERGE_C R5, RZ, R4, RZ ;  /* 0x00000004ff05723e */ /* 0x000fe200048070ff */
[----:B------:R-:W-:-:S02]  /*21f40*/  FMUL R4, R81, UR47 ;  /* 0x0000002f51047c20 */ /* 0x000fc40008400000 */
[----:B------:R-:W5:Y:S04]  /*21f50*/  LDL.LU R81, [R1+0x1c4] ;  /* 0x0001c40001517983 */ /* 0x000f680000300800 */
[----:B------:R0:W-:Y:S02]  /*21f60*/  @!P4 STG.E.U8 desc[UR52][R2.64+0x39], R7 ;  /* 0x000039070200c986 */ /* 0x0001e4000c101134 */
[----:B0-----:R-:W-:Y:S02]  /*21f70*/  F2FP.SATFINITE.E4M3.F32.PACK_AB_MERGE_C R7, RZ, R4, RZ ;  /* 0x00000004ff07723e */ /* 0x001fe400048070ff */
[----:B------:R0:W-:Y:S01]  /*21f80*/  @!P2 STG.E.U8 desc[UR52][R32.64+0x30], R9 ;  /* 0x000030092000a986 */ /* 0x0001e2000c101134 */
[----:B------:R-:W-:Y:S02]  /*21f90*/  ISETP.NE.AND P4, PT, R59, RZ, PT ;  /* 0x000000ff3b00720c */ /* 0x000fe40003f85270 */
[----:B------:R-:W-:-:S11]  /*21fa0*/  ISETP.NE.AND P1, PT, R68, RZ, PT ;  /* 0x000000ff4400720c */ /* 0x000fd60003f25270 */
[----:B------:R-:W1:Y:S01]  /*21fb0*/  @!P4 LDC.64 R2, c[0x0][0x5c0] ;  /* 0x00017000ff02cb82 */ /* 0x000e620000000a00 */
[----:B------:R-:W-:Y:S01]  /*21fc0*/  ISETP.NE.AND P5, PT, R60, RZ, PT ;  /* 0x000000ff3c00720c */ /* 0x000fe20003fa5270 */
[----:B--2---:R-:W-:Y:S02]  /*21fd0*/  FMUL R4, R80, UR47 ;  /* 0x0000002f50047c20 */ /* 0x004fe40008400000 */
[----:B------:R-:W2:Y:S03]  /*21fe0*/  LDL.LU R80, [R1+0x1c8] ;  /* 0x0001c80001507983 */ /* 0x000ea60000300800 */
[----:B0-----:R-:W-:Y:S01]  /*21ff0*/  F2FP.SATFINITE.E4M3.F32.PACK_AB_MERGE_C R9, RZ, R4, RZ ;  /* 0x00000004ff09723e */ /* 0x001fe200048070ff */
[----:B---3--:R-:W-:Y:S02]  /*22000*/  FMUL R4, R79, UR47 ;  /* 0x0000002f4f047c20 */ /* 0x008fe40008400000 */
[----:B------:R-:W3:Y:S01]  /*22010*/  LDL.LU R79, [R1+0x1cc] ;  /* 0x0001cc00014f7983 */ /* 0x000ee20000300800 */
[----:B----4-:R-:W-:-:S03]  /*22020*/  FMUL R6, R78, UR47 ;  /* 0x0000002f4e067c20 */ /* 0x010fc60008400000 */
[----:B------:R-:W4:Y:S04]  /*22030*/  LDL.LU R78, [R1+0x1d0] ;  /* 0x0001d000014e7983 */ /* 0x000f280000300800 */
[----:B------:R-:W-:Y:S01]  /*22040*/  @!P1 STG.E.U8 desc[UR52][R26.64+0x31], R5 ;  /* 0x000031051a009986 */ /* 0x000fe2000c101134 */
[----:B-1----:R-:W-:-:S05]  /*22050*/  @!P4 IADD3 R2, P1, R47, R2, RZ ;  /* 0x000000022f02c210 */ /* 0x002fca0007f3e0ff */
[----:B------:R-:W-:-:S05]  /*22060*/  @!P4 IMAD.X R3, R44, 0x1, R3, P1 ;  /* 0x000000012c03c824 */ /* 0x000fca00008e0603 */
[----:B------:R0:W-:Y:S02]  /*22070*/  @!P4 STG.E.U8 desc[UR52][R2.64+0x30], R7 ;  /* 0x000030070200c986 */ /* 0x0001e4000c101134 */
[----:B0-----:R-:W0:Y:S01]  /*22080*/  @!P5 LDC.64 R2, c[0x0][0x5c0] ;  /* 0x00017000ff02db82 */ /* 0x001e220000000a00 */
[----:B------:R-:W-:Y:S02]  /*22090*/  ISETP.NE.AND P6, PT, R62, RZ, PT ;  /* 0x000000ff3e00720c */ /* 0x000fe40003fc5270 */
[----:B------:R-:W-:Y:S02]  /*220a0*/  ISETP.NE.AND P0, PT, R67, RZ, PT ;  /* 0x000000ff4300720c */ /* 0x000fe40003f05270 */
[----:B------:R-:W-:-:S11]  /*220b0*/  F2FP.SATFINITE.E4M3.F32.PACK_AB_MERGE_C R15, RZ, R4, RZ ;  /* 0x00000004ff0f723e */ /* 0x000fd600048070ff */
[----:B------:R-:W1:Y:S01]  /*220c0*/  @!P0 LDC.64 R4, c[0x0][0x5c0] ;  /* 0x00017000ff048b82 */ /* 0x000e620000000a00 */
[----:B0-----:R-:W-:-:S05]  /*220d0*/  @!P5 IADD3 R2, P4, R45, R2, RZ ;  /* 0x000000022d02d210 */ /* 0x001fca0007f9e0ff */
[----:B------:R-:W-:-:S05]  /*220e0*/  @!P5 IMAD.X R3, R42, 0x1, R3, P4 ;  /* 0x000000012a03d824 */ /* 0x000fca00020e0603 */
[----:B------:R0:W-:Y:S01]  /*220f0*/  @!P5 STG.E.U8 desc[UR52][R2.64+0x31], R9 ;  /* 0x000031090200d986 */ /* 0x0001e2000c101134 */
[----:B------:R-:W-:Y:S01]  /*22100*/  ISETP.NE.AND P5, PT, R56, RZ, PT ;  /* 0x000000ff3800720c */ /* 0x000fe20003fa5270 */
[----:B0-----:R-:W0:-:S12]  /*22110*/  @!P6 LDC.64 R2, c[0x0][0x5c0] ;  /* 0x00017000ff02eb82 */ /* 0x001e180000000a00 */
[----:B------:R5:W-:Y:S01]  /*22120*/  @!P5 STG.E.U8 desc[UR52][R34.64+0x38], R15 ;  /* 0x0000380f2200d986 */ /* 0x000be2000c101134 */
[----:B------:R-:W-:Y:S02]  /*22130*/  ISETP.NE.AND P4, PT, R41, RZ, PT ;  /* 0x000000ff2900720c */ /* 0x000fe40003f85270 */
[----:B0-----:R-:W-:-:S05]  /*22140*/  @!P6 IADD3 R2, P5, R43, R2, RZ ;  /* 0x000000022b02e210 */ /* 0x001fca0007fbe0ff */
[----:B------:R-:W-:Y:S01]  /*22150*/  @!P6 IMAD.X R3, R40, 0x1, R3, P5 ;  /* 0x000000012803e824 */ /* 0x000fe200028e0603 */
[----:B-1----:R-:W-:-:S05]  /*22160*/  @!P0 IADD3 R4, P5, R39, R4, RZ ;  /* 0x0000000427048210 */ /* 0x002fca0007fbe0ff */
[----:B------:R-:W-:Y:S01]  /*22170*/  @!P0 IMAD.X R5, R38, 0x1, R5, P5 ;  /* 0x0000000126058824 */ /* 0x000fe200028e0605 */
[----:B------:R-:W-:Y:S02]  /*22180*/  ISETP.LT.OR P5, PT, R28, 0x31, !P4 ;  /* 0x000000311c00780c */ /* 0x000fe400067a1670 */
[----:B------:R-:W-:-:S11]  /*22190*/  F2FP.SATFINITE.E4M3.F32.PACK_AB_MERGE_C R17, RZ, R6, RZ ;  /* 0x00000006ff11723e */ /* 0x000fd600048070ff */
[----:B------:R-:W0:Y:S01]  /*221a0*/  @!P5 LDC.64 R6, c[0x0][0x5c0] ;  /* 0x00017000ff06db82 */ /* 0x000e220000000a00 */
[----:B------:R-:W-:Y:S01]  /*221b0*/  ISETP.NE.AND P1, PT, R57, RZ, PT ;  /* 0x000000ff3900720c */ /* 0x000fe20003f25270 */
[----:B------:R-:W-:Y:S02]  /*221c0*/  @!P5 IMAD.MOV.U32 R8, RZ, RZ, R24 ;  /* 0x000000ffff08d224 */ /* 0x000fe400078e0018 */
[----:B------:R-:W-:Y:S02]  /*221d0*/  @!P5 IMAD.MOV.U32 R9, RZ, RZ, R30 ;  /* 0x000000ffff09d224 */ /* 0x000fe400078e001e */
[----:B------:R-:W-:-:S08]  /*221e0*/  @!P5 IMAD.WIDE.U32 R8, R10, 0x180, R8 ;  /* 0x000001800a08d825 */ /* 0x000fd000078e0008 */
[----:B------:R-:W-:Y:S01]  /*221f0*/  @!P1 STG.E.U8 desc[UR52][R36.64+0x39], R17 ;  /* 0x0000391124009986 */ /* 0x000fe2000c101134 */
[----:B0-----:R-:W-:Y:S01]  /*22200*/  @!P5 IADD3 R6, P1, R8, R6, RZ ;  /* 0x000000060806d210 */ /* 0x001fe20007f3e0ff */
[----:B-----5:R-:W-:-:S05]  /*22210*/  FMUL R8, R83, UR47 ;  /* 0x0000002f53087c20 */ /* 0x020fca0008400000 */
[----:B------:R-:W-:-:S05]  /*22220*/  F2FP.SATFINITE.E4M3.F32.PACK_AB_MERGE_C R15, RZ, R8, RZ ;  /* 0x00000008ff0f723e */ /* 0x000fca00048070ff */
[----:B------:R0:W-:Y:S01]  /*22230*/  @!P6 STG.E.U8 desc[UR52][R2.64+0x38], R15 ;  /* 0x0000380f0200e986 */ /* 0x0001e2000c101134 */
[----:B------:R-:W-:Y:S01]  /*22240*/  ISETP.LT.OR P6, PT, R28, 0x32, !P4 ;  /* 0x000000321c00780c */ /* 0x000fe200067c1670 */
[----:B------:R-:W-:-:S12]  /*22250*/  @!P5 IMAD R14, R11, 0x180, RZ ;  /* 0x000001800b0ed824 */ /* 0x000fd800078e02ff */
[----:B0-----:R-:W0:Y:S01]  /*22260*/  @!P6 LDC.64 R2, c[0x0][0x5c0] ;  /* 0x00017000ff02eb82 */ /* 0x001e220000000a00 */
[----:B------:R-:W-:Y:S01]  /*22270*/  @!P5 IADD3.X R7, R7, R9, R14, P1, !PT ;  /* 0x000000090707d210 */ /* 0x000fe20000ffe40e */
[----:B------:R-:W-:Y:S02]  /*22280*/  @!P6 IMAD.MOV.U32 R8, RZ, RZ, R24 ;  /* 0x000000ffff08e224 */ /* 0x000fe400078e0018 */
[----:B------:R-:W-:Y:S02]  /*22290*/  @!P6 IMAD.MOV.U32 R9, RZ, RZ, R30 ;  /* 0x000000ffff09e224 */ /* 0x000fe400078e001e */
[----:B------:R-:W-:-:S03]  /*222a0*/  @!P6 IMAD.WIDE.U32 R8, R10, 0x180, R8 ;  /* 0x000001800a08e825 */ /* 0x000fc600078e0008 */
[----:B0-----:R-:W-:Y:S01]  /*222b0*/  @!P6 IADD3 R2, P1, R8, R2, RZ ;  /* 0x000000020802e210 */ /* 0x001fe20007f3e0ff */
[----:B------:R-:W-:-:S05]  /*222c0*/  FMUL R8, R82, UR47 ;  /* 0x0000002f52087c20 */ /* 0x000fca0008400000 */
[----:B------:R-:W-:Y:S01]  /*222d0*/  F2FP.SATFINITE.E4M3.F32.PACK_AB_MERGE_C R17, RZ, R8, RZ ;  /* 0x00000008ff11723e */ /* 0x000fe200048070ff */
[----:B------:R-:W-:Y:S01]  /*222e0*/  FMUL R8, R81, UR47 ;  /* 0x0000002f51087c20 */ /* 0x000fe20008400000 */
[----:B------:R-:W-:-:S04]  /*222f0*/  @!P6 IMAD R14, R11, 0x180, RZ ;  /* 0x000001800b0ee824 */ /* 0x000fc800078e02ff */
[----:B------:R-:W-:Y:S02]  /*22300*/  F2FP.SATFINITE.E4M3.F32.PACK_AB_MERGE_C R15, RZ, R8, RZ ;  /* 0x00000008ff0f723e */ /* 0x000fe400048070ff */
[----:B------:R-:W-:Y:S01]  /*22310*/  @!P6 IADD3.X R3, R3, R9, R14, P1, !PT ;  /* 0x000000090303e210 */ /* 0x000fe20000ffe40e */
[----:B------:R0:W-:Y:S04]  /*22320*/  @!P0 STG.E.U8 desc[UR52][R4.64+0x39], R17 ;  /* 0x0000391104008986 */ /* 0x0001e8000c101134 */
[----:B------:R0:W-:Y:S01]  /*22330*/  @!P5 STG.E.U8 desc[UR52][R6.64+0x30], R15 ;  /* 0x0000300f0600d986 */ /* 0x0001e2000c101134 */
[----:B------:R-:W-:-:S04]  /*22340*/  LOP3.LUT P5, RZ, R12, 0x400000, RZ, 0xc0, !PT ;  /* 0x004000000cff7812 */ /* 0x000fc800078ac0ff */
[----:B------:R-:W-:Y:S01]  /*22350*/  ISETP.LT.OR P5, PT, R28, 0x31, !P5 ;  /* 0x000000311c00780c */ /* 0x000fe20006fa1670 */
[----:B------:R-:W-:Y:S01]  /*22360*/  BSSY B1, `(.L_x_61) ;  /* 0x0000018000017945 */ /* 0x000fe20003800000 */
[----:B------:R-:W-:Y:S02]  /*22370*/  ISETP.NE.AND P3, PT, R66, RZ, PT ;  /* 0x000000ff4200720c */ /* 0x000fe40003f65270 */
[----:B------:R-:W-:Y:S01]  /*22380*/  ISETP.NE.AND P2, PT, R58, RZ, PT ;  /* 0x000000ff3a00720c */ /* 0x000fe20003f45270 */
[----:B--2---:R-:W-:-:S05]  /*22390*/  FMUL R8, R80, UR47 ;  /* 0x0000002f50087c20 */ /* 0x004fca0008400000 */
[----:B------:R-:W-:-:S05]  /*223a0*/  F2FP.SATFINITE.E4M3.F32.PACK_AB_MERGE_C R19, RZ, R8, RZ ;  /* 0x00000008ff13723e */ /* 0x000fca00048070ff */
[----:B------:R0:W-:Y:S01]  /*223b0*/  @!P6 STG.E.U8 desc[UR52][R2.64+0x31], R19 ;  /* 0x000031130200e986 */ /* 0x0001e2000c101134 */
[----:B---3--:R-:W-:Y:S01]  /*223c0*/  FMUL R8, R79, UR47 ;  /* 0x0000002f4f087c20 */ /* 0x008fe20008400000 */
[----:B------:R-:W-:Y:S02]  /*223d0*/  ISETP.NE.AND P1, PT, R29, RZ, PT ;  /* 0x000000ff1d00720c */ /* 0x000fe40003f25270 */
[----:B------:R-:W-:Y:S02]  /*223e0*/  ISETP.NE.AND P0, PT, R31, RZ, PT ;  /* 0x000000ff1f00720c */ /* 0x000fe40003f05270 */
[----:B------:R-:W-:Y:S01]  /*223f0*/  F2FP.SATFINITE.E4M3.F32.PACK_AB_MERGE_C R21, RZ, R8, RZ ;  /* 0x00000008ff15723e */ /* 0x000fe200048070ff */
[----:B----4-:R-:W-:-:S05]  /*22400*/  FMUL R9, R78, UR47 ;  /* 0x0000002f4e097c20 */ /* 0x010fca0008400000 */
        /* <DEDUP_REMOVED lines=13> */
.L_x_62:
[----:B------:R-:W-:Y:S05]  /*224e0*/  BSYNC B1 ;  /* 0x0000000000017941 */ /* 0x000fea0003800000 */
.L_x_61:
        /* <DEDUP_REMOVED lines=15> */
.L_x_64:
[----:B------:R-:W-:Y:S05]  /*225e0*/  BSYNC B1 ;  /* 0x0000000000017941 */ /* 0x000fea0003800000 */
.L_x_63:
        /* <DEDUP_REMOVED lines=47> */
.L_x_66:
[----:B------:R-:W-:Y:S05]  /*228e0*/  BSYNC B1 ;  /* 0x0000000000017941 */ /* 0x000fea0003800000 */
.L_x_65:
        /* <DEDUP_REMOVED lines=15> */
.L_x_68:
[----:B------:R-:W-:Y:S05]  /*229e0*/  BSYNC B1 ;  /* 0x0000000000017941 */ /* 0x000fea0003800000 */
.L_x_67:
        /* <DEDUP_REMOVED lines=28> */
[----:B------:R-:W-:Y:S01]  /*22bb0*/  IMAD.U32 R37, RZ, RZ, UR7 ;  /* 0x00000007ff257e24 */ /* 0x000fe2000f8e00ff */
        /* <DEDUP_REMOVED lines=14> */
[----:B------:R-:W-:Y:S02]  /*22ca0*/  ISETP.NE.AND P3, PT, R14, RZ, PT ;  /* 0x000000ff0e00720c */ /* 0x000fe40003f65270 */
[----:B------:R-:W0:Y:S02]  /*22cb0*/  @!P0 LDC.64 R14, c[0x0][0x5c0] ;  /* 0x00017000ff0e8b82 */ /* 0x000e240000000a00 */
        /* <DEDUP_REMOVED lines=18> */
[----:B------:R-:W0:Y:S08]  /*22de0*/  @!P0 LDC.64 R20, c[0x0][0x5c0] ;  /* 0x00017000ff148b82 */ /* 0x000e300000000a00 */
[----:B------:R-:W1:Y:S01]  /*22df0*/  @!P1 LDC.64 R34, c[0x0][0x5c0] ;  /* 0x00017000ff229b82 */ /* 0x000e620000000a00 */
        /* <DEDUP_REMOVED lines=19> */
[----:B------:R-:W-:Y:S02]  /*22f30*/  ISETP.LT.OR P0, PT, R28, 0x41, !P2 ;  /* 0x000000411c00780c */ /* 0x000fe40005701670 */
[----:B-1----:R-:W-:Y:S02]  /*22f40*/  @!P1 IADD3 R34, P5, P6, R24, UR11, R34 ;  /* 0x0000000b18229c10 */ /* 0x002fe4000febe022 */
[----:B------:R-:W-:Y:S02]  /*22f50*/  P2R R72, PR, RZ, 0x1 ;  /* 0x00000001ff487803 */ /* 0x000fe40000000000 */
[----:B------:R-:W-:-:S07]  /*22f60*/  @!P1 IADD3.X R35, R30, UR9, R35, P5, P6 ;  /* 0x000000091e239c10 */ /* 0x000fce000afec423 */
        /* <DEDUP_REMOVED lines=25> */
[----:B------:R-:W-:Y:S01]  /*23100*/  @!P6 IADD3.X R42, R29, UR9, R30, P0, P1 ;  /* 0x000000091d2aec10 */ /* 0x000fe200087e241e */
[----:B------:R-:W-:Y:S01]  /*23110*/  IMAD.U32 R29, RZ, RZ, UR8 ;  /* 0x00000008ff1d7e24 */ /* 0x000fe2000f8e00ff */
[----:B------:R-:W-:Y:S02]  /*23120*/  ISETP.LT.OR P0, PT, R28, 0x4a, !P3 ;  /* 0x0000004a1c00780c */ /* 0x000fe40005f01670 */
[----:B------:R-:W-:Y:S02]  /*23130*/  LOP3.LUT P6, RZ, R12, 0x10000, RZ, 0xc0, !PT ;  /* 0x000100000cff7812 */ /* 0x000fe400078cc0ff */
[----:B------:R-:W-:Y:S02]  /*23140*/  ISETP.NE.AND P1, PT, R36, RZ, PT ;  /* 0x000000ff2400720c */ /* 0x000fe40003f25270 */
[----:B------:R-:W-:Y:S02]  /*23150*/  ISETP.LT.OR P3, PT, R28, 0x41, !P6 ;  /* 0x000000411c00780c */ /* 0x000fe40007761670 */
[----:B------:R-:W-:-:S05]  /*23160*/  P2R R67, PR, RZ, 0x1 ;  /* 0x00000001ff437803 */ /* 0x000fca0000000000 */
[----:B------:R-:W-:-:S04]  /*23170*/  @!P0 IADD3 R29, P4, P5, R29, UR11, R24 ;  /* 0x0000000b1d1d8c10 */ /* 0x000fc8000fd9e018 */
[----:B------:R-:W-:Y:S02]  /*23180*/  @!P0 IADD3.X R40, R37, UR9, R30, P4, P5 ;  /* 0x0000000925288c10 */ /* 0x000fe4000a7ea41e */
[----:B------:R-:W0:Y:S01]  /*23190*/  @!P3 LDC.64 R36, c[0x0][0x5c0] ;  /* 0x00017000ff24bb82 */ /* 0x000e220000000a00 */
[----:B------:R-:W-:Y:S02]  /*231a0*/  ISETP.LT.OR P0, PT, R28, 0x42, !P6 ;  /* 0x000000421c00780c */ /* 0x000fe40007701670 */
[----:B------:R-:W-:Y:S02]  /*231b0*/  F2FP.SATFINITE.E4M3.F32.PACK_AB_MERGE_C R39, RZ, R38, RZ ;  /* 0x00000026ff27723e */ /* 0x000fe400048070ff */
[----:B0-----:R-:W-:-:S05]  /*231c0*/  @!P3 IADD3 R36, P4, R24, R36, RZ ;  /* 0x000000241824b210 */ /* 0x001fca0007f9e0ff */
[----:B------:R-:W-:-:S05]  /*231d0*/  @!P3 IMAD.X R37, R30, 0x1, R37, P4 ;  /* 0x000000011e25b824 */ /* 0x000fca00020e0625 */
[----:B------:R0:W-:Y:S01]  /*231e0*/  @!P3 STG.E.U8 desc[UR52][R36.64+0x40], R39 ;  /* 0x000040272400b986 */ /* 0x0001e2000c101134 */
[----:B---3--:R-:W-:-:S03]  /*231f0*/  FMUL R38, R80, UR47 ;  /* 0x0000002f50267c20 */ /* 0x008fc60008400000 */
[----:B------:R-:W2:Y:S01]  /*23200*/  LDL.LU R80, [R1+0x200] ;  /* 0x0002000001507983 */ /* 0x000ea20000300800 */
[----:B------:R-:W-:Y:S01]  /*23210*/  ISETP.NE.AND P5, PT, R51, RZ, PT ;  /* 0x000000ff3300720c */ /* 0x000fe20003fa5270 */
[----:B0-----:R-:W0:Y:S01]  /*23220*/  @!P0 LDC.64 R36, c[0x0][0x5c0] ;  /* 0x00017000ff248b82 */ /* 0x001e220000000a00 */
        /* <DEDUP_REMOVED lines=9> */
[----:B0-----:R-:W-:Y:S02]  /*232c0*/  FMUL R36, R78, UR47 ;  /* 0x0000002f4e247c20 */ /* 0x001fe40008400000 */
[----:B------:R-:W5:Y:S01]  /*232d0*/  LDL.LU R78, [R1+0x20c] ;  /* 0x00020c00014e7983 */ /* 0x000f620000300800 */
[----:B------:R-:W-:Y:S02]  /*232e0*/  ISETP.LT.OR P0, PT, R28, 0x49, !P6 ;  /* 0x000000491c00780c */ /* 0x000fe40007701670 */
[----:B------:R-:W-:Y:S02]  /*232f0*/  ISETP.NE.AND P4, PT, R55, RZ, PT ;  /* 0x000000ff3700720c */ /* 0x000fe40003f85270 */
[----:B------:R-:W-:-:S09]  /*23300*/  F2FP.SATFINITE.E4M3.F32.PACK_AB_MERGE_C R55, RZ, R38, RZ ;  /* 0x00000026ff37723e */ /* 0x000fd200048070ff */
[----:B------:R-:W0:Y:S01]  /*23310*/  @!P0 LDC.64 R38, c[0x0][0x5c0] ;  /* 0x00017000ff268b82 */ /* 0x000e220000000a00 */
[----:B------:R-:W-:Y:S04]  /*23320*/  @!P2 STG.E.U8 desc[UR52][R2.64+0x40], R53 ;  /* 0x000040350200a986 */ /* 0x000fe8000c101134 */
[----:B------:R1:W-:Y:S02]  /*23330*/  @!P1 STG.E.U8 desc[UR52][R4.64+0x41], R55 ;  /* 0x0000413704009986 */ /* 0x0003e4000c101134 */
[----:B-1----:R-:W-:Y:S02]  /*23340*/  FMUL R4, R82, UR47 ;  /* 0x0000002f52047c20 */ /* 0x002fe40008400000 */
[----:B------:R-:W5:Y:S03]  /*23350*/  LDL.LU R82, [R1+0x210] ;  /* 0x0002100001527983 */ /* 0x000f660000300800 */
[----:B------:R-:W-:Y:S01]  /*23360*/  F2FP.SATFINITE.E4M3.F32.PACK_AB_MERGE_C R5, RZ, R4, RZ ;  /* 0x00000004ff05723e */ /* 0x000fe200048070ff */
[----:B------:R-:W-:Y:S01]  /*23370*/  FMUL R4, R81, UR47 ;  /* 0x0000002f51047c20 */ /* 0x000fe20008400000 */
[----:B0-----:R-:W-:Y:S01]  /*23380*/  @!P0 IADD3 R38, P3, R24, R38, RZ ;  /* 0x0000002618268210 */ /* 0x001fe20007f7e0ff */
[----:B------:R-:W5:Y:S01]  /*23390*/  LDL.LU R81, [R1+0x214] ;  /* 0x0002140001517983 */ /* 0x000f620000300800 */
[----:B------:R-:W-:-:S02]  /*233a0*/  F2FP.SATFINITE.E4M3.F32.PACK_AB_MERGE_C R37, RZ, R36, RZ ;  /* 0x00000024ff25723e */ /* 0x000fc400048070ff */
[----:B------:R-:W-:Y:S01]  /*233b0*/  F2FP.SATFINITE.E4M3.F32.PACK_AB_MERGE_C R51, RZ, R4, RZ ;  /* 0x00000004ff33723e */ /* 0x000fe200048070ff */
[----:B------:R-:W-:-:S05]  /*233c0*/  @!P0 IMAD.X R39, R30, 0x1, R39, P3 ;  /* 0x000000011e278824 */ /* 0x000fca00018e0627 */
[----:B------:R0:W-:Y:S01]  /*233d0*/  @!P0 STG.E.U8 desc[UR52][R38.64+0x48], R37 ;  /* 0x0000482526008986 */ /* 0x0001e2000c101134 */
[----:B--2---:R-:W-:-:S03]  /*233e0*/  FMUL R4, R80, UR47 ;  /* 0x0000002f50047c20 */ /* 0x004fc60008400000 */
[----:B------:R-:W2:Y:S02]  /*233f0*/  LDL.LU R80, [R1+0x218] ;  /* 0x0002180001507983 */ /* 0x000ea40000300800 */
[----:B0-----:R-:W-:Y:S01]  /*23400*/  F2FP.SATFINITE.E4M3.F32.PACK_AB_MERGE_C R37, RZ, R4, RZ ;  /* 0x00000004ff25723e */ /* 0x001fe200048070ff */
[----:B---3--:R-:W-:-:S05]  /*23410*/  FMUL R4, R83, UR47 ;  /* 0x0000002f53047c20 */ /* 0x008fca0008400000 */
[----:B------:R-:W-:Y:S01]  /*23420*/  F2FP.SATFINITE.E4M3.F32.PACK_AB_MERGE_C R39, RZ, R4, RZ ;  /* 0x00000004ff27723e */ /* 0x000fe200048070ff */
[----:B----4-:R-:W-:Y:S02]  /*23430*/  FMUL R4, R79, UR47 ;  /* 0x0000002f4f047c20 */ /* 0x010fe40008400000 */
[----:B------:R-:W3:Y:S04]  /*23440*/  LDL.LU R79, [R1+0x21c] ;  /* 0x00021c00014f7983 */ /* 0x000ee80000300800 */
[----:B------:R-:W4:Y:S01]  /*23450*/  LDL.LU R83, [R1+0x220] ;  /* 0x0002200001537983 */ /* 0x000f220000300800 */
[----:B------:R-:W-:Y:S01]  /*23460*/  F2FP.SATFINITE.E4M3.F32.PACK_AB_MERGE_C R53, RZ, R4, RZ ;  /* 0x00000004ff35723e */ /* 0x000fe200048070ff */
[----:B-----5:R-:W-:Y:S02]  /*23470*/  FMUL R4, R78, UR47 ;  /* 0x0000002f4e047c20 */ /* 0x020fe40008400000 */
[----:B------:R-:W5:Y:S01]  /*23480*/  LDL.LU R78, [R1+0x224] ;  /* 0x00022400014e7983 */ /* 0x000f620000300800 */
[----:B------:R-:W-:-:S13]  /*23490*/  ISETP.LT.OR P3, PT, R28, 0x4a, !P6 ;  /* 0x0000004a1c00780c */ /* 0x000fda0007761670 */
[----:B------:R-:W0:Y:S02]  /*234a0*/  @!P3 LDC.64 R2, c[0x0][0x5c0] ;  /* 0x00017000ff02bb82 */ /* 0x000e240000000a00 */
[----:B0-----:R-:W-:-:S05]  /*234b0*/  @!P3 IADD3 R2, P6, R24, R2, RZ ;  /* 0x000000021802b210 */ /* 0x001fca0007fde0ff */
[----:B------:R-:W-:-:S05]  /*234c0*/  @!P3 IMAD.X R3, R30, 0x1, R3, P6 ;  /* 0x000000011e03b824 */ /* 0x000fca00030e0603 */
[----:B------:R0:W-:Y:S01]  /*234d0*/  @!P3 STG.E.U8 desc[UR52][R2.64+0x49], R5 ;  /* 0x000049050200b986 */ /* 0x0001e2000c101134 */
[----:B------:R-:W-:-:S04]  /*234e0*/  ISETP.NE.AND P3, PT, R74, RZ, PT ;  /* 0x000000ff4a00720c */ /* 0x000fc80003f65270 */
[----:B------:R-:W-:Y:S02]  /*234f0*/  P2R R36, PR, RZ, 0x8 ;  /* 0x00000008ff247803 */ /* 0x000fe40000000000 */
[----:B------:R-:W-:Y:S02]  /*23500*/  ISETP.NE.AND P3, PT, R72, RZ, PT ;  /* 0x000000ff4800720c */ /* 0x000fe40003f65270 */
[----:B------:R-:W-:Y:S01]  /*23510*/  ISETP.NE.AND P0, PT, R73, RZ, PT ;  /* 0x000000ff4900720c */ /* 0x000fe20003f05270 */
[----:B------:R1:W-:Y:S01]  /*23520*/  @!P5 STG.E.U8 desc[UR52][R6.64+0x48], R51 ;  /* 0x000048330600d986 */ /* 0x0003e2000c101134 */
[----:B------:R-:W-:-:S09]  /*23530*/  ISETP.NE.AND P2, PT, R70, RZ, PT ;  /* 0x000000ff4600720c */ /* 0x000fd20003f45270 */
[----:B0-----:R-:W0:Y:S01]  /*23540*/  @!P3 LDC.64 R2, c[0x0][0x5c0] ;  /* 0x00017000ff02bb82 */ /* 0x001e220000000a00 */
[----:B------:R-:W-:Y:S02]  /*23550*/  ISETP.NE.AND P1, PT, R71, RZ, PT ;  /* 0x000000ff4700720c */ /* 0x000fe40003f25270 */
[----:B-1----:R-:W-:-:S05]  /*23560*/  F2FP.SATFINITE.E4M3.F32.PACK_AB_MERGE_C R7, RZ, R4, RZ ;  /* 0x00000004ff07723e */ /* 0x002fca00048070ff */
[----:B------:R-:W1:Y:S01]  /*23570*/  @!P0 LDC.64 R4, c[0x0][0x5c0] ;  /* 0x00017000ff048b82 */ /* 0x000e620000000a00 */
[----:B------:R-:W-:Y:S01]  /*23580*/  FMUL R6, R82, UR47 ;  /* 0x0000002f52067c20 */ /* 0x000fe20008400000 */
[----:B------:R0:W-:Y:S04]  /*23590*/  @!P4 STG.E.U8 desc[UR52][R8.64+0x49], R37 ;  /* 0x000049250800c986 */ /* 0x0001e8000c101134 */
[----:B------:R-:W5:Y:S04]  /*235a0*/  LDL.LU R82, [R1+0x228] ;  /* 0x0002280001527983 */ /* 0x000f680000300800 */
[----:B------:R1:W-:Y:S04]  /*235b0*/  @!P2 STG.E.U8 desc[UR52][R14.64+0x40], R39 ;  /* 0x000040270e00a986 */ /* 0x0003e8000c101134 */
[----:B------:R-:W-:Y:S01]  /*235c0*/  @!P1 STG.E.U8 desc[UR52][R16.64+0x41], R53 ;  /* 0x0000413510009986 */ /* 0x000fe2000c101134 */
[----:B0-----:R-:W-:-:S02]  /*235d0*/  F2FP.SATFINITE.E4M3.F32.PACK_AB_MERGE_C R9, RZ, R6, RZ ;  /* 0x00000006ff09723e */ /* 0x001fc400048070ff */
[----:B------:R-:W-:Y:S01]  /*235e0*/  @!P3 IADD3 R2, P1, R57, R2, RZ ;  /* 0x000000023902b210 */ /* 0x000fe20007f3e0ff */
[----:B------:R-:W-:Y:S02]  /*235f0*/  FMUL R6, R81, UR47 ;  /* 0x0000002f51067c20 */ /* 0x000fe40008400000 */
[----:B------:R-:W5:Y:S02]  /*23600*/  LDL.LU R81, [R1+0x22c] ;  /* 0x00022c0001517983 */ /* 0x000f640000300800 */
[----:B------:R-:W-:Y:S01]  /*23610*/  @!P3 IMAD.X R3, R56, 0x1, R3, P1 ;  /* 0x000000013803b824 */ /* 0x000fe200008e0603 */
[----:B-1----:R-:W-:-:S04]  /*23620*/  F2FP.SATFINITE.E4M3.F32.PACK_AB_MERGE_C R15, RZ, R6, RZ ;  /* 0x00000006ff0f723e */ /* 0x002fc800048070ff */
[----:B------:R0:W-:Y:S01]  /*23630*/  @!P3 STG.E.U8 desc[UR52][R2.64+0x40], R7 ;  /* 0x000040070200b986 */ /* 0x0001e2000c101134 */
[----:B------:R-:W-:Y:S02]  /*23640*/  @!P0 IADD3 R4, P3, R59, R4, RZ ;  /* 0x000000043b048210 */ /* 0x000fe40007f7e0ff */
[----:B------:R-:W-:-:S03]  /*23650*/  ISETP.NE.AND P6, PT, R75, RZ, PT ;  /* 0x000000ff4b00720c */ /* 0x000fc60003fc5270 */
[----:B------:R-:W-:Y:S01]  /*23660*/  @!P0 IMAD.X R5, R58, 0x1, R5, P3 ;  /* 0x000000013a058824 */ /* 0x000fe200018e0605 */
[----:B------:R-:W-:-:S04]  /*23670*/  ISETP.NE.AND P3, PT, R36, RZ, PT ;  /* 0x000000ff2400720c */ /* 0x000fc80003f65270 */
[----:B------:R1:W-:Y:S09]  /*23680*/  @!P0 STG.E.U8 desc[UR52][R4.64+0x41], R9 ;  /* 0x0000410904008986 */ /* 0x0003f2000c101134 */
[----:B------:R-:W-:Y:S01]  /*23690*/  @!P3 STG.E.U8 desc[UR52][R18.64+0x48], R15 ;  /* 0x0000480f1200b986 */ /* 0x000fe2000c101134 */
[----:B--2---:R-:W-:-:S03]  /*236a0*/  FMUL R6, R80, UR47 ;  /* 0x0000002f50067c20 */ /* 0x004fc60008400000 */
[----:B------:R-:W2:Y:S02]  /*236b0*/  LDL.LU R80, [R1+0x230] ;  /* 0x0002300001507983 */ /* 0x000ea40000300800 */
[----:B0-----:R-:W-:Y:S01]  /*236c0*/  F2FP.SATFINITE.E4M3.F32.PACK_AB_MERGE_C R7, RZ, R6, RZ ;  /* 0x00000006ff07723e */ /* 0x001fe200048070ff */
[----:B---3--:R-:W-:-:S04]  /*236d0*/  FMUL R6, R79, UR47 ;  /* 0x0000002f4f067c20 */ /* 0x008fc80008400000 */
[----:B------:R0:W-:Y:S01]  /*236e0*/  @!P6 STG.E.U8 desc[UR52][R20.64+0x49], R7 ;  /* 0x000049071400e986 */ /* 0x0001e2000c101134 */
[----:B-1----:R-:W-:Y:S01]  /*236f0*/  F2FP.SATFINITE.E4M3.F32.PACK_AB_MERGE_C R9, RZ, R6, RZ ;  /* 0x00000006ff09723e */ /* 0x002fe200048070ff */
[----:B----4-:R-:W-:Y:S02]  /*23700*/  FMUL R6, R83, UR47 ;  /* 0x0000002f53067c20 */ /* 0x010fe40008400000 */
[----:B------:R-:W3:Y:S03]  /*23710*/  LDL.LU R79, [R1+0x234] ;  /* 0x00023400014f7983 */ /* 0x000ee60000300800 */
[----:B0-----:R-:W-:Y:S01]  /*23720*/  F2FP.SATFINITE.E4M3.F32.PACK_AB_MERGE_C R7, RZ, R6, RZ ;  /* 0x00000006ff07723e */ /* 0x001fe200048070ff */
[----:B-----5:R-:W-:Y:S02]  /*23730*/  FMUL R6, R78, UR47 ;  /* 0x0000002f4e067c20 */ /* 0x020fe40008400000 */
[----:B------:R-:W4:Y:S01]  /*23740*/  LDL.LU R78, [R1+0x238] ;  /* 0x00023800014e7983 */ /* 0x000f220000300800 */
[----:B------:R-:W-:-:S03]  /*23750*/  ISETP.NE.AND P5, PT, R76, RZ, PT ;  /* 0x000000ff4c00720c */ /* 0x000fc60003fa5270 */
[----:B------:R-:W5:Y:S01]  /*23760*/  LDL.LU R83, [R1+0x23c] ;  /* 0x00023c0001537983 */ /* 0x000f620000300800 */
[----:B------:R-:W-:-:S09]  /*23770*/  ISETP.NE.AND P4, PT, R77, RZ, PT ;  /* 0x000000ff4d00720c */ /* 0x000fd20003f85270 */
[----:B------:R-:W0:Y:S08]  /*23780*/  @!P5 LDC.64 R2, c[0x0][0x5c0] ;  /* 0x00017000ff02db82 */ /* 0x000e300000000a00 */
[----:B------:R-:W1:Y:S01]  /*23790*/  @!P4 LDC.64 R4, c[0x0][0x5c0] ;  /* 0x00017000ff04cb82 */ /* 0x000e620000000a00 */
[----:B------:R-:W-:Y:S02]  /*237a0*/  F2FP.SATFINITE.E4M3.F32.PACK_AB_MERGE_C R15, RZ, R6, RZ ;  /* 0x00000006ff0f723e */ /* 0x000fe400048070ff */
[----:B0-----:R-:W-:-:S05]  /*237b0*/  @!P5 IADD3 R2, P6, R47, R2, RZ ;  /* 0x000000022f02d210 */ /* 0x001fca0007fde0ff */
[----:B------:R-:W-:-:S05]  /*237c0*/  @!P5 IMAD.X R3, R50, 0x1, R3, P6 ;  /* 0x000000013203d824 */ /* 0x000fca00030e0603 */
[----:B------:R0:W-:Y:S01]  /*237d0*/  @!P5 STG.E.U8 desc[UR52][R2.64+0x48], R9 ;  /* 0x000048090200d986 */ /* 0x0001e2000c101134 */
[----:B-1----:R-:W-:-:S05]  /*237e0*/  @!P4 IADD3 R4, P5, R45, R4, RZ ;  /* 0x000000042d04c210 */ /* 0x002fca0007fbe0ff */
[----:B------:R-:W-:-:S05]  /*237f0*/  @!P4 IMAD.X R5, R48, 0x1, R5, P5 ;  /* 0x000000013005c824 */ /* 0x000fca00028e0605 */
[----:B------:R1:W-:Y:S01]  /*23800*/  @!P4 STG.E.U8 desc[UR52][R4.64+0x49], R7 ;  /* 0x000049070400c986 */ /* 0x0003e2000c101134 */
[----:B------:R-:W-:Y:S01]  /*23810*/  ISETP.NE.AND P2, PT, R65, RZ, PT ;  /* 0x000000ff4100720c */ /* 0x000fe20003f45270 */
[----:B------:R-:W-:Y:S02]  /*23820*/  FMUL R6, R82, UR47 ;  /* 0x0000002f52067c20 */ /* 0x000fe40008400000 */
[----:B------:R-:W5:Y:S03]  /*23830*/  LDL.LU R82, [R1+0x240] ;  /* 0x0002400001527983 */ /* 0x000f660000300800 */
[----:B0-----:R-:W-:Y:S01]  /*23840*/  F2FP.SATFINITE.E4M3.F32.PACK_AB_MERGE_C R9, RZ, R6, RZ ;  /* 0x00000006ff09723e */ /* 0x001fe200048070ff */
[----:B------:R-:W-:Y:S02]  /*23850*/  FMUL R6, R81, UR47 ;  /* 0x0000002f51067c20 */ /* 0x000fe40008400000 */
[----:B------:R-:W5:Y:S03]  /*23860*/  LDL.LU R81, [R1+0x244] ;  /* 0x0002440001517983 */ /* 0x000f660000300800 */
[----:B-1----:R-:W-:-:S02]  /*23870*/  F2FP.SATFINITE.E4M3.F32.PACK_AB_MERGE_C R7, RZ, R6, RZ ;  /* 0x00000006ff07723e */ /* 0x002fc400048070ff */
[----:B------:R-:W-:Y:S01]  /*23880*/  ISETP.NE.AND P1, PT, R66, RZ, PT ;  /* 0x000000ff4200720c */ /* 0x000fe20003f25270 */
[----:B------:R-:W-:-:S12]  /*23890*/  @!P2 STG.E.U8 desc[UR52][R22.64+0x40], R15 ;  /* 0x0000400f1600a986 */ /* 0x000fd8000c101134 */
[----:B------:R0:W-:Y:S01]  /*238a0*/  @!P1 STG.E.U8 desc[UR52][R26.64+0x41], R9 ;  /* 0x000041091a009986 */ /* 0x0001e2000c101134 */
[----:B------:R-:W-:Y:S02]  /*238b0*/  ISETP.NE.AND P4, PT, R63, RZ, PT ;  /* 0x000000ff3f00720c */ /* 0x000fe40003f85270 */
[----:B------:R-:W-:-:S11]  /*238c0*/  ISETP.NE.AND P5, PT, R64, RZ, PT ;  /* 0x000000ff4000720c */ /* 0x000fd60003fa5270 */
[----:B------:R-:W1:Y:S08]  /*238d0*/  @!P4 LDC.64 R2, c[0x0][0x5c0] ;  /* 0x00017000ff02cb82 */ /* 0x000e700000000a00 */
[----:B------:R-:W1:Y:S01]  /*238e0*/  @!P5 LDC.64 R4, c[0x0][0x5c0] ;  /* 0x00017000ff04db82 */ /* 0x000e620000000a00 */
[----:B--2---:R-:W-:Y:S02]  /*238f0*/  FMUL R6, R80, UR47 ;  /* 0x0000002f50067c20 */ /* 0x004fe40008400000 */
[----:B------:R-:W2:Y:S03]  /*23900*/  LDL.LU R80, [R1+0x248] ;  /* 0x0002480001507983 */ /* 0x000ea60000300800 */
[----:B0-----:R-:W-:Y:S01]  /*23910*/  F2FP.SATFINITE.E4M3.F32.PACK_AB_MERGE_C R9, RZ, R6, RZ ;  /* 0x00000006ff09723e */ /* 0x001fe200048070ff */
[----:B---3--:R-:W-:-:S02]  /*23920*/  FMUL R6, R79, UR47 ;  /* 0x0000002f4f067c20 */ /* 0x008fc40008400000 */
[----:B------:R-:W3:Y:S01]  /*23930*/  LDL.LU R79, [R1+0x24c] ;  /* 0x00024c00014f7983 */ /* 0x000ee20000300800 */
[----:B----4-:R-:W-:-:S03]  /*23940*/  FMUL R8, R78, UR47 ;  /* 0x0000002f4e087c20 */ /* 0x010fc60008400000 */
[----:B------:R-:W4:Y:S01]  /*23950*/  LDL.LU R78, [R1+0x250] ;  /* 0x00025000014e7983 */ /* 0x000f220000300800 */
[----:B------:R-:W-:Y:S02]  /*23960*/  ISETP.NE.AND P6, PT, R69, RZ, PT ;  /* 0x000000ff4500720c */ /* 0x000fe40003fc5270 */
[----:B-1----:R-:W-:Y:S02]  /*23970*/  @!P4 IADD3 R2, P1, R43, R2, RZ ;  /* 0x000000022b02c210 */ /* 0x002fe40007f3e0ff */
[----:B------:R-:W-:-:S03]  /*23980*/  ISETP.NE.AND P0, PT, R67, RZ, PT ;  /* 0x000000ff4300720c */ /* 0x000fc60003f05270 */
[----:B------:R-:W-:-:S05]  /*23990*/  @!P4 IMAD.X R3, R46, 0x1, R3, P1 ;  /* 0x000000012e03c824 */ /* 0x000fca00008e0603 */
[----:B------:R0:W-:Y:S01]  /*239a0*/  @!P4 STG.E.U8 desc[UR52][R2.64+0x40], R7 ;  /* 0x000040070200c986 */ /* 0x0001e2000c101134 */
[----:B------:R-:W-:Y:S01]  /*239b0*/  @!P5 IADD3 R4, P4, R41, R4, RZ ;  /* 0x000000042904d210 */ /* 0x000fe20007f9e0ff */
[----:B------:R-:W1:Y:S01]  /*239c0*/  @!P6 LDC.64 R16, c[0x0][0x5c0] ;  /* 0x00017000ff10eb82 */ /* 0x000e620000000a00 */
[----:B------:R-:W-:-:S03]  /*239d0*/  F2FP.SATFINITE.E4M3.F32.PACK_AB_MERGE_C R15, RZ, R6, RZ ;  /* 0x00000006ff0f723e */ /* 0x000fc600048070ff */
[----:B------:R-:W-:-:S04]  /*239e0*/  @!P5 IMAD.X R5, R44, 0x1, R5, P4 ;  /* 0x000000012c05d824 */ /* 0x000fc800020e0605 */
[----:B0-----:R-:W0:Y:S01]  /*239f0*/  @!P0 LDC.64 R6, c[0x0][0x5c0] ;  /* 0x00017000ff068b82 */ /* 0x001e220000000a00 */
[----:B------:R-:W-:Y:S01]  /*23a00*/  @!P5 STG.E.U8 desc[UR52][R4.64+0x41], R9 ;  /* 0x000041090400d986 */ /* 0x000fe2000c101134 */
[----:B------:R-:W-:Y:S02]  /*23a10*/  ISETP.NE.AND P5, PT, R60, RZ, PT ;  /* 0x000000ff3c00720c */ /* 0x000fe40003fa5270 */
[----:B------:R-:W-:-:S11]  /*23a20*/  ISETP.NE.AND P4, PT, R54, RZ, PT ;  /* 0x000000ff3600720c */ /* 0x000fd60003f85270 */
[----:B------:R0:W-:Y:S01]  /*23a30*/  @!P5 STG.E.U8 desc[UR52][R32.64+0x48], R15 ;  /* 0x0000480f2000d986 */ /* 0x0001e2000c101134 */
[----:B-1----:R-:W-:-:S05]  /*23a40*/  @!P6 IADD3 R2, P5, R31, R16, RZ ;  /* 0x000000101f02e210 */ /* 0x002fca0007fbe0ff */
[----:B------:R-:W-:Y:S01]  /*23a50*/  @!P6 IMAD.X R3, R42, 0x1, R17, P5 ;  /* 0x000000012a03e824 */ /* 0x000fe200028e0611 */
[----:B0-----:R-:W-:-:S05]  /*23a60*/  @!P0 IADD3 R6, P5, R29, R6, RZ ;  /* 0x000000061d068210 */ /* 0x001fca0007fbe0ff */
[----:B------:R-:W-:Y:S01]  /*23a70*/  @!P0 IMAD.X R7, R40, 0x1, R7, P5 ;  /* 0x0000000128078824 */ /* 0x000fe200028e0607 */
[----:B------:R-:W-:Y:S02]  /*23a80*/  ISETP.LT.OR P5, PT, R28, 0x41, !P4 ;  /* 0x000000411c00780c */ /* 0x000fe400067a1670 */
[----:B------:R-:W-:-:S11]  /*23a90*/  ISETP.NE.AND P1, PT, R61, RZ, PT ;  /* 0x000000ff3d00720c */ /* 0x000fd60003f25270 */
[----:B------:R-:W0:Y:S01]  /*23aa0*/  @!P5 LDC.64 R14, c[0x0][0x5c0] ;  /* 0x00017000ff0edb82 */ /* 0x000e220000000a00 */
[----:B------:R-:W-:Y:S02]  /*23ab0*/  @!P5 IMAD.MOV.U32 R4, RZ, RZ, R24 ;  /* 0x000000ffff04d224 */ /* 0x000fe400078e0018 */
[----:B------:R-:W-:Y:S01]  /*23ac0*/  @!P5 IMAD.MOV.U32 R5, RZ, RZ, R30 ;  /* 0x000000ffff05d224 */ /* 0x000fe200078e001e */
[----:B------:R-:W-:Y:S01]  /*23ad0*/  F2FP.SATFINITE.E4M3.F32.PACK_AB_MERGE_C R9, RZ, R8, RZ ;  /* 0x00000008ff09723e */ /* 0x000fe200048070ff */
[----:B------:R-:W-:-:S04]  /*23ae0*/  @!P5 IMAD.WIDE.U32 R4, R10, 0x180, R4 ;  /* 0x000001800a04d825 */ /* 0x000fc800078e0004 */
[----:B------:R-:W-:Y:S01]  /*23af0*/  @!P1 STG.E.U8 desc[UR52][R34.64+0x49], R9 ;  /* 0x0000490922009986 */ /* 0x000fe2000c101134 */
[----:B------:R-:W-:Y:S01]  /*23b00*/  @!P5 IMAD R8, R11, 0x180, RZ ;  /* 0x000001800b08d824 */ /* 0x000fe200078e02ff */
[----:B0-----:R-:W-:-:S04]  /*23b10*/  @!P5 IADD3 R4, P1, R4, R14, RZ ;  /* 0x0000000e0404d210 */ /* 0x001fc80007f3e0ff */
[----:B------:R-:W-:Y:S01]  /*23b20*/  @!P5 IADD3.X R5, R15, R5, R8, P1, !PT ;  /* 0x000000050f05d210 */ /* 0x000fe20000ffe408 */
[----:B-----5:R-:W-:-:S05]  /*23b30*/  FMUL R8, R83, UR47 ;  /* 0x0000002f53087c20 */ /* 0x020fca0008400000 */
[----:B------:R-:W-:-:S05]  /*23b40*/  F2FP.SATFINITE.E4M3.F32.PACK_AB_MERGE_C R15, RZ, R8, RZ ;  /* 0x00000008ff0f723e */ /* 0x000fca00048070ff */
[----:B------:R0:W-:Y:S01]  /*23b50*/  @!P6 STG.E.U8 desc[UR52][R2.64+0x48], R15 ;  /* 0x0000480f0200e986 */ /* 0x0001e2000c101134 */
[----:B------:R-:W-:-:S13]  /*23b60*/  ISETP.LT.OR P6, PT, R28, 0x42, !P4 ;  /* 0x000000421c00780c */ /* 0x000fda00067c1670 */
[----:B------:R-:W1:Y:S01]  /*23b70*/  @!P6 LDC.64 R16, c[0x0][0x5c0] ;  /* 0x00017000ff10eb82 */ /* 0x000e620000000a00 */
[----:B0-----:R-:W-:Y:S02]  /*23b80*/  @!P6 IMAD.MOV.U32 R2, RZ, RZ, R24 ;  /* 0x000000ffff02e224 */ /* 0x001fe400078e0018 */
[----:B------:R-:W-:Y:S02]  /*23b90*/  @!P6 IMAD.MOV.U32 R3, RZ, RZ, R30 ;  /* 0x000000ffff03e224 */ /* 0x000fe400078e001e */
[----:B------:R-:W-:-:S04]  /*23ba0*/  @!P6 IMAD.WIDE.U32 R8, R10, 0x180, R2 ;  /* 0x000001800a08e825 */ /* 0x000fc800078e0002 */
[----:B------:R-:W-:Y:S01]  /*23bb0*/  FMUL R2, R81, UR47 ;  /* 0x0000002f51027c20 */ /* 0x000fe20008400000 */
[----:B------:R-:W-:-:S04]  /*23bc0*/  @!P6 IMAD R14, R11, 0x180, RZ ;  /* 0x000001800b0ee824 */ /* 0x000fc800078e02ff */
[----:B------:R-:W-:Y:S02]  /*23bd0*/  F2FP.SATFINITE.E4M3.F32.PACK_AB_MERGE_C R15, RZ, R2, RZ ;  /* 0x00000002ff0f723e */ /* 0x000fe400048070ff */
[----:B-1----:R-:W-:-:S04]  /*23be0*/  @!P6 IADD3 R8, P1, R8, R16, RZ ;  /* 0x000000100808e210 */ /* 0x002fc80007f3e0ff */
[----:B------:R-:W-:Y:S01]  /*23bf0*/  @!P6 IADD3.X R9, R17, R9, R14, P1, !PT ;  /* 0x000000091109e210 */ /* 0x000fe20000ffe40e */
[----:B------:R-:W-:-:S05]  /*23c00*/  FMUL R14, R82, UR47 ;  /* 0x0000002f520e7c20 */ /* 0x000fca0008400000 */
[----:B------:R-:W-:-:S05]  /*23c10*/  F2FP.SATFINITE.E4M3.F32.PACK_AB_MERGE_C R17, RZ, R14, RZ ;  /* 0x0000000eff11723e */ /* 0x000fca00048070ff */
[----:B------:R0:W-:Y:S04]  /*23c20*/  @!P0 STG.E.U8 desc[UR52][R6.64+0x49], R17 ;  /* 0x0000491106008986 */ /* 0x0001e8000c101134 */
[----:B------:R0:W-:Y:S01]  /*23c30*/  @!P5 STG.E.U8 desc[UR52][R4.64+0x40], R15 ;  /* 0x0000400f0400d986 */ /* 0x0001e2000c101134 */
[----:B------:R-:W-:-:S04]  /*23c40*/  LOP3.LUT P5, RZ, R12, 0x400000, RZ, 0xc0, !PT ;  /* 0x004000000cff7812 */ /* 0x000fc800078ac0ff */
[----:B------:R-:W-:Y:S01]  /*23c50*/  ISETP.LT.OR P5, PT, R28, 0x41, !P5 ;  /* 0x000000411c00780c */ /* 0x000fe20006fa1670 */
[----:B------:R-:W-:Y:S01]  /*23c60*/  BSSY B1, `(.L_x_69) ;  /* 0x0000018000017945 */ /* 0x000fe20003800000 */
[----:B------:R-:W-:Y:S02]  /*23c70*/  ISETP.NE.AND P3, PT, R68, RZ, PT ;  /* 0x000000ff4400720c */ /* 0x000fe40003f65270 */
[----:B------:R-:W-:Y:S02]  /*23c80*/  ISETP.NE.AND P2, PT, R62, RZ, PT ;  /* 0x000000ff3e00720c */ /* 0x000fe40003f45270 */
[----:B------:R-:W-:Y:S02]  /*23c90*/  ISETP.NE.AND P1, PT, R52, RZ, PT ;  /* 0x000000ff3400720c */ /* 0x000fe40003f25270 */
[----:B------:R-:W-:Y:S01]  /*23ca0*/  ISETP.NE.AND P0, PT, R49, RZ, PT ;  /* 0x000000ff3100720c */ /* 0x000fe20003f05270 */
[----:B--2---:R-:W-:-:S05]  /*23cb0*/  FMUL R2, R80, UR47 ;  /* 0x0000002f50027c20 */ /* 0x004fca0008400000 */
[----:B------:R-:W-:-:S05]  /*23cc0*/  F2FP.SATFINITE.E4M3.F32.PACK_AB_MERGE_C R19, RZ, R2, RZ ;  /* 0x00000002ff13723e */ /* 0x000fca00048070ff */
[----:B------:R0:W-:Y:S01]  /*23cd0*/  @!P6 STG.E.U8 desc[UR52][R8.64+0x41], R19 ;  /* 0x000041130800e986 */ /* 0x0001e2000c101134 */
[----:B---3--:R-:W-:-:S05]  /*23ce0*/  FMUL R2, R79, UR47 ;  /* 0x0000002f4f027c20 */ /* 0x008fca0008400000 */
        /* <DEDUP_REMOVED lines=15> */
.L_x_70:
[----:B------:R-:W-:Y:S05]  /*23de0*/  BSYNC B1 ;  /* 0x0000000000017941 */ /* 0x000fea0003800000 */
.L_x_69:
        /* <DEDUP_REMOVED lines=15> */
.L_x_72:
[----:B------:R-:W-:Y:S05]  /*23ee0*/  BSYNC B1 ;  /* 0x0000000000017941 */ /* 0x000fea0003800000 */
.L_x_71:
[----:B------:R-:W2:Y:S04]  /*23ef0*/  LDL.LU R18, [R1+0x254] ;  /* 0x0002540001127983 */ /* 0x000ea80000300800 */
[----:B------:R-:W3:Y:S04]  /*23f00*/  LDL.LU R15, [R1+0x258] ;  /* 0x00025800010f7983 */ /* 0x000ee80000300800 */
[----:B------:R-:W4:Y:S04]  /*23f10*/  LDL.LU R17, [R1+0x25c] ;  /* 0x00025c0001117983 */ /* 0x000f280000300800 */
[----:B------:R-:W5:Y:S01]  /*23f20*/  LDL.LU R16, [R1+0x260] ;  /* 0x0002600001107983 */ /* 0x000f620000300800 */
[----:B------:R-:W-:Y:S01]  /*23f30*/  ISETP.LT.OR P6, PT, R28, 0x49, !P4 ;  /* 0x000000491c00780c */ /* 0x000fe200067c1670 */
[----:B------:R-:W-:Y:S01]  /*23f40*/  BSSY B1, `(.L_x_73) ;  /* 0x000002a000017945 */ /* 0x000fe20003800000 */
[----:B------:R-:W-:-:S11]  /*23f50*/  P2R R14, PR, RZ, 0x1 ;  /* 0x00000001ff0e7803 */ /* 0x000fd60000000000 */
[----:B------:R-:W0:Y:S02]  /*23f60*/  @!P6 LDC.64 R6, c[0x0][0x5c0] ;  /* 0x00017000ff06eb82 */ /* 0x000e240000000a00 */
[----:B01----:R-:W-:Y:S02]  /*23f70*/  @!P6 IMAD.MOV.U32 R2, RZ, RZ, R24 ;  /* 0x000000ffff02e224 */ /* 0x003fe400078e0018 */
[----:B------:R-:W-:Y:S02]  /*23f80*/  @!P6 IMAD.MOV.U32 R3, RZ, RZ, R30 ;  /* 0x000000ffff03e224 */ /* 0x000fe400078e001e */
[----:B------:R-:W-:Y:S02]  /*23f90*/  @!P6 IMAD R4, R11, 0x180, RZ ;  /* 0x000001800b04e824 */ /* 0x000fe400078e02ff */
[----:B------:R-:W-:-:S03]  /*23fa0*/  @!P6 IMAD.WIDE.U32 R2, R10, 0x180, R2 ;  /* 0x000001800a02e825 */ /* 0x000fc600078e0002 */
[----:B------:R-:W-:-:S04]  /*23fb0*/  @!P6 IADD3 R2, P5, R2, R6, RZ ;  /* 0x000000060202e210 */ /* 0x000fc80007fbe0ff */
        /* <DEDUP_REMOVED lines=34> */
.L_x_74:
[----:B------:R-:W-:Y:S05]  /*241e0*/  BSYNC B1 ;  /* 0x0000000000017941 */ /* 0x000fea0003800000 */
.L_x_73:
        /* <DEDUP_REMOVED lines=15> */
.L_x_76:
[----:B------:R-:W-:Y:S05]  /*242e0*/  BSYNC B1 ;  /* 0x0000000000017941 */ /* 0x000fea0003800000 */
.L_x_75:
[----:B01----:R-:W-:Y:S01]  /*242f0*/  P2R R2, PR, RZ, 0x8 ;  /* 0x00000008ff027803 */ /* 0x003fe20000000000 */
[----:B------:R-:W2:Y:S01]  /*24300*/  LDL.LU R38, [R1+0x264] ;  /* 0x0002640001267983 */ /* 0x000ea20000300800 */
[----:B------:R-:W-:Y:S02]  /*24310*/  ISETP.LT.OR P3, PT, R28, 0x51, !P0 ;  /* 0x000000511c00780c */ /* 0x000fe40004761670 */
[----:B------:R-:W-:Y:S01]  /*24320*/  P2R R52, PR, RZ, 0x1 ;  /* 0x00000001ff347803 */ /* 0x000fe20000000000 */
[----:B------:R-:W3:Y:S10]  /*24330*/  LDL.LU R82, [R1+0x268] ;  /* 0x0002680001527983 */ /* 0x000ef40000300800 */
[----:B------:R-:W0:Y:S01]  /*24340*/  @!P3 LDC.64 R34, c[0x0][0x5c0] ;  /* 0x00017000ff22bb82 */ /* 0x000e220000000a00 */
[----:B------:R-:W-:Y:S01]  /*24350*/  P2R R31, PR, RZ, 0x8 ;  /* 0x00000008ff1f7803 */ /* 0x000fe20000000000 */
[----:B------:R-:W4:Y:S04]  /*24360*/  LDL.LU R43, [R1+0x26c] ;  /* 0x00026c00012b7983 */ /* 0x000f280000300800 */
[----:B------:R-:W5:Y:S01]  /*24370*/  LDL.LU R81, [R1+0x270] ;  /* 0x0002700001517983 */ /* 0x000f620000300800 */
[----:B------:R-:W-:-:S03]  /*24380*/  P2R R60, PR, RZ, 0x10 ;  /* 0x00000010ff3c7803 */ /* 0x000fc60000000000 */
[----:B------:R-:W5:Y:S01]  /*24390*/  LDL.LU R80, [R1+0x274] ;  /* 0x0002740001507983 */ /* 0x000f620000300800 */
[----:B------:R-:W-:Y:S01]  /*243a0*/  LOP3.LUT P4, RZ, R12, 0x800, RZ, 0xc0, !PT ;  /* 0x000008000cff7812 */ /* 0x000fe2000788c0ff */
[----:B------:R-:W-:Y:S01]  /*243b0*/  IMAD.U32 R45, RZ, RZ, UR8 ;  /* 0x00000008ff2d7e24 */ /* 0x000fe2000f8e00ff */
[----:B------:R-:W-:Y:S01]  /*243c0*/  P2R R58, PR, RZ, 0x2 ;  /* 0x00000002ff3a7803 */ /* 0x000fe20000000000 */
        /* <DEDUP_REMOVED lines=8> */
[----:B0-----:R-:W-:Y:S01]  /*24450*/  @!P3 IADD3 R34, P5, P6, R24, UR8, R34 ;  /* 0x000000081822bc10 */ /* 0x001fe2000febe022 */
[----:B------:R-:W-:Y:S02]  /*24460*/  IMAD.U32 R55, RZ, RZ, UR8 ;  /* 0x00000008ff377e24 */ /* 0x000fe4000f8e00ff */
[----:B------:R-:W-:Y:S01]  /*24470*/  IMAD.U32 R57, RZ, RZ, UR8 ;  /* 0x00000008ff397e24 */ /* 0x000fe2000f8e00ff */
[----:B------:R-:W-:Y:S01]  /*24480*/  @!P3 IADD3.X R35, R30, UR7, R35, P5, P6 ;  /* 0x000000071e23bc10 */ /* 0x000fe2000afec423 */
[----:B------:R-:W-:Y:S01]  /*24490*/  IMAD.U32 R59, RZ, RZ, UR8 ;  /* 0x00000008ff3b7e24 */ /* 0x000fe2000f8e00ff */
        /* <DEDUP_REMOVED lines=14> */
[----:B------:R-:W0:Y:S08]  /*24580*/  @!P3 LDC.64 R22, c[0x0][0x5c0] ;  /* 0x00017000ff16bb82 */ /* 0x000e300000000a00 */
[----:B------:R-:W1:Y:S01]  /*24590*/  @!P0 LDC.64 R20, c[0x0][0x5c0] ;  /* 0x00017000ff148b82 */ /* 0x000e620000000a00 */
[----:B0-----:R-:W-:-:S04]  /*245a0*/  @!P3 IADD3 R22, P5, P6, R24, UR8, R22 ;  /* 0x000000081816bc10 */ /* 0x001fc8000febe016 */
[----:B------:R-:W-:Y:S02]  /*245b0*/  @!P3 IADD3.X R23, R30, UR7, R23, P5, P6 ;  /* 0x000000071e17bc10 */ /* 0x000fe4000afec417 */
[----:B------:R-:W-:Y:S02]  /*245c0*/  ISETP.NE.AND P3, PT, R2, RZ, PT ;  /* 0x000000ff0200720c */ /* 0x000fe40003f65270 */
[----:B-1----:R-:W-:Y:S02]  /*245d0*/  @!P0 IADD3 R20, P5, P6, R24, UR6, R20 ;  /* 0x0000000618148c10 */ /* 0x002fe4000febe014 */
[----:B------:R-:W-:Y:S02]  /*245e0*/  P2R R63, PR, RZ, 0x8 ;  /* 0x00000008ff3f7803 */ /* 0x000fe40000000000 */
        /* <DEDUP_REMOVED lines=51> */
[----:B------:R-:W-:Y:S02]  /*24920*/  ISETP.NE.AND P2, PT, R31, RZ, PT ;  /* 0x000000ff1f00720c */ /* 0x000fe40003f45270 */
        /* <DEDUP_REMOVED lines=15> */
[----:B------:R-:W-:Y:S02]  /*24a20*/  ISETP.LT.OR P3, PT, R28, 0x51, !P6 ;  /* 0x000000511c00780c */ /* 0x000fe40007761670 */
[----:B------:R-:W-:Y:S02]  /*24a30*/  ISETP.NE.AND P1, PT, R36, RZ, PT ;  /* 0x000000ff2400720c */ /* 0x000fe40003f25270 */
[----:B------:R-:W-:-:S07]  /*24a40*/  P2R R62, PR, RZ, 0x1 ;  /* 0x00000001ff3e7803 */ /* 0x000fce0000000000 */
[----:B------:R-:W-:Y:S02]  /*24a50*/  @!P0 IADD3 R59, P4, P5, R59, UR11, R24 ;  /* 0x0000000b3b3b8c10 */ /* 0x000fe4000fd9e018 */
[----:B------:R-:W0:Y:S02]  /*24a60*/  @!P3 LDC.64 R36, c[0x0][0x5c0] ;  /* 0x00017000ff24bb82 */ /* 0x000e240000000a00 */
[----:B------:R-:W-:Y:S01]  /*24a70*/  @!P0 IADD3.X R56, R29, UR9, R30, P4, P5 ;  /* 0x000000091d388c10 */ /* 0x000fe2000a7ea41e */
[----:B--2---:R-:W-:-:S05]  /*24a80*/  FMUL R29, R38, UR47 ;  /* 0x0000002f261d7c20 */ /* 0x004fca0008400000 */
[----:B------:R-:W-:Y:S01]  /*24a90*/  F2FP.SATFINITE.E4M3.F32.PACK_AB_MERGE_C R31, RZ, R29, RZ ;  /* 0x0000001dff1f723e */ /* 0x000fe200048070ff */
[----:B---3--:R-:W-:Y:S02]  /*24aa0*/  FMUL R29, R82, UR47 ;  /* 0x0000002f521d7c20 */ /* 0x008fe40008400000 */
[----:B------:R-:W2:Y:S01]  /*24ab0*/  LDL.LU R82, [R1+0x280] ;  /* 0x0002800001527983 */ /* 0x000ea20000300800 */
[----:B------:R-:W-:Y:S02]  /*24ac0*/  ISETP.NE.AND P5, PT, R41, RZ, PT ;  /* 0x000000ff2900720c */ /* 0x000fe40003fa5270 */
[----:B------:R-:W-:Y:S01]  /*24ad0*/  F2FP.SATFINITE.E4M3.F32.PACK_AB_MERGE_C R41, RZ, R29, RZ ;  /* 0x0000001dff29723e */ /* 0x000fe200048070ff */
[----:B----4-:R-:W-:Y:S01]  /*24ae0*/  FMUL R29, R43, UR47 ;  /* 0x0000002f2b1d7c20 */ /* 0x010fe20008400000 */
[----:B------:R-:W3:Y:S01]  /*24af0*/  LDL.LU R85, [R1+0x284] ;  /* 0x0002840001557983 */ /* 0x000ee20000300800 */
[----:B0-----:R-:W-:-:S03]  /*24b00*/  @!P3 IADD3 R36, P4, R24, R36, RZ ;  /* 0x000000241824b210 */ /* 0x001fc60007f9e0ff */
[----:B------:R-:W-:Y:S01]  /*24b10*/  F2FP.SATFINITE.E4M3.F32.PACK_AB_MERGE_C R43, RZ, R29, RZ ;  /* 0x0000001dff2b723e */ /* 0x000fe200048070ff */
[----:B-----5:R-:W-:Y:S01]  /*24b20*/  FMUL R29, R81, UR47 ;  /* 0x0000002f511d7c20 */ /* 0x020fe20008400000 */
[----:B------:R-:W-:Y:S01]  /*24b30*/  @!P3 IMAD.X R37, R30, 0x1, R37, P4 ;  /* 0x000000011e25b824 */ /* 0x000fe200020e0625 */
[----:B------:R-:W4:Y:S04]  /*24b40*/  LDL.LU R81, [R1+0x288] ;  /* 0x0002880001517983 */ /* 0x000f280000300800 */
[----:B------:R0:W-:Y:S02]  /*24b50*/  @!P3 STG.E.U8 desc[UR52][R36.64+0x50], R31 ;  /* 0x0000501f2400b986 */ /* 0x0001e4000c101134 */
[----:B0-----:R-:W-:Y:S01]  /*24b60*/  F2FP.SATFINITE.E4M3.F32.PACK_AB_MERGE_C R31, RZ, R29, RZ ;  /* 0x0000001dff1f723e */ /* 0x001fe200048070ff */
[----:B------:R-:W-:-:S02]  /*24b70*/  FMUL R29, R80, UR47 ;  /* 0x0000002f501d7c20 */ /* 0x000fc40008400000 */
[----:B------:R-:W5:Y:S01]  /*24b80*/  LDL.LU R80, [R1+0x28c] ;  /* 0x00028c0001507983 */ /* 0x000f620000300800 */
[----:B------:R-:W-:-:S13]  /*24b90*/  ISETP.LT.OR P0, PT, R28, 0x52, !P6 ;  /* 0x000000521c00780c */ /* 0x000fda0007701670 */
[----:B------:R-:W0:Y:S02]  /*24ba0*/  @!P0 LDC.64 R38, c[0x0][0x5c0] ;  /* 0x00017000ff268b82 */ /* 0x000e240000000a00 */
[----:B0-----:R-:W-:-:S05]  /*24bb0*/  @!P0 IADD3 R38, P3, R24, R38, RZ ;  /* 0x0000002618268210 */ /* 0x001fca0007f7e0ff */
[----:B------:R-:W-:-:S05]  /*24bc0*/  @!P0 IMAD.X R39, R30, 0x1, R39, P3 ;  /* 0x000000011e278824 */ /* 0x000fca00018e0627 */
[----:B------:R0:W-:Y:S01]  /*24bd0*/  @!P0 STG.E.U8 desc[UR52][R38.64+0x51], R41 ;  /* 0x0000512926008986 */ /* 0x0001e2000c101134 */
[----:B------:R-:W-:-:S13]  /*24be0*/  ISETP.LT.OR P0, PT, R28, 0x59, !P6 ;  /* 0x000000591c00780c */ /* 0x000fda0007701670 */
[----:B------:R-:W1:Y:S01]  /*24bf0*/  @!P0 LDC.64 R36, c[0x0][0x5c0] ;  /* 0x00017000ff248b82 */ /* 0x000e620000000a00 */
[----:B0-----:R-:W-:Y:S01]  /*24c00*/  F2FP.SATFINITE.E4M3.F32.PACK_AB_MERGE_C R39, RZ, R29, RZ ;  /* 0x0000001dff27723e */ /* 0x001fe200048070ff */
[----:B------:R-:W-:Y:S01]  /*24c10*/  @!P2 STG.E.U8 desc[UR52][R34.64+0x50], R43 ;  /* 0x0000502b2200a986 */ /* 0x000fe2000c101134 */
[----:B------:R-:W-:Y:S01]  /*24c20*/  FMUL R29, R84, UR47 ;  /* 0x0000002f541d7c20 */ /* 0x000fe20008400000 */
[----:B-1----:R-:W-:Y:S02]  /*24c30*/  @!P0 IADD3 R36, P3, R24, R36, RZ ;  /* 0x0000002418248210 */ /* 0x002fe40007f7e0ff */
[----:B------:R0:W-:Y:S03]  /*24c40*/  @!P1 STG.E.U8 desc[UR52][R32.64+0x51], R31 ;  /* 0x0000511f20009986 */ /* 0x0001e6000c101134 */
[----:B------:R-:W-:Y:S01]  /*24c50*/  @!P0 IMAD.X R37, R30, 0x1, R37, P3 ;  /* 0x000000011e258824 */ /* 0x000fe200018e0625 */
[----:B------:R-:W-:Y:S01]  /*24c60*/  ISETP.LT.OR P3, PT, R28, 0x5a, !P6 ;  /* 0x0000005a1c00780c */ /* 0x000fe20007761670 */
[----:B------:R-:W5:Y:S01]  /*24c70*/  LDL.LU R84, [R1+0x290] ;  /* 0x0002900001547983 */ /* 0x000f620000300800 */
[----:B0-----:R-:W-:Y:S01]  /*24c80*/  F2FP.SATFINITE.E4M3.F32.PACK_AB_MERGE_C R31, RZ, R29, RZ ;  /* 0x0000001dff1f723e */ /* 0x001fe200048070ff */
[----:B------:R-:W-:-:S02]  /*24c90*/  FMUL R29, R83, UR47 ;  /* 0x0000002f531d7c20 */ /* 0x000fc40008400000 */
[----:B------:R-:W5:Y:S08]  /*24ca0*/  LDL.LU R83, [R1+0x294] ;  /* 0x0002940001537983 */ /* 0x000f700000300800 */
[----:B------:R-:W0:Y:S01]  /*24cb0*/  @!P3 LDC.64 R34, c[0x0][0x5c0] ;  /* 0x00017000ff22bb82 */ /* 0x000e220000000a00 */
[----:B------:R-:W-:Y:S01]  /*24cc0*/  F2FP.SATFINITE.E4M3.F32.PACK_AB_MERGE_C R33, RZ, R29, RZ ;  /* 0x0000001dff21723e */ /* 0x000fe200048070ff */
[----:B------:R1:W-:Y:S01]  /*24cd0*/  @!P0 STG.E.U8 desc[UR52][R36.64+0x58], R39 ;  /* 0x0000582724008986 */ /* 0x0003e2000c101134 */
[----:B0-----:R-:W-:-:S05]  /*24ce0*/  @!P3 IADD3 R34, P6, R24, R34, RZ ;  /* 0x000000221822b210 */ /* 0x001fca0007fde0ff */
[----:B------:R-:W-:-:S05]  /*24cf0*/  @!P3 IMAD.X R35, R30, 0x1, R35, P6 ;  /* 0x000000011e23b824 */ /* 0x000fca00030e0623 */
[----:B------:R0:W-:Y:S01]  /*24d00*/  @!P3 STG.E.U8 desc[UR52][R34.64+0x59], R31 ;  /* 0x0000591f2200b986 */ /* 0x0001e2000c101134 */
[----:B--2---:R-:W-:-:S03]  /*24d10*/  FMUL R29, R82, UR47 ;  /* 0x0000002f521d7c20 */ /* 0x004fc60008400000 */
[----:B------:R-:W2:Y:S02]  /*24d20*/  LDL.LU R82, [R1+0x298] ;  /* 0x0002980001527983 */ /* 0x000ea40000300800 */
[----:B-1----:R-:W-:Y:S01]  /*24d30*/  F2FP.SATFINITE.E4M3.F32.PACK_AB_MERGE_C R37, RZ, R29, RZ ;  /* 0x0000001dff25723e */ /* 0x002fe200048070ff */
[----:B---3--:R-:W-:-:S05]  /*24d40*/  FMUL R29, R85, UR47 ;  /* 0x0000002f551d7c20 */ /* 0x008fca0008400000 */
[----:B------:R-:W-:Y:S01]  /*24d50*/  F2FP.SATFINITE.E4M3.F32.PACK_AB_MERGE_C R39, RZ, R29, RZ ;  /* 0x0000001dff27723e */ /* 0x000fe200048070ff */
[----:B----4-:R-:W-:Y:S02]  /*24d60*/  FMUL R29, R81, UR47 ;  /* 0x0000002f511d7c20 */ /* 0x010fe40008400000 */
[----:B------:R-:W3:Y:S03]  /*24d70*/  LDL.LU R81, [R1+0x29c] ;  /* 0x00029c0001517983 */ /* 0x000ee60000300800 */
[----:B0-----:R-:W-:Y:S01]  /*24d80*/  F2FP.SATFINITE.E4M3.F32.PACK_AB_MERGE_C R31, RZ, R29, RZ ;  /* 0x0000001dff1f723e */ /* 0x001fe200048070ff */
[----:B------:R-:W4:Y:S01]  /*24d90*/  LDL.LU R85, [R1+0x2a0] ;  /* 0x0002a00001557983 */ /* 0x000f220000300800 */
[----:B-----5:R-:W-:-:S03]  /*24da0*/  FMUL R29, R80, UR47 ;  /* 0x0000002f501d7c20 */ /* 0x020fc60008400000 */
        /* <DEDUP_REMOVED lines=8> */
[----:B------:R-:W-:Y:S01]  /*24e30*/  @!P5 STG.E.U8 desc[UR52][R26.64+0x58], R33 ;  /* 0x000058211a00d986 */ /* 0x000fe2000c101134 */
[----:B------:R-:W-:-:S03]  /*24e40*/  ISETP.NE.AND P1, PT, R71, RZ, PT ;  /* 0x000000ff4700720c */ /* 0x000fc60003f25270 */
[----:B------:R1:W-:Y:S02]  /*24e50*/  @!P4 STG.E.U8 desc[UR52][R22.64+0x59], R37 ;  /* 0x000059251600c986 */ /* 0x0003e4000c101134 */
[----:B-1----:R-:W1:Y:S06]  /*24e60*/  @!P0 LDC.64 R22, c[0x0][0x5c0] ;  /* 0x00017000ff168b82 */ /* 0x002e6c0000000a00 */
[----:B------:R1:W-:Y:S04]  /*24e70*/  @!P2 STG.E.U8 desc[UR52][R20.64+0x50], R39 ;  /* 0x000050271400a986 */ /* 0x0003e8000c101134 */
[----:B------:R1:W-:Y:S01]  /*24e80*/  @!P1 STG.E.U8 desc[UR52][R18.64+0x51], R31 ;  /* 0x0000511f12009986 */ /* 0x0003e2000c101134 */
[----:B0-----:R-:W-:-:S02]  /*24e90*/  @!P3 IADD3 R26, P1, R45, R34, RZ ;  /* 0x000000222d1ab210 */ /* 0x001fc40007f3e0ff */
[----:B------:R-:W-:-:S03]  /*24ea0*/  F2FP.SATFINITE.E4M3.F32.PACK_AB_MERGE_C R29, RZ, R29, RZ ;  /* 0x0000001dff1d723e */ /* 0x000fc600048070ff */
[----:B------:R-:W-:-:S05]  /*24eb0*/  @!P3 IMAD.X R27, R40, 0x1, R35, P1 ;  /* 0x00000001281bb824 */ /* 0x000fca00008e0623 */
[----:B------:R0:W-:Y:S01]  /*24ec0*/  @!P3 STG.E.U8 desc[UR52][R26.64+0x50], R29 ;  /* 0x0000501d1a00b986 */ /* 0x0001e2000c101134 */
[----:B-1----:R-:W-:Y:S02]  /*24ed0*/  @!P0 IADD3 R20, P3, R47, R22, RZ ;  /* 0x000000162f148210 */ /* 0x002fe40007f7e0ff */
[----:B------:R-:W-:-:S03]  /*24ee0*/  ISETP.NE.AND P6, PT, R75, RZ, PT ;  /* 0x000000ff4b00720c */ /* 0x000fc60003fc5270 */
[----:B------:R-:W-:Y:S01]  /*24ef0*/  @!P0 IMAD.X R21, R42, 0x1, R23, P3 ;  /* 0x000000012a158824 */ /* 0x000fe200018e0617 */
[----:B------:R-:W-:Y:S01]  /*24f00*/  ISETP.NE.AND P3, PT, R32, RZ, PT ;  /* 0x000000ff2000720c */ /* 0x000fe20003f65270 */
[----:B------:R-:W-:Y:S02]  /*24f10*/  FMUL R22, R84, UR47 ;  /* 0x0000002f54167c20 */ /* 0x000fe40008400000 */
[----:B------:R-:W4:Y:S01]  /*24f20*/  LDL.LU R84, [R1+0x2a8] ;  /* 0x0002a80001547983 */ /* 0x000f220000300800 */
[----:B------:R-:W-:-:S03]  /*24f30*/  FMUL R18, R83, UR47 ;  /* 0x0000002f53127c20 */ /* 0x000fc60008400000 */
[----:B------:R-:W4:Y:S02]  /*24f40*/  LDL.LU R83, [R1+0x2ac] ;  /* 0x0002ac0001537983 */ /* 0x000f240000300800 */
[----:B------:R-:W-:Y:S02]  /*24f50*/  F2FP.SATFINITE.E4M3.F32.PACK_AB_MERGE_C R31, RZ, R18, RZ ;  /* 0x00000012ff1f723e */ /* 0x000fe400048070ff */
[----:B------:R-:W-:-:S05]  /*24f60*/  F2FP.SATFINITE.E4M3.F32.PACK_AB_MERGE_C R23, RZ, R22, RZ ;  /* 0x00000016ff17723e */ /* 0x000fca00048070ff */
[----:B------:R-:W-:Y:S04]  /*24f70*/  @!P0 STG.E.U8 desc[UR52][R20.64+0x51], R23 ;  /* 0x0000511714008986 */ /* 0x000fe8000c101134 */
[----:B------:R-:W-:Y:S01]  /*24f80*/  @!P3 STG.E.U8 desc[UR52][R16.64+0x58], R31 ;  /* 0x0000581f1000b986 */ /* 0x000fe2000c101134 */
[----:B--2---:R-:W-:-:S03]  /*24f90*/  FMUL R18, R82, UR47 ;  /* 0x0000002f52127c20 */ /* 0x004fc60008400000 */
[----:B------:R-:W2:Y:S02]  /*24fa0*/  LDL.LU R82, [R1+0x2b0] ;  /* 0x0002b00001527983 */ /* 0x000ea40000300800 */
[----:B0-----:R-:W-:-:S05]  /*24fb0*/  F2FP.SATFINITE.E4M3.F32.PACK_AB_MERGE_C R27, RZ, R18, RZ ;  /* 0x00000012ff1b723e */ /* 0x001fca00048070ff */
[----:B------:R5:W-:Y:S01]  /*24fc0*/  @!P6 STG.E.U8 desc[UR52][R14.64+0x59], R27 ;  /* 0x0000591b0e00e986 */ /* 0x000be2000c101134 */
[----:B---3--:R-:W-:-:S03]  /*24fd0*/  FMUL R22, R81, UR47 ;  /* 0x0000002f51167c20 */ /* 0x008fc60008400000 */
[----:B------:R-:W3:Y:S01]  /*24fe0*/  LDL.LU R81, [R1+0x2b4] ;  /* 0x0002b40001517983 */ /* 0x000ee20000300800 */
[----:B-----5:R-:W-:-:S03]  /*24ff0*/  FMUL R14, R80, UR47 ;  /* 0x0000002f500e7c20 */ /* 0x020fc60008400000 */
[----:B------:R-:W5:Y:S01]  /*25000*/  LDL.LU R80, [R1+0x2b8] ;  /* 0x0002b80001507983 */ /* 0x000f620000300800 */
[----:B------:R-:W-:Y:S01]  /*25010*/  ISETP.NE.AND P5, PT, R76, RZ, PT ;  /* 0x000000ff4c00720c */ /* 0x000fe20003fa5270 */
[----:B----4-:R-:W-:Y:S02]  /*25020*/  FMUL R20, R85, UR47 ;  /* 0x0000002f55147c20 */ /* 0x010fe40008400000 */
[----:B------:R-:W4:Y:S01]  /*25030*/  LDL.LU R85, [R1+0x2bc] ;  /* 0x0002bc0001557983 */ /* 0x000f220000300800 */
[----:B------:R-:W-:-:S09]  /*25040*/  ISETP.NE.AND P4, PT, R77, RZ, PT ;  /* 0x000000ff4d00720c */ /* 0x000fd20003f85270 */
[----:B------:R-:W0:Y:S01]  /*25050*/  @!P5 LDC.64 R18, c[0x0][0x5c0] ;  /* 0x00017000ff12db82 */ /* 0x000e220000000a00 */
[----:B------:R-:W-:-:S07]  /*25060*/  F2FP.SATFINITE.E4M3.F32.PACK_AB_MERGE_C R21, RZ, R22, RZ ;  /* 0x00000016ff15723e */ /* 0x000fce00048070ff */
[----:B------:R-:W1:Y:S01]  /*25070*/  @!P4 LDC.64 R22, c[0x0][0x5c0] ;  /* 0x00017000ff16cb82 */ /* 0x000e620000000a00 */
[----:B------:R-:W-:Y:S02]  /*25080*/  F2FP.SATFINITE.E4M3.F32.PACK_AB_MERGE_C R27, RZ, R14, RZ ;  /* 0x0000000eff1b723e */ /* 0x000fe400048070ff */
[----:B0-----:R-:W-:-:S05]  /*25090*/  @!P5 IADD3 R18, P6, R49, R18, RZ ;  /* 0x000000123112d210 */ /* 0x001fca0007fde0ff */
[----:B------:R-:W-:-:S05]  /*250a0*/  @!P5 IMAD.X R19, R44, 0x1, R19, P6 ;  /* 0x000000012c13d824 */ /* 0x000fca00030e0613 */
[----:B------:R0:W-:Y:S01]  /*250b0*/  @!P5 STG.E.U8 desc[UR52][R18.64+0x58], R21 ;  /* 0x000058151200d986 */ /* 0x0001e2000c101134 */
[----:B-1----:R-:W-:-:S05]  /*250c0*/  @!P4 IADD3 R16, P5, R51, R22, RZ ;  /* 0x000000163310c210 */ /* 0x002fca0007fbe0ff */
[----:B------:R-:W-:Y:S01]  /*250d0*/  @!P4 IMAD.X R17, R46, 0x1, R23, P5 ;  /* 0x000000012e11c824 */ /* 0x000fe200028e0617 */
[----:B------:R-:W-:-:S05]  /*250e0*/  F2FP.SATFINITE.E4M3.F32.PACK_AB_MERGE_C R23, RZ, R20, RZ ;  /* 0x00000014ff17723e */ /* 0x000fca00048070ff */
[----:B------:R2:W-:Y:S01]  /*250f0*/  @!P4 STG.E.U8 desc[UR52][R16.64+0x59], R23 ;  /* 0x000059171000c986 */ /* 0x0005e2000c101134 */
[----:B------:R-:W-:Y:S02]  /*25100*/  ISETP.NE.AND P2, PT, R78, RZ, PT ;  /* 0x000000ff4e00720c */ /* 0x000fe40003f45270 */
[----:B------:R-:W-:Y:S01]  /*25110*/  ISETP.NE.AND P1, PT, R79, RZ, PT ;  /* 0x000000ff4f00720c */ /* 0x000fe20003f25270 */
[----:B------:R-:W-:Y:S02]  /*25120*/  FMUL R14, R84, UR47 ;  /* 0x0000002f540e7c20 */ /* 0x000fe40008400000 */
[----:B------:R-:W4:Y:S01]  /*25130*/  LDL.LU R84, [R1+0x2c0] ;  /* 0x0002c00001547983 */ /* 0x000f220000300800 */
[----:B0-----:R-:W-:-:S03]  /*25140*/  FMUL R18, R83, UR47 ;  /* 0x0000002f53127c20 */ /* 0x001fc60008400000 */
[----:B------:R-:W4:Y:S01]  /*25150*/  LDL.LU R83, [R1+0x2c4] ;  /* 0x0002c40001537983 */ /* 0x000f220000300800 */
[----:B------:R-:W-:-:S03]  /*25160*/  F2FP.SATFINITE.E4M3.F32.PACK_AB_MERGE_C R19, RZ, R14, RZ ;  /* 0x0000000eff13723e */ /* 0x000fc600048070ff */
[----:B------:R-:W-:Y:S04]  /*25170*/  @!P2 STG.E.U8 desc[UR52][R8.64+0x50], R27 ;  /* 0x0000501b0800a986 */ /* 0x000fe8000c101134 */
        /* <DEDUP_REMOVED lines=10> */
[----:B-----5:R-:W-:-:S03]  /*25220*/  FMUL R16, R80, UR47 ;  /* 0x0000002f50107c20 */ /* 0x020fc60008400000 */
[----:B------:R-:W5:Y:S01]  /*25230*/  LDL.LU R80, [R1+0x2d0] ;  /* 0x0002d00001507983 */ /* 0x000f620000300800 */
[----:B-1----:R-:W-:Y:S02]  /*25240*/  @!P4 IADD3 R14, P1, R53, R14, RZ ;  /* 0x0000000e350ec210 */ /* 0x002fe40007f3e0ff */
[----:B------:R-:W-:Y:S02]  /*25250*/  ISETP.NE.AND P6, PT, R64, RZ, PT ;  /* 0x000000ff4000720c */ /* 0x000fe40003fc5270 */
[----:B------:R-:W-:Y:S01]  /*25260*/  F2FP.SATFINITE.E4M3.F32.PACK_AB_MERGE_C R17, RZ, R18, RZ ;  /* 0x00000012ff11723e */ /* 0x000fe200048070ff */
[----:B------:R-:W-:Y:S01]  /*25270*/  @!P4 IMAD.X R15, R48, 0x1, R15, P1 ;  /* 0x00000001300fc824 */ /* 0x000fe200008e060f */
[----:B------:R-:W-:-:S04]  /*25280*/  ISETP.NE.AND P0, PT, R62, RZ, PT ;  /* 0x000000ff3e00720c */ /* 0x000fc80003f05270 */
[----:B------:R0:W-:Y:S01]  /*25290*/  @!P4 STG.E.U8 desc[UR52][R14.64+0x50], R17 ;  /* 0x000050110e00c986 */ /* 0x0001e2000c101134 */
[----:B------:R-:W-:-:S05]  /*252a0*/  @!P5 IADD3 R8, P4, R55, R20, RZ ;  /* 0x000000143708d210 */ /* 0x000fca0007f9e0ff */
[----:B------:R-:W-:Y:S01]  /*252b0*/  @!P5 IMAD.X R9, R50, 0x1, R21, P4 ;  /* 0x000000013209d824 */ /* 0x000fe200020e0615 */
[----:B------:R-:W-:Y:S02]  /*252c0*/  F2FP.SATFINITE.E4M3.F32.PACK_AB_MERGE_C R21, RZ, R6, RZ ;  /* 0x00000006ff15723e */ /* 0x000fe400048070ff */
[----:B------:R-:W1:Y:S02]  /*252d0*/  @!P6 LDC.64 R6, c[0x0][0x5c0] ;  /* 0x00017000ff06eb82 */ /* 0x000e640000000a00 */
[----:B------:R1:W-:Y:S01]  /*252e0*/  @!P5 STG.E.U8 desc[UR52][R8.64+0x51], R19 ;  /* 0x000051130800d986 */ /* 0x0003e2000c101134 */
[----:B------:R-:W-:-:S05]  /*252f0*/  ISETP.NE.AND P5, PT, R61, RZ, PT ;  /* 0x000000ff3d00720c */ /* 0x000fca0003fa5270 */
[----:B0-----:R-:W0:Y:S08]  /*25300*/  @!P0 LDC.64 R14, c[0x0][0x5c0] ;  /* 0x00017000ff0e8b82 */ /* 0x001e300000000a00 */
[----:B------:R-:W-:Y:S01]  /*25310*/  @!P5 STG.E.U8 desc[UR52][R4.64+0x58], R21 ;  /* 0x000058150400d986 */ /* 0x000fe2000c101134 */
[----:B-1----:R-:W-:Y:S02]  /*25320*/  @!P6 IADD3 R6, P5, R57, R6, RZ ;  /* 0x000000063906e210 */ /* 0x002fe40007fbe0ff */
[----:B------:R-:W-:-:S03]  /*25330*/  ISETP.NE.AND P4, PT, R60, RZ, PT ;  /* 0x000000ff3c00720c */ /* 0x000fc60003f85270 */
[----:B------:R-:W-:Y:S01]  /*25340*/  @!P6 IMAD.X R7, R54, 0x1, R7, P5 ;  /* 0x000000013607e824 */ /* 0x000fe200028e0607 */
[----:B0-----:R-:W-:-:S05]  /*25350*/  @!P0 IADD3 R14, P5, R59, R14, RZ ;  /* 0x0000000e3b0e8210 */ /* 0x001fca0007fbe0ff */
[----:B------:R-:W-:Y:S01]  /*25360*/  @!P0 IMAD.X R15, R56, 0x1, R15, P5 ;  /* 0x00000001380f8824 */ /* 0x000fe200028e060f */
[----:B------:R-:W-:Y:S02]  /*25370*/  ISETP.LT.OR P5, PT, R28, 0x51, !P4 ;  /* 0x000000511c00780c */ /* 0x000fe400067a1670 */
[----:B------:R-:W-:Y:S02]  /*25380*/  F2FP.SATFINITE.E4M3.F32.PACK_AB_MERGE_C R9, RZ, R16, RZ ;  /* 0x00000010ff09723e */ /* 0x000fe400048070ff */
[----:B------:R-:W-:-:S09]  /*25390*/  ISETP.NE.AND P1, PT, R68, RZ, PT ;  /* 0x000000ff4400720c */ /* 0x000fd20003f25270 */
[----:B------:R-:W0:Y:S04]  /*253a0*/  @!P5 LDC.64 R16, c[0x0][0x5c0] ;  /* 0x00017000ff10db82 */ /* 0x000e280000000a00 */
[----:B------:R1:W-:Y:S01]  /*253b0*/  @!P1 STG.E.U8 desc[UR52][R2.64+0x59], R9 ;  /* 0x0000590902009986 */ /* 0x0003e2000c101134 */
[----:B------:R-:W-:Y:S02]  /*253c0*/  @!P5 IMAD R8, R11, 0x180, RZ ;  /* 0x000001800b08d824 */ /* 0x000fe400078e02ff */
[----:B-1----:R-:W-:Y:S02]  /*253d0*/  @!P5 IMAD.MOV.U32 R2, RZ, RZ, R24 ;  /* 0x000000ffff02d224 */ /* 0x002fe400078e0018 */
[----:B------:R-:W-:Y:S02]  /*253e0*/  @!P5 IMAD.MOV.U32 R3, RZ, RZ, R30 ;  /* 0x000000ffff03d224 */ /* 0x000fe400078e001e */
[----:B------:R-:W-:-:S03]  /*253f0*/  @!P5 IMAD.WIDE.U32 R4, R10, 0x180, R2 ;  /* 0x000001800a04d825 */ /* 0x000fc600078e0002 */
[----:B0-----:R-:W-:-:S04]  /*25400*/  @!P5 IADD3 R4, P1, R4, R16, RZ ;  /* 0x000000100404d210 */ /* 0x001fc80007f3e0ff */
[----:B------:R-:W-:Y:S01]  /*25410*/  @!P5 IADD3.X R5, R17, R5, R8, P1, !PT ;  /* 0x000000051105d210 */ /* 0x000fe20000ffe408 */
[----:B----4-:R-:W-:-:S05]  /*25420*/  FMUL R8, R85, UR47 ;  /* 0x0000002f55087c20 */ /* 0x010fca0008400000 */
[----:B------:R-:W-:-:S05]  /*25430*/  F2FP.SATFINITE.E4M3.F32.PACK_AB_MERGE_C R17, RZ, R8, RZ ;  /* 0x00000008ff11723e */ /* 0x000fca00048070ff */
[----:B------:R0:W-:Y:S01]  /*25440*/  @!P6 STG.E.U8 desc[UR52][R6.64+0x58], R17 ;  /* 0x000058110600e986 */ /* 0x0001e2000c101134 */
[----:B------:R-:W-:-:S13]  /*25450*/  ISETP.LT.OR P6, PT, R28, 0x52, !P4 ;  /* 0x000000521c00780c */ /* 0x000fda00067c1670 */
[----:B------:R-:W1:Y:S01]  /*25460*/  @!P6 LDC.64 R18, c[0x0][0x5c0] ;  /* 0x00017000ff12eb82 */ /* 0x000e620000000a00 */
[----:B------:R-:W-:Y:S02]  /*25470*/  @!P6 IMAD.MOV.U32 R2, RZ, RZ, R24 ;  /* 0x000000ffff02e224 */ /* 0x000fe400078e0018 */
[----:B------:R-:W-:Y:S02]  /*25480*/  @!P6 IMAD.MOV.U32 R3, RZ, RZ, R30 ;  /* 0x000000ffff03e224 */ /* 0x000fe400078e001e */
[----:B------:R-:W-:-:S04]  /*25490*/  @!P6 IMAD.WIDE.U32 R2, R10, 0x180, R2 ;  /* 0x000001800a02e825 */ /* 0x000fc800078e0002 */
[----:B0-----:R-:W-:Y:S01]  /*254a0*/  FMUL R6, R83, UR47 ;  /* 0x0000002f53067c20 */ /* 0x001fe20008400000 */
        /* <DEDUP_REMOVED lines=20> */
[----:B-----5:R-:W-:-:S05]  /*255f0*/  FMUL R7, R80, UR47 ;  /* 0x0000002f50077c20 */ /* 0x020fca0008400000 */
        /* <DEDUP_REMOVED lines=13> */
.L_x_78:
[----:B------:R-:W-:Y:S05]  /*256d0*/  BSYNC B1 ;  /* 0x0000000000017941 */ /* 0x000fea0003800000 */
.L_x_77:
        /* <DEDUP_REMOVED lines=15> */
.L_x_80:
[----:B------:R-:W-:Y:S05]  /*257d0*/  BSYNC B1 ;  /* 0x0000000000017941 */ /* 0x000fea0003800000 */
.L_x_79:
[----:B------:R-:W2:Y:S04]  /*257e0*/  LDL.LU R18, [R1+0x2d4] ;  /* 0x0002d40001127983 */ /* 0x000ea80000300800 */
[----:B------:R-:W3:Y:S04]  /*257f0*/  LDL.LU R15, [R1+0x2d8] ;  /* 0x0002d800010f7983 */ /* 0x000ee80000300800 */
[----:B------:R-:W4:Y:S04]  /*25800*/  LDL.LU R17, [R1+0x2dc] ;  /* 0x0002dc0001117983 */ /* 0x000f280000300800 */
[----:B------:R-:W5:Y:S01]  /*25810*/  LDL.LU R16, [R1+0x2e0] ;  /* 0x0002e00001107983 */ /* 0x000f620000300800 */
[----:B------:R-:W-:Y:S01]  /*25820*/  ISETP.LT.OR P6, PT, R28, 0x59, !P4 ;  /* 0x000000591c00780c */ /* 0x000fe200067c1670 */
[----:B------:R-:W-:Y:S01]  /*25830*/  BSSY B1, `(.L_x_81) ;  /* 0x000002a000017945 */ /* 0x000fe20003800000 */
[----:B------:R-:W-:-:S11]  /*25840*/  P2R R14, PR, RZ, 0x1 ;  /* 0x00000001ff0e7803 */ /* 0x000fd60000000000 */
[----:B-1----:R-:W1:Y:S01]  /*25850*/  @!P6 LDC.64 R6, c[0x0][0x5c0] ;  /* 0x00017000ff06eb82 */ /* 0x002e620000000a00 */
[----:B0-----:R-:W-:Y:S02]  /*25860*/  @!P6 IMAD.MOV.U32 R2, RZ, RZ, R24 ;  /* 0x000000ffff02e224 */ /* 0x001fe400078e0018 */
[----:B------:R-:W-:Y:S02]  /*25870*/  @!P6 IMAD.MOV.U32 R3, RZ, RZ, R30 ;  /* 0x000000ffff03e224 */ /* 0x000fe400078e001e */
[----:B------:R-:W-:Y:S02]  /*25880*/  @!P6 IMAD R4, R11, 0x180, RZ ;  /* 0x000001800b04e824 */ /* 0x000fe400078e02ff */
[----:B------:R-:W-:-:S03]  /*25890*/  @!P6 IMAD.WIDE.U32 R2, R10, 0x180, R2 ;  /* 0x000001800a02e825 */ /* 0x000fc600078e0002 */
[----:B-1----:R-:W-:-:S04]  /*258a0*/  @!P6 IADD3 R2, P5, R2, R6, RZ ;  /* 0x000000060202e210 */ /* 0x002fc80007fbe0ff */
        /* <DEDUP_REMOVED lines=34> */
.L_x_82:
[----:B------:R-:W-:Y:S05]  /*25ad0*/  BSYNC B1 ;  /* 0x0000000000017941 */ /* 0x000fea0003800000 */
.L_x_81:
        /* <DEDUP_REMOVED lines=15> */
.L_x_84:
[----:B------:R-:W-:Y:S05]  /*25bd0*/  BSYNC B1 ;  /* 0x0000000000017941 */ /* 0x000fea0003800000 */
.L_x_83:
[----:B------:R-:W-:Y:S01]  /*25be0*/  P2R R66, PR, RZ, 0x10 ;  /* 0x00000010ff427803 */ /* 0x000fe20000000000 */
[----:B------:R-:W2:Y:S01]  /*25bf0*/  LDL.LU R38, [R1+0x2e4] ;  /* 0x0002e40001267983 */ /* 0x000ea20000300800 */
[----:B------:R-:W-:-:S03]  /*25c00*/  ISETP.LT.OR P4, PT, R28, 0x61, !P0 ;  /* 0x000000611c00780c */ /* 0x000fc60004781670 */
[----:B------:R-:W3:Y:S10]  /*25c10*/  LDL.LU R79, [R1+0x2e8] ;  /* 0x0002e800014f7983 */ /* 0x000ef40000300800 */
[----:B------:R-:W4:Y:S01]  /*25c20*/  @!P4 LDC.64 R34, c[0x0][0x5c0] ;  /* 0x00017000ff22cb82 */ /* 0x000f220000000a00 */
[----:B------:R-:W-:Y:S01]  /*25c30*/  P2R R31, PR, RZ, 0x10 ;  /* 0x00000010ff1f7803 */ /* 0x000fe20000000000 */
[----:B------:R-:W5:Y:S04]  /*25c40*/  LDL.LU R78, [R1+0x2ec] ;  /* 0x0002ec00014e7983 */ /* 0x000f680000300800 */
[----:B------:R-:W5:Y:S01]  /*25c50*/  LDL.LU R77, [R1+0x2f0] ;  /* 0x0002f000014d7983 */ /* 0x000f620000300800 */
[----:B------:R-:W-:-:S02]  /*25c60*/  IMAD.U32 R45, RZ, RZ, UR8 ;  /* 0x00000008ff2d7e24 */ /* 0x000fc4000f8e00ff */
[----:B------:R-:W-:Y:S01]  /*25c70*/  IMAD.U32 R29, RZ, RZ, UR7 ;  /* 0x00000007ff1d7e24 */ /* 0x000fe2000f8e00ff */
[----:B------:R-:W5:Y:S01]  /*25c80*/  LDL.LU R80, [R1+0x2f4] ;  /* 0x0002f40001507983 */ /* 0x000f620000300800 */
[----:B------:R-:W-:Y:S02]  /*25c90*/  IMAD.U32 R47, RZ, RZ, UR8 ;  /* 0x00000008ff2f7e24 */ /* 0x000fe4000f8e00ff */
[----:B------:R-:W-:Y:S01]  /*25ca0*/  IMAD.U32 R49, RZ, RZ, UR8 ;  /* 0x00000008ff317e24 */ /* 0x000fe2000f8e00ff */
[----:B------:R-:W5:Y:S01]  /*25cb0*/  LDL.LU R76, [R1+0x2f8] ;  /* 0x0002f800014c7983 */ /* 0x000f620000300800 */
[----:B------:R-:W-:Y:S02]  /*25cc0*/  IMAD.U32 R51, RZ, RZ, UR8 ;  /* 0x00000008ff337e24 */ /* 0x000fe4000f8e00ff */
[----:B------:R-:W-:Y:S02]  /*25cd0*/  IMAD.U32 R53, RZ, RZ, UR8 ;  /* 0x00000008ff357e24 */ /* 0x000fe4000f8e00ff */
[----:B------:R-:W-:-:S02]  /*25ce0*/  IMAD.U32 R55, RZ, RZ, UR8 ;  /* 0x00000008ff377e24 */ /* 0x000fc4000f8e00ff */
[----:B------:R-:W-:Y:S02]  /*25cf0*/  IMAD.U32 R57, RZ, RZ, UR8 ;  /* 0x00000008ff397e24 */ /* 0x000fe4000f8e00ff */
[----:B------:R-:W-:Y:S01]  /*25d00*/  IMAD.U32 R59, RZ, RZ, UR8 ;  /* 0x00000008ff3b7e24 */ /* 0x000fe2000f8e00ff */
[----:B----4-:R-:W-:-:S04]  /*25d10*/  @!P4 IADD3 R34, P5, P6, R24, UR8, R34 ;  /* 0x000000081822cc10 */ /* 0x010fc8000febe022 */
[----:B------:R-:W-:Y:S02]  /*25d20*/  @!P4 IADD3.X R35, R30, UR7, R35, P5, P6 ;  /* 0x000000071e23cc10 */ /* 0x000fe4000afec423 */
[----:B------:R-:W-:-:S04]  /*25d30*/  ISETP.LT.OR P4, PT, R28, 0x62, !P0 ;  /* 0x000000621c00780c */ /* 0x000fc80004781670 */
[----:B------:R-:W-:-:S09]  /*25d40*/  P2R R36, PR, RZ, 0x10 ;  /* 0x00000010ff247803 */ /* 0x000fd20000000000 */
[----:B------:R-:W4:Y:S02]  /*25d50*/  @!P4 LDC.64 R32, c[0x0][0x5c0] ;  /* 0x00017000ff20cb82 */ /* 0x000f240000000a00 */
[----:B----4-:R-:W-:-:S04]  /*25d60*/  @!P4 IADD3 R32, P5, P6, R24, UR8, R32 ;  /* 0x000000081820cc10 */ /* 0x010fc8000febe020 */
[----:B------:R-:W-:Y:S02]  /*25d70*/  @!P4 IADD3.X R33, R30, UR7, R33, P5, P6 ;  /* 0x000000071e21cc10 */ /* 0x000fe4000afec421 */
[----:B------:R-:W-:-:S04]  /*25d80*/  ISETP.LT.OR P4, PT, R28, 0x69, !P0 ;  /* 0x000000691c00780c */ /* 0x000fc80004781670 */
[----:B------:R-:W-:-:S09]  /*25d90*/  P2R R41, PR, RZ, 0x10 ;  /* 0x00000010ff297803 */ /* 0x000fd20000000000 */
[----:B------:R-:W4:Y:S02]  /*25da0*/  @!P4 LDC.64 R26, c[0x0][0x5c0] ;  /* 0x00017000ff1acb82 */ /* 0x000f240000000a00 */
[----:B----4-:R-:W-:-:S04]  /*25db0*/  @!P4 IADD3 R26, P5, P6, R24, UR8, R26 ;  /* 0x00000008181acc10 */ /* 0x010fc8000febe01a */
[----:B------:R-:W-:Y:S02]  /*25dc0*/  @!P4 IADD3.X R27, R30, UR7, R27, P5, P6 ;  /* 0x000000071e1bcc10 */ /* 0x000fe4000afec41b */
[----:B------:R-:W-:Y:S02]  /*25dd0*/  ISETP.LT.OR P4, PT, R28, 0x6a, !P0 ;  /* 0x0000006a1c00780c */ /* 0x000fe40004781670 */
[----:B------:R-:W-:Y:S02]  /*25de0*/  LOP3.LUT P6, RZ, R12, 0x800, RZ, 0xc0, !PT ;  /* 0x000008000cff7812 */ /* 0x000fe400078cc0ff */
        /* <DEDUP_REMOVED lines=16> */
[----:B0-----:R-:W0:Y:S02]  /*25ef0*/  @!P4 LDC.64 R16, c[0x0][0x5c0] ;  /* 0x00017000ff10cb82 */ /* 0x001e240000000a00 */
[----:B0-----:R-:W-:-:S04]  /*25f00*/  @!P4 IADD3 R16, P0, P5, R24, UR6, R16 ;  /* 0x000000061810cc10 */ /* 0x001fc8000fd1e010 */
[----:B------:R-:W-:Y:S02]  /*25f10*/  @!P4 IADD3.X R17, R30, UR5, R17, P0, P5 ;  /* 0x000000051e11cc10 */ /* 0x000fe400087ea411 */
[C---:B------:R-:W-:Y:S02]  /*25f20*/  ISETP.LT.OR P4, PT, R28.reuse, 0x6a, !P1 ;  /* 0x0000006a1c00780c */ /* 0x040fe40004f81670 */
[----:B------:R-:W-:Y:S02]  /*25f30*/  ISETP.LT.OR P5, PT, R28, 0x69, !P6 ;  /* 0x000000691c00780c */ /* 0x000fe400077a1670 */
[----:B------:R-:W-:Y:S02]  /*25f40*/  P2R R72, PR, RZ, 0x10 ;  /* 0x00000010ff487803 */ /* 0x000fe40000000000 */
[----:B------:R-:W-:-:S07]  /*25f50*/  P2R R74, PR, RZ, 0x20 ;  /* 0x00000020ff4a7803 */ /* 0x000fce0000000000 */
[----:B------:R-:W0:Y:S08]  /*25f60*/  @!P4 LDC.64 R14, c[0x0][0x5c0] ;  /* 0x00017000ff0ecb82 */ /* 0x000e300000000a00 */
[----:B------:R-:W4:Y:S01]  /*25f70*/  @!P5 LDC.64 R4, c[0x0][0x5c0] ;  /* 0x00017000ff04db82 */ /* 0x000f220000000a00 */
        /* <DEDUP_REMOVED lines=9> */
[----:B-1----:R-:W0:Y:S02]  /*26010*/  @!P4 LDC.64 R6, c[0x0][0x5c0] ;  /* 0x00017000ff06cb82 */ /* 0x002e240000000a00 */
[----:B0-----:R-:W-:-:S04]  /*26020*/  @!P4 IADD3 R6, P0, P1, R24, UR11, R6 ;  /* 0x0000000b1806cc10 */ /* 0x001fc8000f91e006 */
[----:B------:R-:W-:Y:S02]  /*26030*/  @!P4 IADD3.X R7, R30, UR9, R7, P0, P1 ;  /* 0x000000091e07cc10 */ /* 0x000fe400087e2407 */
[----:B------:R-:W-:Y:S02]  /*26040*/  ISETP.LT.OR P4, PT, R28, 0x6a, !P6 ;  /* 0x0000006a1c00780c */ /* 0x000fe40007781670 */
[----:B----4-:R-:W-:Y:S02]  /*26050*/  @!P5 IADD3 R4, P0, P1, R24, UR11, R4 ;  /* 0x0000000b1804dc10 */ /* 0x010fe4000f91e004 */
[----:B------:R-:W-:Y:S02]  /*26060*/  P2R R75, PR, RZ, 0x10 ;  /* 0x00000010ff4b7803 */ /* 0x000fe40000000000 */
[----:B------:R-:W-:Y:S02]  /*26070*/  @!P5 IADD3.X R5, R30, UR9, R5, P0, P1 ;  /* 0x000000091e05dc10 */ /* 0x000fe400087e2405 */
[----:B------:R-:W-:-:S04]  /*26080*/  ISETP.LT.OR P5, PT, R28, 0x6a, !P2 ;  /* 0x0000006a1c00780c */ /* 0x000fc800057a1670 */
[----:B------:R-:W-:Y:S01]  /*26090*/  P2R R63, PR, RZ, 0x20 ;  /* 0x00000020ff3f7803 */ /* 0x000fe20000000000 */
[----:B------:R-:W0:Y:S02]  /*260a0*/  @!P4 LDC.64 R2, c[0x0][0x5c0] ;  /* 0x00017000ff02cb82 */ /* 0x000e240000000a00 */
[----:B0-----:R-:W-:-:S04]  /*260b0*/  @!P4 IADD3 R2, P0, P1, R24, UR11, R2 ;  /* 0x0000000b1802cc10 */ /* 0x001fc8000f91e002 */
        /* <DEDUP_REMOVED lines=9> */
[C---:B------:R-:W-:Y:S02]  /*26150*/  ISETP.LT.OR P4, PT, R28.reuse, 0x69, !P2 ;  /* 0x000000691c00780c */ /* 0x040fe40005781670 */
[----:B------:R-:W-:Y:S02]  /*26160*/  ISETP.LT.OR P2, PT, R28, 0x61, !P3 ;  /* 0x000000611c00780c */ /* 0x000fe40005f41670 */
[----:B------:R-:W-:Y:S02]  /*26170*/  P2R R64, PR, RZ, 0x10 ;  /* 0x00000010ff407803 */ /* 0x000fe40000000000 */
[----:B------:R-:W-:-:S07]  /*26180*/  P2R R62, PR, RZ, 0x4 ;  /* 0x00000004ff3e7803 */ /* 0x000fce0000000000 */
[----:B------:R-:W-:-:S04]  /*26190*/  @!P4 IADD3 R49, P1, P0, R49, UR6, R24 ;  /* 0x000000063131cc10 */ /* 0x000fc8000f83e018 */
[----:B------:R-:W-:Y:S02]  /*261a0*/  @!P4 IADD3.X R44, R29, UR5, R30, P1, P0 ;  /* 0x000000051d2ccc10 */ /* 0x000fe40008fe041e */
[----:B------:R-:W-:Y:S02]  /*261b0*/  @!P5 IADD3 R51, P1, P0, R51, UR6, R24 ;  /* 0x000000063333dc10 */ /* 0x000fe4000f83e018 */
[----:B------:R-:W-:Y:S02]  /*261c0*/  LOP3.LUT P4, RZ, R12, 0x10000, RZ, 0xc0, !PT ;  /* 0x000100000cff7812 */ /* 0x000fe4000788c0ff */
[----:B------:R-:W-:Y:S02]  /*261d0*/  @!P5 IADD3.X R46, R29, UR5, R30, P1, P0 ;  /* 0x000000051d2edc10 */ /* 0x000fe40008fe041e */
[----:B------:R-:W-:-:S04]  /*261e0*/  @!P2 IADD3 R53, P1, P0, R53, UR11, R24 ;  /* 0x0000000b3535ac10 */ /* 0x000fc8000f83e018 */
[----:B------:R-:W-:Y:S02]  /*261f0*/  @!P2 IADD3.X R48, R29, UR9, R30, P1, P0 ;  /* 0x000000091d30ac10 */ /* 0x000fe40008fe041e */
[----:B------:R-:W-:Y:S02]  /*26200*/  ISETP.LT.OR P1, PT, R28, 0x62, !P3 ;  /* 0x000000621c00780c */ /* 0x000fe40005f21670 */
[----:B------:R-:W-:Y:S02]  /*26210*/  ISETP.NE.AND P2, PT, R31, RZ, PT ;  /* 0x000000ff1f00720c */ /* 0x000fe40003f45270 */
        /* <DEDUP_REMOVED lines=10> */
[----:B------:R-:W-:Y:S02]  /*262c0*/  ISETP.NE.AND P5, PT, R36, RZ, PT ;  /* 0x000000ff2400720c */ /* 0x000fe40003fa5270 */
[----:B------:R-:W-:Y:S01]  /*262d0*/  @!P3 IADD3.X R54, R29, UR9, R30, P1, P6 ;  /* 0x000000091d36bc10 */ /* 0x000fe20008fec41e */
[----:B--2---:R-:W-:Y:S01]  /*262e0*/  FMUL R29, R38, UR47 ;  /* 0x0000002f261d7c20 */ /* 0x004fe20008400000 */
[----:B------:R-:W-:-:S13]  /*262f0*/  ISETP.LT.OR P6, PT, R28, 0x61, !P4 ;  /* 0x000000611c00780c */ /* 0x000fda00067c1670 */
[----:B------:R-:W0:Y:S01]  /*26300*/  @!P6 LDC.64 R36, c[0x0][0x5c0] ;  /* 0x00017000ff24eb82 */ /* 0x000e220000000a00 */
[----:B------:R-:W-:Y:S02]  /*26310*/  F2FP.SATFINITE.E4M3.F32.PACK_AB_MERGE_C R31, RZ, R29, RZ ;  /* 0x0000001dff1f723e */ /* 0x000fe400048070ff */
[----:B0-----:R-:W-:-:S05]  /*26320*/  @!P6 IADD3 R36, P0, R24, R36, RZ ;  /* 0x000000241824e210 */ /* 0x001fca0007f1e0ff */
[----:B------:R-:W-:-:S05]  /*26330*/  @!P6 IMAD.X R37, R30, 0x1, R37, P0 ;  /* 0x000000011e25e824 */ /* 0x000fca00000e0625 */
[----:B------:R0:W-:Y:S01]  /*26340*/  @!P6 STG.E.U8 desc[UR52][R36.64+0x60], R31 ;  /* 0x0000601f2400e986 */ /* 0x0001e2000c101134 */
[----:B------:R-:W-:Y:S01]  /*26350*/  ISETP.LT.OR P6, PT, R28, 0x62, !P4 ;  /* 0x000000621c00780c */ /* 0x000fe200067c1670 */
[----:B---3--:R-:W-:Y:S02]  /*26360*/  FMUL R29, R79, UR47 ;  /* 0x0000002f4f1d7c20 */ /* 0x008fe40008400000 */
[----:B------:R-:W2:Y:S10]  /*26370*/  LDL.LU R79, [R1+0x2fc] ;  /* 0x0002fc00014f7983 */ /* 0x000eb40000300800 */
[----:B------:R-:W1:Y:S01]  /*26380*/  @!P6 LDC.64 R38, c[0x0][0x5c0] ;  /* 0x00017000ff26eb82 */ /* 0x000e620000000a00 */
[----:B------:R-:W-:-:S02]  /*26390*/  ISETP.NE.AND P3, PT, R41, RZ, PT ;  /* 0x000000ff2900720c */ /* 0x000fc40003f65270 */
[----:B------:R-:W-:Y:S01]  /*263a0*/  F2FP.SATFINITE.E4M3.F32.PACK_AB_MERGE_C R41, RZ, R29, RZ ;  /* 0x0000001dff29723e */ /* 0x000fe200048070ff */
[----:B-----5:R-:W-:Y:S02]  /*263b0*/  FMUL R29, R78, UR47 ;  /* 0x0000002f4e1d7c20 */ /* 0x020fe40008400000 */
[----:B------:R-:W3:Y:S04]  /*263c0*/  LDL.LU R78, [R1+0x300] ;  /* 0x00030000014e7983 */ /* 0x000ee80000300800 */
[----:B------:R-:W4:Y:S01]  /*263d0*/  LDL.LU R81, [R1+0x304] ;  /* 0x0003040001517983 */ /* 0x000f220000300800 */
[----:B-1----:R-:W-:-:S05]  /*263e0*/  @!P6 IADD3 R38, P0, R24, R38, RZ ;  /* 0x000000261826e210 */ /* 0x002fca0007f1e0ff */
[----:B------:R-:W-:Y:S01]  /*263f0*/  @!P6 IMAD.X R39, R30, 0x1, R39, P0 ;  /* 0x000000011e27e824 */ /* 0x000fe200000e0627 */
[----:B------:R-:W-:Y:S02]  /*26400*/  ISETP.NE.AND P0, PT, R43, RZ, PT ;  /* 0x000000ff2b00720c */ /* 0x000fe40003f05270 */
[----:B------:R-:W-:Y:S01]  /*26410*/  F2FP.SATFINITE.E4M3.F32.PACK_AB_MERGE_C R43, RZ, R29, RZ ;  /* 0x0000001dff2b723e */ /* 0x000fe200048070ff */
[----:B------:R-:W-:Y:S02]  /*26420*/  FMUL R29, R77, UR47 ;  /* 0x0000002f4d1d7c20 */ /* 0x000fe40008400000 */
[----:B------:R-:W5:Y:S03]  /*26430*/  LDL.LU R77, [R1+0x308] ;  /* 0x00030800014d7983 */ /* 0x000f660000300800 */
[----:B0-----:R-:W-:Y:S01]  /*26440*/  F2FP.SATFINITE.E4M3.F32.PACK_AB_MERGE_C R31, RZ, R29, RZ ;  /* 0x0000001dff1f723e */ /* 0x001fe200048070ff */
[----:B------:R-:W-:Y:S01]  /*26450*/  FMUL R29, R80, UR47 ;  /* 0x0000002f501d7c20 */ /* 0x000fe20008400000 */
[----:B------:R0:W-:Y:S04]  /*26460*/  @!P6 STG.E.U8 desc[UR52][R38.64+0x61], R41 ;  /* 0x000061292600e986 */ /* 0x0001e8000c101134 */
[----:B------:R-:W5:Y:S01]  /*26470*/  LDL.LU R80, [R1+0x30c] ;  /* 0x00030c0001507983 */ /* 0x000f620000300800 */
[----:B0-----:R-:W-:Y:S01]  /*26480*/  F2FP.SATFINITE.E4M3.F32.PACK_AB_MERGE_C R39, RZ, R29, RZ ;  /* 0x0000001dff27723e */ /* 0x001fe200048070ff */
[----:B------:R-:W-:-:S02]  /*26490*/  FMUL R29, R76, UR47 ;  /* 0x0000002f4c1d7c20 */ /* 0x000fc40008400000 */
[----:B------:R-:W5:Y:S01]  /*264a0*/  LDL.LU R76, [R1+0x310] ;  /* 0x00031000014c7983 */ /* 0x000f620000300800 */
[----:B------:R-:W-:-:S13]  /*264b0*/  ISETP.LT.OR P6, PT, R28, 0x69, !P4 ;  /* 0x000000691c00780c */ /* 0x000fda00067c1670 */
[----:B------:R-:W0:Y:S01]  /*264c0*/  @!P6 LDC.64 R36, c[0x0][0x5c0] ;  /* 0x00017000ff24eb82 */ /* 0x000e220000000a00 */
[----:B------:R-:W-:Y:S01]  /*264d0*/  P2R R56, PR, RZ, 0x8 ;  /* 0x00000008ff387803 */ /* 0x000fe20000000000 */
[----:B------:R1:W-:Y:S04]  /*264e0*/  @!P2 STG.E.U8 desc[UR52][R34.64+0x60], R43 ;  /* 0x0000602b2200a986 */ /* 0x0003e8000c101134 */
[----:B------:R1:W-:Y:S01]  /*264f0*/  @!P5 STG.E.U8 desc[UR52][R32.64+0x61], R31 ;  /* 0x0000611f2000d986 */ /* 0x0003e2000c101134 */
[----:B0-----:R-:W-:-:S05]  /*26500*/  @!P6 IADD3 R36, P3, R24, R36, RZ ;  /* 0x000000241824e210 */ /* 0x001fca0007f7e0ff */
[----:B------:R-:W-:-:S05]  /*26510*/  @!P6 IMAD.X R37, R30, 0x1, R37, P3 ;  /* 0x000000011e25e824 */ /* 0x000fca00018e0625 */
[----:B------:R-:W-:Y:S01]  /*26520*/  @!P6 STG.E.U8 desc[UR52][R36.64+0x68], R39 ;  /* 0x000068272400e986 */ /* 0x000fe2000c101134 */
[----:B------:R-:W-:-:S13]  /*26530*/  ISETP.LT.OR P6, PT, R28, 0x6a, !P4 ;  /* 0x0000006a1c00780c */ /* 0x000fda00067c1670 */
[----:B-1----:R-:W0:Y:S01]  /*26540*/  @!P6 LDC.64 R34, c[0x0][0x5c0] ;  /* 0x00017000ff22eb82 */ /* 0x002e220000000a00 */
[----:B------:R-:W-:Y:S02]  /*26550*/  F2FP.SATFINITE.E4M3.F32.PACK_AB_MERGE_C R31, RZ, R29, RZ ;  /* 0x0000001dff1f723e */ /* 0x000fe400048070ff */
[----:B------:R-:W-:Y:S02]  /*26560*/  ISETP.NE.AND P2, PT, R69, RZ, PT ;  /* 0x000000ff4500720c */ /* 0x000fe40003f45270 */
[----:B------:R-:W-:Y:S02]  /*26570*/  ISETP.NE.AND P3, PT, R56, RZ, PT ;  /* 0x000000ff3800720c */ /* 0x000fe40003f65270 */
[----:B------:R-:W-:Y:S02]  /*26580*/  ISETP.NE.AND P5, PT, R70, RZ, PT ;  /* 0x000000ff4600720c */ /* 0x000fe40003fa5270 */
[----:B0-----:R-:W-:-:S05]  /*26590*/  @!P6 IADD3 R34, P4, R24, R34, RZ ;  /* 0x000000221822e210 */ /* 0x001fca0007f9e0ff */
[----:B------:R-:W-:-:S05]  /*265a0*/  @!P6 IMAD.X R35, R30, 0x1, R35, P4 ;  /* 0x000000011e23e824 */ /* 0x000fca00020e0623 */
[----:B------:R0:W-:Y:S01]  /*265b0*/  @!P6 STG.E.U8 desc[UR52][R34.64+0x69], R31 ;  /* 0x0000691f2200e986 */ /* 0x0001e2000c101134 */
[----:B------:R-:W-:Y:S01]  /*265c0*/  ISETP.NE.AND P1, PT, R67, RZ, PT ;  /* 0x000000ff4300720c */ /* 0x000fe20003f25270 */
[----:B0-----:R-:W0:Y:S01]  /*265d0*/  @!P2 LDC.64 R34, c[0x0][0x5c0] ;  /* 0x00017000ff22ab82 */ /* 0x001e220000000a00 */
[----:B------:R-:W-:Y:S01]  /*265e0*/  ISETP.NE.AND P6, PT, R68, RZ, PT ;  /* 0x000000ff4400720c */ /* 0x000fe20003fc5270 */
[----:B--2---:R-:W-:Y:S02]  /*265f0*/  FMUL R29, R79, UR47 ;  /* 0x0000002f4f1d7c20 */ /* 0x004fe40008400000 */
[----:B------:R-:W2:Y:S03]  /*26600*/  LDL.LU R79, [R1+0x314] ;  /* 0x00031400014f7983 */ /* 0x000ea60000300800 */
[----:B------:R-:W-:Y:S01]  /*26610*/  F2FP.SATFINITE.E4M3.F32.PACK_AB_MERGE_C R33, RZ, R29, RZ ;  /* 0x0000001dff21723e */ /* 0x000fe200048070ff */
[----:B---3--:R-:W-:-:S02]  /*26620*/  FMUL R29, R78, UR47 ;  /* 0x0000002f4e1d7c20 */ /* 0x008fc40008400000 */
[----:B------:R-:W3:Y:S03]  /*26630*/  LDL.LU R78, [R1+0x318] ;  /* 0x00031800014e7983 */ /* 0x000ee60000300800 */
[----:B------:R-:W-:Y:S01]  /*26640*/  F2FP.SATFINITE.E4M3.F32.PACK_AB_MERGE_C R37, RZ, R29, RZ ;  /* 0x0000001dff25723e */ /* 0x000fe200048070ff */
[----:B----4-:R-:W-:Y:S01]  /*26650*/  FMUL R29, R81, UR47 ;  /* 0x0000002f511d7c20 */ /* 0x010fe20008400000 */
[----:B------:R-:W-:Y:S04]  /*26660*/  @!P3 STG.E.U8 desc[UR52][R26.64+0x68], R33 ;  /* 0x000068211a00b986 */ /* 0x000fe8000c101134 */
[----:B------:R1:W-:Y:S01]  /*26670*/  @!P0 STG.E.U8 desc[UR52][R22.64+0x69], R37 ;  /* 0x0000692516008986 */ /* 0x0003e2000c101134 */
[----:B------:R-:W-:Y:S01]  /*26680*/  F2FP.SATFINITE.E4M3.F32.PACK_AB_MERGE_C R39, RZ, R29, RZ ;  /* 0x0000001dff27723e */ /* 0x000fe200048070ff */
[----:B-1----:R-:W1:Y:S01]  /*26690*/  @!P5 LDC.64 R22, c[0x0][0x5c0] ;  /* 0x00017000ff16db82 */ /* 0x002e620000000a00 */
[----:B-----5:R-:W-:-:S02]  /*266a0*/  FMUL R29, R77, UR47 ;  /* 0x0000002f4d1d7c20 */ /* 0x020fc40008400000 */
[----:B------:R-:W4:Y:S03]  /*266b0*/  LDL.LU R77, [R1+0x31c] ;  /* 0x00031c00014d7983 */ /* 0x000f260000300800 */
[----:B------:R-:W-:Y:S01]  /*266c0*/  F2FP.SATFINITE.E4M3.F32.PACK_AB_MERGE_C R31, RZ, R29, RZ ;  /* 0x0000001dff1f723e */ /* 0x000fe200048070ff */
[----:B------:R1:W-:Y:S04]  /*266d0*/  @!P1 STG.E.U8 desc[UR52][R20.64+0x60], R39 ;  /* 0x0000602714009986 */ /* 0x0003e8000c101134 */
[----:B------:R2:W-:Y:S01]  /*266e0*/  @!P6 STG.E.U8 desc[UR52][R18.64+0x61], R31 ;  /* 0x0000611f1200e986 */ /* 0x0005e2000c101134 */
[----:B0-----:R-:W-:-:S03]  /*266f0*/  @!P2 IADD3 R26, P6, R45, R34, RZ ;  /* 0x000000222d1aa210 */ /* 0x001fc60007fde0ff */
[----:B------:R-:W5:Y:S04]  /*26700*/  LDL.LU R82, [R1+0x320] ;  /* 0x0003200001527983 */ /* 0x000f680000300800 */
[----:B------:R-:W5:Y:S01]  /*26710*/  LDL.LU R81, [R1+0x324] ;  /* 0x0003240001517983 */ /* 0x000f620000300800 */
[----:B------:R-:W-:Y:S01]  /*26720*/  @!P2 IMAD.X R27, R40, 0x1, R35, P6 ;  /* 0x00000001281ba824 */ /* 0x000fe200030e0623 */
[----:B-1----:R-:W-:Y:S01]  /*26730*/  @!P5 IADD3 R20, P6, R47, R22, RZ ;  /* 0x000000162f14d210 */ /* 0x002fe20007fde0ff */
[----:B------:R-:W-:Y:S02]  /*26740*/  FMUL R22, R76, UR47 ;  /* 0x0000002f4c167c20 */ /* 0x000fe40008400000 */
[----:B------:R-:W5:Y:S01]  /*26750*/  LDL.LU R76, [R1+0x328] ;  /* 0x00032800014c7983 */ /* 0x000f620000300800 */
[----:B------:R-:W-:Y:S01]  /*26760*/  FMUL R29, R80, UR47 ;  /* 0x0000002f501d7c20 */ /* 0x000fe20008400000 */
[----:B------:R-:W-:Y:S01]  /*26770*/  @!P5 IMAD.X R21, R42, 0x1, R23, P6 ;  /* 0x000000012a15d824 */ /* 0x000fe200030e0617 */
[----:B------:R-:W-:-:S02]  /*26780*/  F2FP.SATFINITE.E4M3.F32.PACK_AB_MERGE_C R23, RZ, R22, RZ ;  /* 0x00000016ff17723e */ /* 0x000fc400048070ff */
[----:B------:R-:W-:Y:S02]  /*26790*/  ISETP.NE.AND P4, PT, R71, RZ, PT ;  /* 0x000000ff4700720c */ /* 0x000fe40003f85270 */
[----:B------:R-:W-:Y:S02]  /*267a0*/  ISETP.NE.AND P6, PT, R72, RZ, PT ;  /* 0x000000ff4800720c */ /* 0x000fe40003fc5270 */
[----:B------:R-:W-:-:S05]  /*267b0*/  F2FP.SATFINITE.E4M3.F32.PACK_AB_MERGE_C R29, RZ, R29, RZ ;  /* 0x0000001dff1d723e */ /* 0x000fca00048070ff */
[----:B------:R0:W-:Y:S04]  /*267c0*/  @!P2 STG.E.U8 desc[UR52][R26.64+0x60], R29 ;  /* 0x0000601d1a00a986 */ /* 0x0001e8000c101134 */
[----:B------:R-:W-:Y:S01]  /*267d0*/  @!P5 STG.E.U8 desc[UR52][R20.64+0x61], R23 ;  /* 0x000061171400d986 */ /* 0x000fe2000c101134 */
[----:B--2---:R-:W-:-:S03]  /*267e0*/  FMUL R18, R79, UR47 ;  /* 0x0000002f4f127c20 */ /* 0x004fc60008400000 */
[----:B------:R-:W2:Y:S02]  /*267f0*/  LDL.LU R79, [R1+0x32c] ;  /* 0x00032c00014f7983 */ /* 0x000ea40000300800 */
[----:B------:R-:W-:Y:S01]  /*26800*/  F2FP.SATFINITE.E4M3.F32.PACK_AB_MERGE_C R31, RZ, R18, RZ ;  /* 0x00000012ff1f723e */ /* 0x000fe200048070ff */
[----:B---3--:R-:W-:Y:S02]  /*26810*/  FMUL R18, R78, UR47 ;  /* 0x0000002f4e127c20 */ /* 0x008fe40008400000 */
[----:B------:R-:W3:Y:S04]  /*26820*/  LDL.LU R78, [R1+0x330] ;  /* 0x00033000014e7983 */ /* 0x000ee80000300800 */
[----:B------:R-:W3:Y:S01]  /*26830*/  LDL.LU R80, [R1+0x334] ;  /* 0x0003340001507983 */ /* 0x000ee20000300800 */
[----:B0-----:R-:W-:-:S03]  /*26840*/  F2FP.SATFINITE.E4M3.F32.PACK_AB_MERGE_C R27, RZ, R18, RZ ;  /* 0x00000012ff1b723e */ /* 0x001fc600048070ff */
[----:B------:R-:W-:Y:S01]  /*26850*/  @!P4 STG.E.U8 desc[UR52][R16.64+0x68], R31 ;  /* 0x0000681f1000c986 */ /* 0x000fe2000c101134 */
[----:B----4-:R-:W-:-:S03]  /*26860*/  FMUL R22, R77, UR47 ;  /* 0x0000002f4d167c20 */ /* 0x010fc60008400000 */
[----:B------:R-:W4:Y:S04]  /*26870*/  LDL.LU R77, [R1+0x338] ;  /* 0x00033800014d7983 */ /* 0x000f280000300800 */
[----:B------:R5:W-:Y:S02]  /*26880*/  @!P6 STG.E.U8 desc[UR52][R14.64+0x69], R27 ;  /* 0x0000691b0e00e986 */ /* 0x000be4000c101134 */
[----:B-----5:R-:W-:-:S05]  /*26890*/  FMUL R14, R81, UR47 ;  /* 0x0000002f510e7c20 */ /* 0x020fca0008400000 */
[----:B------:R-:W-:Y:S01]  /*268a0*/  F2FP.SATFINITE.E4M3.F32.PACK_AB_MERGE_C R27, RZ, R14, RZ ;  /* 0x0000000eff1b723e */ /* 0x000fe200048070ff */
[----:B------:R-:W-:Y:S02]  /*268b0*/  FMUL R14, R76, UR47 ;  /* 0x0000002f4c0e7c20 */ /* 0x000fe40008400000 */
[----:B------:R-:W5:Y:S01]  /*268c0*/  LDL.LU R76, [R1+0x33c] ;  /* 0x00033c00014c7983 */ /* 0x000f620000300800 */
[----:B------:R-:W-:Y:S02]  /*268d0*/  ISETP.NE.AND P4, PT, R64, RZ, PT ;  /* 0x000000ff4000720c */ /* 0x000fe40003f85270 */
[----:B------:R-:W-:Y:S02]  /*268e0*/  ISETP.NE.AND P5, PT, R63, RZ, PT ;  /* 0x000000ff3f00720c */ /* 0x000fe40003fa5270 */
[----:B------:R-:W-:-:S09]  /*268f0*/  F2FP.SATFINITE.E4M3.F32.PACK_AB_MERGE_C R21, RZ, R22, RZ ;  /* 0x00000016ff15723e */ /* 0x000fd200048070ff */
[----:B------:R-:W0:Y:S08]  /*26900*/  @!P4 LDC.64 R18, c[0x0][0x5c0] ;  /* 0x00017000ff12cb82 */ /* 0x000e300000000a00 */
[----:B------:R-:W1:Y:S01]  /*26910*/  @!P5 LDC.64 R22, c[0x0][0x5c0] ;  /* 0x00017000ff16db82 */ /* 0x000e620000000a00 */
[----:B------:R-:W-:Y:S01]  /*26920*/  ISETP.NE.AND P2, PT, R62, RZ, PT ;  /* 0x000000ff3e00720c */ /* 0x000fe20003f45270 */
[----:B------:R-:W-:Y:S01]  /*26930*/  FMUL R20, R82, UR47 ;  /* 0x0000002f52147c20 */ /* 0x000fe20008400000 */
[----:B------:R-:W-:-:S02]  /*26940*/  ISETP.NE.AND P1, PT, R61, RZ, PT ;  /* 0x000000ff3d00720c */ /* 0x000fc40003f25270 */
[----:B0-----:R-:W-:-:S05]  /*26950*/  @!P4 IADD3 R18, P6, R49, R18, RZ ;  /* 0x000000123112c210 */ /* 0x001fca0007fde0ff */
[----:B------:R-:W-:Y:S01]  /*26960*/  @!P4 IMAD.X R19, R44, 0x1, R19, P6 ;  /* 0x000000012c13c824 */ /* 0x000fe200030e0613 */
[----:B-1----:R-:W-:-:S04]  /*26970*/  @!P5 IADD3 R16, P6, R51, R22, RZ ;  /* 0x000000163310d210 */ /* 0x002fc80007fde0ff */
[----:B------:R0:W-:Y:S01]  /*26980*/  @!P4 STG.E.U8 desc[UR52][R18.64+0x68], R21 ;  /* 0x000068151200c986 */ /* 0x0001e2000c101134 */
[----:B------:R-:W-:Y:S01]  /*26990*/  @!P5 IMAD.X R17, R46, 0x1, R23, P6 ;  /* 0x000000012e11d824 */ /* 0x000fe200030e0617 */
[----:B------:R-:W-:Y:S02]  /*269a0*/  F2FP.SATFINITE.E4M3.F32.PACK_AB_MERGE_C R23, RZ, R20, RZ ;  /* 0x00000014ff17723e */ /* 0x000fe400048070ff */
[----:B0-----:R-:W-:Y:S01]  /*269b0*/  F2FP.SATFINITE.E4M3.F32.PACK_AB_MERGE_C R19, RZ, R14, RZ ;  /* 0x0000000eff13723e */ /* 0x001fe200048070ff */
[----:B------:R-:W0:Y:S02]  /*269c0*/  @!P1 LDC.64 R20, c[0x0][0x5c0] ;  /* 0x00017000ff149b82 */ /* 0x000e240000000a00 */
[----:B------:R3:W-:Y:S01]  /*269d0*/  @!P5 STG.E.U8 desc[UR52][R16.64+0x69], R23 ;  /* 0x000069171000d986 */ /* 0x0007e2000c101134 */
[----:B------:R-:W-:-:S05]  /*269e0*/  ISETP.NE.AND P5, PT, R73, RZ, PT ;  /* 0x000000ff4900720c */ /* 0x000fca0003fa5270 */
[----:B------:R-:W1:Y:S01]  /*269f0*/  @!P2 LDC.64 R14, c[0x0][0x5c0] ;  /* 0x00017000ff0eab82 */ /* 0x000e620000000a00 */
[----:B------:R-:W-:-:S07]  /*26a00*/  ISETP.NE.AND P4, PT, R65, RZ, PT ;  /* 0x000000ff4100720c */ /* 0x000fce0003f85270 */
[----:B------:R0:W-:Y:S06]  /*26a10*/  @!P5 STG.E.U8 desc[UR52][R8.64+0x60], R27 ;  /* 0x0000601b0800d986 */ /* 0x0001ec000c101134 */
[----:B------:R4:W-:Y:S01]  /*26a20*/  @!P4 STG.E.U8 desc[UR52][R6.64+0x61], R19 ;  /* 0x000061130600c986 */ /* 0x0009e2000c101134 */
[----:B-1----:R-:W-:-:S05]  /*26a30*/  @!P2 IADD3 R14, P5, R53, R14, RZ ;  /* 0x0000000e350ea210 */ /* 0x002fca0007fbe0ff */
[----:B------:R-:W-:Y:S02]  /*26a40*/  @!P2 IMAD.X R15, R48, 0x1, R15, P5 ;  /* 0x00000001300fa824 */ /* 0x000fe400028e060f */
[----:B--2---:R-:W-:Y:S02]  /*26a50*/  FMUL R18, R79, UR47 ;  /* 0x0000002f4f127c20 */ /* 0x004fe40008400000 */
[----:B------:R-:W2:Y:S01]  /*26a60*/  LDL.LU R79, [R1+0x340] ;  /* 0x00034000014f7983 */ /* 0x000ea20000300800 */
[----:B---3--:R-:W-:-:S03]  /*26a70*/  FMUL R16, R78, UR47 ;  /* 0x0000002f4e107c20 */ /* 0x008fc60008400000 */
[----:B------:R-:W3:Y:S01]  /*26a80*/  LDL.LU R78, [R1+0x344] ;  /* 0x00034400014e7983 */ /* 0x000ee20000300800 */
[----:B------:R-:W-:-:S05]  /*26a90*/  F2FP.SATFINITE.E4M3.F32.PACK_AB_MERGE_C R17, RZ, R18, RZ ;  /* 0x00000012ff11723e */ /* 0x000fca00048070ff */
[----:B------:R-:W-:Y:S01]  /*26aa0*/  @!P2 STG.E.U8 desc[UR52][R14.64+0x60], R17 ;  /* 0x000060110e00a986 */ /* 0x000fe2000c101134 */
[----:B0-----:R-:W-:Y:S01]  /*26ab0*/  @!P1 IADD3 R8, P2, R55, R20, RZ ;  /* 0x0000001437089210 */ /* 0x001fe20007f5e0ff */
[----:B----4-:R-:W-:Y:S02]  /*26ac0*/  FMUL R7, R77, UR47 ;  /* 0x0000002f4d077c20 */ /* 0x010fe40008400000 */
[----:B------:R-:W4:Y:S02]  /*26ad0*/  LDL.LU R77, [R1+0x348] ;  /* 0x00034800014d7983 */ /* 0x000f240000300800 */
[----:B------:R-:W-:Y:S01]  /*26ae0*/  @!P1 IMAD.X R9, R50, 0x1, R21, P2 ;  /* 0x0000000132099824 */ /* 0x000fe200010e0615 */
[----:B------:R-:W-:-:S05]  /*26af0*/  F2FP.SATFINITE.E4M3.F32.PACK_AB_MERGE_C R19, RZ, R16, RZ ;  /* 0x00000010ff13723e */ /* 0x000fca00048070ff */
[----:B------:R5:W-:Y:S02]  /*26b00*/  @!P1 STG.E.U8 desc[UR52][R8.64+0x61], R19 ;  /* 0x0000611308009986 */ /* 0x000be4000c101134 */
[----:B-----5:R-:W-:Y:S02]  /*26b10*/  FMUL R8, R76, UR47 ;  /* 0x0000002f4c087c20 */ /* 0x020fe40008400000 */
[----:B------:R-:W5:Y:S01]  /*26b20*/  LDL.LU R76, [R1+0x34c] ;  /* 0x00034c00014c7983 */ /* 0x000f620000300800 */
[----:B------:R-:W-:Y:S02]  /*26b30*/  ISETP.NE.AND P0, PT, R60, RZ, PT ;  /* 0x000000ff3c00720c */ /* 0x000fe40003f05270 */
[----:B------:R-:W-:-:S11]  /*26b40*/  ISETP.NE.AND P3, PT, R58, RZ, PT ;  /* 0x000000ff3a00720c */ /* 0x000fd60003f65270 */
[----:B------:R-:W0:Y:S01]  /*26b50*/  @!P0 LDC.64 R20, c[0x0][0x5c0] ;  /* 0x00017000ff148b82 */ /* 0x000e220000000a00 */
[----:B------:R-:W-:Y:S01]  /*26b60*/  FMUL R6, R80, UR47 ;  /* 0x0000002f50067c20 */ /* 0x000fe20008400000 */
[----:B------:R-:W-:-:S06]  /*26b70*/  ISETP.NE.AND P4, PT, R66, RZ, PT ;  /* 0x000000ff4200720c */ /* 0x000fcc0003f85270 */
[----:B------:R-:W1:Y:S01]  /*26b80*/  @!P3 LDC.64 R22, c[0x0][0x5c0] ;  /* 0x00017000ff16bb82 */ /* 0x000e620000000a00 */
[----:B------:R-:W-:Y:S02]  /*26b90*/  ISETP.NE.AND P5, PT, R74, RZ, PT ;  /* 0x000000ff4a00720c */ /* 0x000fe40003fa5270 */
[----:B------:R-:W-:Y:S02]  /*26ba0*/  ISETP.NE.AND P6, PT, R75, RZ, PT ;  /* 0x000000ff4b00720c */ /* 0x000fe40003fc5270 */
[----:B------:R-:W-:Y:S02]  /*26bb0*/  F2FP.SATFINITE.E4M3.F32.PACK_AB_MERGE_C R15, RZ, R6, RZ ;  /* 0x00000006ff0f723e */ /* 0x000fe400048070ff */
[----:B------:R-:W-:Y:S02]  /*26bc0*/  ISETP.LT.OR P1, PT, R28, 0x61, !P4 ;  /* 0x000000611c00780c */ /* 0x000fe40006721670 */
[----:B------:R-:W-:Y:S02]  /*26bd0*/  F2FP.SATFINITE.E4M3.F32.PACK_AB_MERGE_C R17, RZ, R7, RZ ;  /* 0x00000007ff11723e */ /* 0x000fe400048070ff */
[----:B0-----:R-:W-:-:S02]  /*26be0*/  @!P0 IADD3 R6, P2, R57, R20, RZ ;  /* 0x0000001439068210 */ /* 0x001fc40007f5e0ff */
[----:B------:R-:W-:-:S03]  /*26bf0*/  F2FP.SATFINITE.E4M3.F32.PACK_AB_MERGE_C R19, RZ, R8, RZ ;  /* 0x00000008ff13723e */ /* 0x000fc600048070ff */
[----:B------:R-:W-:Y:S01]  /*26c00*/  @!P0 IMAD.X R7, R52, 0x1, R21, P2 ;  /* 0x0000000134078824 */ /* 0x000fe200010e0615 */
[----:B------:R-:W-:Y:S01]  /*26c10*/  ISETP.LT.OR P2, PT, R28, 0x62, !P4 ;  /* 0x000000621c00780c */ /* 0x000fe20006741670 */
[----:B------:R-:W-:Y:S02]  /*26c20*/  @!P5 STG.E.U8 desc[UR52][R4.64+0x68], R15 ;  /* 0x0000680f0400d986 */ /* 0x000fe4000c101134 */
[----:B------:R-:W0:Y:S02]  /*26c30*/  @!P1 LDC.64 R20, c[0x0][0x5c0] ;  /* 0x00017000ff149b82 */ /* 0x000e240000000a00 */
[----:B------:R1:W-:Y:S04]  /*26c40*/  @!P6 STG.E.U8 desc[UR52][R2.64+0x69], R17 ;  /* 0x000069110200e986 */ /* 0x0003e8000c101134 */
[----:B------:R1:W-:Y:S02]  /*26c50*/  @!P0 STG.E.U8 desc[UR52][R6.64+0x68], R19 ;  /* 0x0000681306008986 */ /* 0x0003e4000c101134 */
[----:B-1----:R-:W-:-:S05]  /*26c60*/  @!P3 IADD3 R8, P0, R59, R22, RZ ;  /* 0x000000163b08b210 */ /* 0x002fca0007f1e0ff */
[----:B------:R-:W-:Y:S02]  /*26c70*/  @!P3 IMAD.X R9, R54, 0x1, R23, P0 ;  /* 0x000000013609b824 */ /* 0x000fe400000e0617 */
[----:B------:R-:W1:Y:S01]  /*26c80*/  @!P2 LDC.64 R22, c[0x0][0x5c0] ;  /* 0x00017000ff16ab82 */ /* 0x000e620000000a00 */
[----:B------:R-:W-:Y:S02]  /*26c90*/  @!P1 IMAD.MOV.U32 R3, RZ, RZ, R30 ;  /* 0x000000ffff039224 */ /* 0x000fe400078e001e */
[----:B------:R-:W-:Y:S02]  /*26ca0*/  @!P2 IMAD.MOV.U32 R4, RZ, RZ, R24 ;  /* 0x000000ffff04a224 */ /* 0x000fe400078e0018 */
[----:B------:R-:W-:Y:S02]  /*26cb0*/  @!P2 IMAD.MOV.U32 R5, RZ, RZ, R30 ;  /* 0x000000ffff05a224 */ /* 0x000fe400078e001e */
[----:B------:R-:W-:Y:S01]  /*26cc0*/  @!P1 IMAD R7, R11, 0x180, RZ ;  /* 0x000001800b079824 */ /* 0x000fe200078e02ff */
[----:B------:R-:W-:Y:S01]  /*26cd0*/  ISETP.LT.OR P0, PT, R28, 0x69, !P4 ;  /* 0x000000691c00780c */ /* 0x000fe20006701670 */
[----:B------:R-:W-:Y:S01]  /*26ce0*/  @!P2 IMAD.WIDE.U32 R4, R10, 0x180, R4 ;  /* 0x000001800a04a825 */ /* 0x000fe200078e0004 */
[----:B------:R-:W-:-:S02]  /*26cf0*/  ISETP.LT.OR P4, PT, R28, 0x6a, !P4 ;  /* 0x0000006a1c00780c */ /* 0x000fc40006781670 */
[----:B------:R-:W-:-:S09]  /*26d00*/  LOP3.LUT P6, RZ, R12, 0x400000, RZ, 0xc0, !PT ;  /* 0x004000000cff7812 */ /* 0x000fd200078cc0ff */
[----:B------:R-:W0:Y:S08]  /*26d10*/  @!P0 LDC.64 R16, c[0x0][0x5c0] ;  /* 0x00017000ff108b82 */ /* 0x000e300000000a00 */
[----:B------:R-:W0:Y:S01]  /*26d20*/  @!P4 LDC.64 R18, c[0x0][0x5c0] ;  /* 0x00017000ff12cb82 */ /* 0x000e220000000a00 */
[----:B------:R-:W-:Y:S01]  /*26d30*/  BSSY B1, `(.L_x_85) ;  /* 0x0000020000017945 */ /* 0x000fe20003800000 */
[----:B--2---:R-:W-:-:S05]  /*26d40*/  FMUL R2, R79, UR47 ;  /* 0x0000002f4f027c20 */ /* 0x004fca0008400000 */
[----:B------:R-:W-:Y:S01]  /*26d50*/  F2FP.SATFINITE.E4M3.F32.PACK_AB_MERGE_C R15, RZ, R2, RZ ;  /* 0x00000002ff0f723e */ /* 0x000fe200048070ff */
[----:B------:R-:W-:-:S04]  /*26d60*/  @!P1 IMAD.MOV.U32 R2, RZ, RZ, R24 ;  /* 0x000000ffff029224 */ /* 0x000fc800078e0018 */
[----:B------:R-:W-:Y:S01]  /*26d70*/  @!P1 IMAD.WIDE.U32 R2, R10, 0x180, R2 ;  /* 0x000001800a029825 */ /* 0x000fe200078e0002 */
[----:B------:R2:W-:Y:S02]  /*26d80*/  @!P3 STG.E.U8 desc[UR52][R8.64+0x69], R15 ;  /* 0x0000690f0800b986 */ /* 0x0005e4000c101134 */
[----:B0-----:R-:W-:Y:S01]  /*26d90*/  @!P1 IADD3 R2, P3, R2, R20, RZ ;  /* 0x0000001402029210 */ /* 0x001fe20007f7e0ff */
[----:B---3--:R-:W-:-:S03]  /*26da0*/  FMUL R6, R78, UR47 ;  /* 0x0000002f4e067c20 */ /* 0x008fc60008400000 */
[----:B------:R-:W-:Y:S02]  /*26db0*/  @!P1 IADD3.X R3, R21, R3, R7, P3, !PT ;  /* 0x0000000315039210 */ /* 0x000fe40001ffe407 */
[----:B------:R-:W-:Y:S01]  /*26dc0*/  F2FP.SATFINITE.E4M3.F32.PACK_AB_MERGE_C R7, RZ, R6, RZ ;  /* 0x00000006ff07723e */ /* 0x000fe200048070ff */
[----:B--2---:R-:W-:Y:S01]  /*26dd0*/  @!P2 IMAD R8, R11, 0x180, RZ ;  /* 0x000001800b08a824 */ /* 0x004fe200078e02ff */
[----:B-1----:R-:W-:-:S04]  /*26de0*/  @!P2 IADD3 R4, P3, R4, R22, RZ ;  /* 0x000000160404a210 */ /* 0x002fc80007f7e0ff */
[----:B------:R-:W-:Y:S01]  /*26df0*/  @!P2 IADD3.X R5, R23, R5, R8, P3, !PT ;  /* 0x000000051705a210 */ /* 0x000fe20001ffe408 */
[----:B------:R0:W-:Y:S01]  /*26e00*/  @!P1 STG.E.U8 desc[UR52][R2.64+0x60], R7 ;  /* 0x0000600702009986 */ /* 0x0001e2000c101134 */
[----:B------:R-:W-:Y:S01]  /*26e10*/  ISETP.LT.OR P1, PT, R28, 0x61, !P6 ;  /* 0x000000611c00780c */ /* 0x000fe20007721670 */
[----:B----4-:R-:W-:-:S05]  /*26e20*/  FMUL R6, R77, UR47 ;  /* 0x0000002f4d067c20 */ /* 0x010fca0008400000 */
[----:B------:R-:W-:-:S05]  /*26e30*/  F2FP.SATFINITE.E4M3.F32.PACK_AB_MERGE_C R9, RZ, R6, RZ ;  /* 0x00000006ff09723e */ /* 0x000fca00048070ff */
[----:B------:R0:W-:Y:S01]  /*26e40*/  @!P2 STG.E.U8 desc[UR52][R4.64+0x61], R9 ;  /* 0x000061090400a986 */ /* 0x0001e2000c101134 */
        /* <DEDUP_REMOVED lines=14> */
.L_x_86:
[----:B------:R-:W-:Y:S05]  /*26f30*/  BSYNC B1 ;  /* 0x0000000000017941 */ /* 0x000fea0003800000 */
.L_x_85:
[----:B0-----:R-:W2:Y:S04]  /*26f40*/  LDL.LU R2, [R1+0x354] ;  /* 0x0003540001027983 */ /* 0x001ea80000300800 */
[----:B------:R-:W3:Y:S04]  /*26f50*/  LDL.LU R9, [R1+0x358] ;  /* 0x0003580001097983 */ /* 0x000ee80000300800 */
[----:B------:R-:W4:Y:S01]  /*26f60*/  LDL.LU R15, [R1+0x350] ;  /* 0x00035000010f7983 */ /* 0x000f220000300800 */
[----:B------:R-:W-:Y:S01]  /*26f70*/  @!P0 IMAD.MOV.U32 R3, RZ, RZ, R30 ;  /* 0x000000ffff038224 */ /* 0x000fe200078e001e */
[----:B------:R-:W-:Y:S01]  /*26f80*/  ISETP.LT.OR P1, PT, R28, 0x62, !P6 ;  /* 0x000000621c00780c */ /* 0x000fe20007721670 */
[----:B------:R-:W-:Y:S01]  /*26f90*/  @!P4 IMAD.MOV.U32 R4, RZ, RZ, R24 ;  /* 0x000000ffff04c224 */ /* 0x000fe200078e0018 */
[----:B------:R-:W-:Y:S01]  /*26fa0*/  BSSY B1, `(.L_x_87) ;  /* 0x000001d000017945 */ /* 0x000fe20003800000 */
[----:B------:R-:W-:-:S02]  /*26fb0*/  @!P4 IMAD.MOV.U32 R5, RZ, RZ, R30 ;  /* 0x000000ffff05c224 */ /* 0x000fc400078e001e */
[----:B------:R-:W-:Y:S02]  /*26fc0*/  @!P4 IMAD R14, R11, 0x180, RZ ;  /* 0x000001800b0ec824 */ /* 0x000fe400078e02ff */
[----:B------:R-:W-:-:S04]  /*26fd0*/  @!P4 IMAD.WIDE.U32 R6, R10, 0x180, R4 ;  /* 0x000001800a06c825 */ /* 0x000fc800078e0004 */
[----:B------:R-:W-:Y:S01]  /*26fe0*/  @!P0 IMAD R5, R11, 0x180, RZ ;  /* 0x000001800b058824 */ /* 0x000fe200078e02ff */
[----:B------:R-:W-:-:S04]  /*26ff0*/  @!P4 IADD3 R6, P3, R6, R18, RZ ;  /* 0x000000120606c210 */ /* 0x000fc80007f7e0ff */
[----:B------:R-:W-:Y:S01]  /*27000*/  @!P4 IADD3.X R7, R19, R7, R14, P3, !PT ;  /* 0x000000071307c210 */ /* 0x000fe20001ffe40e */
[----:B--2---:R-:W-:Y:S01]  /*27010*/  FMUL R8, R2, UR47 ;  /* 0x0000002f02087c20 */ /* 0x004fe20008400000 */
[----:B------:R-:W-:Y:S02]  /*27020*/  @!P0 IMAD.MOV.U32 R2, RZ, RZ, R24 ;  /* 0x000000ffff028224 */ /* 0x000fe400078e0018 */
[----:B---3--:R-:W-:Y:S02]  /*27030*/  FMUL R9, R9, UR47 ;  /* 0x0000002f09097c20 */ /* 0x008fe40008400000 */
[----:B------:R-:W-:-:S03]  /*27040*/  @!P0 IMAD.WIDE.U32 R2, R10, 0x180, R2 ;  /* 0x000001800a028825 */ /* 0x000fc600078e0002 */
[----:B------:R-:W-:Y:S01]  /*27050*/  @!P0 IADD3 R4, P2, R2, R16, RZ ;  /* 0x0000001002048210 */ /* 0x000fe20007f5e0ff */
[----:B----4-:R-:W-:Y:S01]  /*27060*/  FMUL R2, R15, UR47 ;  /* 0x0000002f0f027c20 */ /* 0x010fe20008400000 */
[----:B------:R-:W-:Y:S02]  /*27070*/  F2FP.SATFINITE.E4M3.F32.PACK_AB_MERGE_C R15, RZ, R8, RZ ;  /* 0x00000008ff0f723e */ /* 0x000fe400048070ff */
[----:B------:R-:W-:Y:S02]  /*27080*/  @!P0 IADD3.X R5, R17, R3, R5, P2, !PT ;  /* 0x0000000311058210 */ /* 0x000fe400017fe405 */
[----:B------:R-:W-:Y:S02]  /*27090*/  F2FP.SATFINITE.E4M3.F32.PACK_AB_MERGE_C R17, RZ, R9, RZ ;  /* 0x00000009ff11723e */ /* 0x000fe400048070ff */
[----:B------:R-:W-:Y:S01]  /*270a0*/  F2FP.SATFINITE.E4M3.F32.PACK_AB_MERGE_C R9, RZ, R2, RZ ;  /* 0x00000002ff09723e */ /* 0x000fe200048070ff */
[----:B------:R-:W-:Y:S06]  /*270b0*/  @P1 BRA `(.L_x_88) ;  /* 0x00000000002c1947 */ /* 0x000fec0003800000 */
        /* <DEDUP_REMOVED lines=11> */
.L_x_88:
[----:B------:R-:W-:Y:S05]  /*27170*/  BSYNC B1 ;  /* 0x0000000000017941 */ /* 0x000fea0003800000 */
.L_x_87:
[----:B0-----:R-:W2:Y:S04]  /*27180*/  LDL.LU R2, [R1+0x35c] ;  /* 0x00035c0001027983 */ /* 0x001ea80000300800 */
[----:B------:R-:W3:Y:S01]  /*27190*/  LDL.LU R3, [R1+0x360] ;  /* 0x0003600001037983 */ /* 0x000ee20000300800 */
[C---:B------:R-:W-:Y:S01]  /*271a0*/  ISETP.LT.OR P1, PT, R28.reuse, 0x69, !P6 ;  /* 0x000000691c00780c */ /* 0x040fe20007721670 */
[----:B------:R-:W-:Y:S02]  /*271b0*/  BSSY B1, `(.L_x_89) ;  /* 0x0000013000017945 */ /* 0x000fe40003800000 */
[----:B------:R0:W-:Y:S01]  /*271c0*/  @!P0 STG.E.U8 desc[UR52][R4.64+0x68], R15 ;  /* 0x0000680f04008986 */ /* 0x0001e2000c101134 */
[----:B------:R-:W-:-:S03]  /*271d0*/  ISETP.LT.OR P0, PT, R28, 0x6a, !P6 ;  /* 0x0000006a1c00780c */ /* 0x000fc60007701670 */
[----:B------:R0:W-:Y:S01]  /*271e0*/  @!P4 STG.E.U8 desc[UR52][R6.64+0x69], R17 ;  /* 0x000069110600c986 */ /* 0x0001e2000c101134 */
[----:B--2---:R-:W-:Y:S01]  /*271f0*/  FMUL R2, R2, UR47 ;  /* 0x0000002f02027c20 */ /* 0x004fe20008400000 */
[----:B---3--:R-:W-:-:S04]  /*27200*/  FMUL R8, R3, UR47 ;  /* 0x0000002f03087c20 */ /* 0x008fc80008400000 */
        /* <DEDUP_REMOVED lines=13> */
.L_x_90:
[----:B------:R-:W-:Y:S05]  /*272e0*/  BSYNC B1 ;  /* 0x0000000000017941 */ /* 0x000fea0003800000 */
.L_x_89:
[----:B0-----:R-:W-:Y:S01]  /*272f0*/  F2FP.SATFINITE.E4M3.F32.PACK_AB_MERGE_C R3, RZ, R8, RZ ;  /* 0x00000008ff03723e */ /* 0x001fe200048070ff */
[----:B------:R-:W-:Y:S06]  /*27300*/  @P0 BRA `(.L_x_36) ;  /* 0x0000000000280947 */ /* 0x000fec0003800000 */
[----:B------:R-:W-:Y:S01]  /*27310*/  IMAD.MOV.U32 R25, RZ, RZ, R30 ;  /* 0x000000ffff197224 */ /* 0x000fe200078e001e */
[----:B------:R-:W-:Y:S01]  /*27320*/  ULDC.64 UR12, c[0x0][0x5c0] ;  /* 0x00017000000c7ab9 */ /* 0x000fe20000000a00 */
        /* <DEDUP_REMOVED lines=8> */
.L_x_36:
[----:B------:R-:W-:Y:S05]  /*273b0*/  BSYNC B0 ;  /* 0x0000000000007941 */ /* 0x000fea0003800000 */
.L_x_32:
[----:B-12---:R-:W2:Y:S04]  /*273c0*/  LDL.LU R3, [R1+0x370] ;  /* 0x0003700001037983 */ /* 0x006ea80000300800 */
[----:B-----5:R-:W2:Y:S01]  /*273d0*/  LDL.LU R2, [R1+0x374] ;  /* 0x0003740001027983 */ /* 0x020ea20000300800 */
[----:B------:R-:W-:Y:S01]  /*273e0*/  ULDC UR12, c[0x0][0xc] ;  /* 0x00000300000c7ab9 */ /* 0x000fe20000000800 */
[----:B------:R-:W-:Y:S01]  /*273f0*/  ULDC UR13, c[0x0][0x10] ;  /* 0x00000400000d7ab9 */ /* 0x000fe20000000800 */
[----:B------:R-:W2:Y:S01]  /*27400*/  LDC R5, c[0x0][0x14] ;  /* 0x00000500ff057b82 */ /* 0x000ea20000000800 */
[----:B------:R-:W-:Y:S01]  /*27410*/  UIMAD.WIDE.U32 UR12, UR12, UR13, URZ ;  /* 0x0000000d0c0c72a5 */ /* 0x000fe2000f8e003f */
[----:B------:R-:W-:-:S05]  /*27420*/  UMOV UR48, 0xffffffff ;  /* 0xffffffff00307882 */ /* 0x000fca0000000000 */
[----:B--2---:R-:W-:-:S04]  /*27430*/  IMAD.WIDE.U32 R2, R5, UR12, R2 ;  /* 0x0000000c05027c25 */ /* 0x004fc8000f8e0002 */
[----:B------:R-:W-:Y:S01]  /*27440*/  IMAD R5, R5, UR13, RZ ;  /* 0x0000000d05057c24 */ /* 0x000fe2000f8e02ff */
[----:B------:R-:W-:Y:S01]  /*27450*/  ULDC.64 UR12, c[0x0][0x650] ;  /* 0x00019400000c7ab9 */ /* 0x000fe20000000a00 */
[----:B------:R-:W-:Y:S01]  /*27460*/  IMAD.MOV.U32 R21, RZ, RZ, R2 ;  /* 0x000000ffff157224 */ /* 0x000fe200078e0002 */
[----:B------:R-:W-:Y:S01]  /*27470*/  ISETP.GE.U32.AND P0, PT, R2, UR12, PT ;  /* 0x0000000c02007c0c */ /* 0x000fe2000bf06070 */
[----:B------:R-:W-:Y:S01]  /*27480*/  IMAD.IADD R22, R3, 0x1, R5 ;  /* 0x0000000103167824 */ /* 0x000fe200078e0205 */
[----:B------:R-:W-:Y:S01]  /*27490*/  PRMT R3, RZ, 0x7610, R3 ;  /* 0x00007610ff037816 */ /* 0x000fe20000000003 */
[----:B------:R-:W-:-:S03]  /*274a0*/  IMAD.MOV.U32 R2, RZ, RZ, -0x1 ;  /* 0xffffffffff027424 */ /* 0x000fc600078e00ff */
[----:B------:R1:W-:Y:S01]  /*274b0*/  STL [R1+0x370], R22 ;  /* 0x0003701601007387 */ /* 0x0003e20000100800 */
[----:B------:R-:W-:-:S03]  /*274c0*/  ISETP.GE.U32.AND.EX P0, PT, R22, UR13, PT, P0 ;  /* 0x0000000d16007c0c */ /* 0x000fc6000bf06100 */
[----:B------:R1:W-:Y:S04]  /*274d0*/  STL [R1+0x374], R21 ;  /* 0x0003741501007387 */ /* 0x0003e80000100800 */
[----:B------:R1:W-:Y:S06]  /*274e0*/  STL [R1+0x368], R2 ;  /* 0x0003680201007387 */ /* 0x0003ec0000100800 */
[----:B------:R-:W-:Y:S05]  /*274f0*/  @P0 BRA `(.L_x_91) ;  /* 0x0000000400740947 */ /* 0x000fea0003800000 */
[----:B------:R-:W1:Y:S01]  /*27500*/  S2R R16, SR_CTAID.X ;  /* 0x0000000000107919 */ /* 0x000e620000002500 */
[----:B------:R-:W2:Y:S01]  /*27510*/  LDC.64 R8, c[0x0][0x628] ;  /* 0x00018a00ff087b82 */ /* 0x000ea20000000a00 */
[----:B------:R-:W-:Y:S01]  /*27520*/  ULDC UR10, c[0x0][0x150] ;  /* 0x00005400000a7ab9 */ /* 0x000fe20000000800 */
[----:B------:R-:W-:Y:S01]  /*27530*/  IMAD.MOV.U32 R6, RZ, RZ, R21 ;  /* 0x000000ffff067224 */ /* 0x000fe200078e0015 */
[----:B0-----:R-:W0:Y:S01]  /*27540*/  S2R R18, SR_CTAID.Y ;  /* 0x0000000000127919 */ /* 0x001e220000002600 */
[----:B------:R-:W-:-:S04]  /*27550*/  IMAD.MOV.U32 R7, RZ, RZ, R22 ;  /* 0x000000ffff077224 */ /* 0x000fc800078e0016 */
[----:B------:R-:W4:Y:S08]  /*27560*/  LDC R19, c[0x0][0x144] ;  /* 0x00005100ff137b82 */ /* 0x000f300000000800 */
[----:B------:R-:W0:Y:S08]  /*27570*/  LDC R10, c[0x0][0x630] ;  /* 0x00018c00ff0a7b82 */ /* 0x000e300000000800 */
[----:B------:R-:W0:Y:S01]  /*27580*/  LDC.64 R14, c[0x0][0x620] ;  /* 0x00018800ff0e7b82 */ /* 0x000e220000000a00 */
[----:B--2---:R-:W-:-:S04]  /*27590*/  ISETP.NE.U32.AND P0, PT, R8, RZ, PT ;  /* 0x000000ff0800720c */ /* 0x004fc80003f05070 */
[----:B------:R-:W-:Y:S02]  /*275a0*/  ISETP.NE.AND.EX P0, PT, R9, RZ, PT, P0 ;  /* 0x000000ff0900720c */ /* 0x000fe40003f05300 */
[----:B-1----:R-:W-:-:S05]  /*275b0*/  I2FP.F32.U32 R2, R16 ;  /* 0x0000001000027245 */ /* 0x002fca0000201000 */
[----:B------:R-:W-:-:S04]  /*275c0*/  FMUL R2, R2, UR10 ;  /* 0x0000000a02027c20 */ /* 0x000fc80008400000 */
[----:B------:R1:W2:Y:S02]  /*275d0*/  F2I.U32.TRUNC.NTZ R17, R2 ;  /* 0x0000000200117305 */ /* 0x0002a4000020f000 */
[----:B----4-:R-:W-:Y:S05]  /*275e0*/  @!P0 BRA `(.L_x_92) ;  /* 0x0000000000288947 */ /* 0x010fea0003800000 */
[----:B-1----:R-:W1:Y:S02]  /*275f0*/  LDC R2, c[0x0][0x634] ;  /* 0x00018d00ff027b82 */ /* 0x002e640000000800 */
        /* <DEDUP_REMOVED lines=9> */
.L_x_92:
[-CC-:B0-----:R-:W-:Y:S01]  /*27690*/  SHF.R.U64 R23, R6, R10.reuse, R7.reuse ;  /* 0x0000000a06177219 */ /* 0x181fe20000001207 */
[----:B------:R-:W0:Y:S01]  /*276a0*/  LDC.64 R26, c[0x0][0x640] ;  /* 0x00019000ff1a7b82 */ /* 0x000e220000000a00 */
[----:B-1----:R-:W-:Y:S01]  /*276b0*/  SHF.R.U32.HI R2, RZ, R10, R7 ;  /* 0x0000000aff027219 */ /* 0x002fe20000011607 */
[----:B--2---:R-:W-:Y:S01]  /*276c0*/  IMAD.MOV R17, RZ, RZ, -R17 ;  /* 0x000000ffff117224 */ /* 0x004fe200078e0a11 */
[----:B------:R-:W-:Y:S01]  /*276d0*/  IADD3 R5, P0, RZ, -R23, RZ ;  /* 0x80000017ff057210 */ /* 0x000fe20007f1e0ff */
[----:B------:R-:W-:Y:S01]  /*276e0*/  ULDC UR10, c[0x0][0x154] ;  /* 0x00005500000a7ab9 */ /* 0x000fe20000000800 */
[----:B------:R-:W-:-:S03]  /*276f0*/  IMAD.MOV.U32 R7, RZ, RZ, 0x1 ;  /* 0x00000001ff077424 */ /* 0x000fc600078e00ff */
[----:B------:R-:W1:Y:S01]  /*27700*/  LDC R6, c[0x0][0x618] ;  /* 0x00018600ff067b82 */ /* 0x000e620000000800 */
[----:B------:R-:W-:Y:S02]  /*27710*/  IMAD.X R3, RZ, RZ, ~R2, P0 ;  /* 0x000000ffff037224 */ /* 0x000fe400000e0e02 */
[----:B------:R-:W-:Y:S02]  /*27720*/  IMAD.MOV.U32 R2, RZ, RZ, R21 ;  /* 0x000000ffff027224 */ /* 0x000fe400078e0015 */
[-C--:B------:R-:W-:Y:S02]  /*27730*/  IMAD R4, R3, R14.reuse, RZ ;  /* 0x0000000e03047224 */ /* 0x080fe400078e02ff */
[----:B------:R-:W-:Y:S01]  /*27740*/  IMAD.MOV.U32 R3, RZ, RZ, R22 ;  /* 0x000000ffff037224 */ /* 0x000fe200078e0016 */
[----:B------:R-:W2:Y:S01]  /*27750*/  LDC R20, c[0x0][0x608] ;  /* 0x00018200ff147b82 */ /* 0x000ea20000000800 */
[----:B------:R-:W-:Y:S02]  /*27760*/  IMAD R22, R19, R17, R16 ;  /* 0x0000001113167224 */ /* 0x000fe400078e0210 */
[----:B------:R-:W-:-:S04]  /*27770*/  IMAD.WIDE.U32 R2, R5, R14, R2 ;  /* 0x0000000e05027225 */ /* 0x000fc800078e0002 */
[----:B------:R-:W-:Y:S01]  /*27780*/  IMAD R5, R5, R15, R4 ;  /* 0x0000000f05057224 */ /* 0x000fe200078e0204 */
[----:B------:R-:W4:Y:S01]  /*27790*/  LDC R24, c[0x0][0x658] ;  /* 0x00019600ff187b82 */ /* 0x000f220000000800 */
[----:B------:R-:W-:Y:S02]  /*277a0*/  I2FP.F32.U32 R4, R18 ;  /* 0x0000001200047245 */ /* 0x000fe40000201000 */
[----:B------:R-:W-:Y:S01]  /*277b0*/  IMAD.IADD R3, R3, 0x1, R5 ;  /* 0x0000000103037824 */ /* 0x000fe200078e0205 */
[----:B0-----:R-:W-:Y:S01]  /*277c0*/  ISETP.NE.U32.AND P0, PT, R26, RZ, PT ;  /* 0x000000ff1a00720c */ /* 0x001fe20003f05070 */
[----:B------:R-:W-:Y:S02]  /*277d0*/  IMAD.MOV.U32 R5, RZ, RZ, -0x1 ;  /* 0xffffffffff057424 */ /* 0x000fe400078e00ff */
[----:B------:R-:W-:Y:S01]  /*277e0*/  FMUL R4, R4, UR10 ;  /* 0x0000000a04047c20 */ /* 0x000fe20008400000 */
[----:B------:R-:W0:Y:S01]  /*277f0*/  LDC R15, c[0x0][0x148] ;  /* 0x00005200ff0f7b82 */ /* 0x000e220000000800 */
[----:B-1----:R-:W-:-:S02]  /*27800*/  SHF.R.U64 R10, R2, R6, R3 ;  /* 0x00000006020a7219 */ /* 0x002fc40000001203 */
[----:B------:R1:W0:Y:S01]  /*27810*/  F2I.U32.TRUNC.NTZ R11, R4 ;  /* 0x00000004000b7305 */ /* 0x000222000020f000 */
[----:B------:R-:W-:Y:S02]  /*27820*/  ISETP.NE.AND.EX P0, PT, R27, RZ, PT, P0 ;  /* 0x000000ff1b00720c */ /* 0x000fe40003f05300 */
[----:B------:R-:W-:Y:S02]  /*27830*/  SHF.R.U32.HI R3, RZ, R6, R3 ;  /* 0x00000006ff037219 */ /* 0x000fe40000011603 */
[----:B------:R-:W0:Y:S02]  /*27840*/  LDC R16, c[0x0][0x600] ;  /* 0x00018000ff107b82 */ /* 0x000e240000000800 */
[-CC-:B--2---:R-:W-:Y:S02]  /*27850*/  SHF.R.U64 R8, R10, R20.reuse, R3.reuse ;  /* 0x000000140a087219 */ /* 0x184fe40000001203 */
[----:B------:R-:W-:-:S04]  /*27860*/  SHF.R.U32.HI R3, RZ, R20, R3 ;  /* 0x00000014ff037219 */ /* 0x000fc80000011603 */
[----:B------:R-:W2:Y:S01]  /*27870*/  LDC R17, c[0x0][0x648] ;  /* 0x00019200ff117b82 */ /* 0x000ea20000000800 */
[-CC-:B----4-:R-:W-:Y:S02]  /*27880*/  SHF.R.U64 R14, R8, R24.reuse, R3.reuse ;  /* 0x00000018080e7219 */ /* 0x190fe40000001203 */
[-C--:B------:R-:W-:Y:S02]  /*27890*/  SHF.L.U32 R5, R5, R24.reuse, RZ ;  /* 0x0000001805057219 */ /* 0x080fe400000006ff */
[-C--:B------:R-:W-:Y:S01]  /*278a0*/  SHF.R.U32.HI R3, RZ, R24.reuse, R3 ;  /* 0x00000018ff037219 */ /* 0x080fe20000011603 */
[----:B------:R-:W-:Y:S01]  /*278b0*/  IMAD.MOV.U32 R2, RZ, RZ, R14 ;  /* 0x000000ffff027224 */ /* 0x000fe200078e000e */
[----:B------:R-:W-:Y:S01]  /*278c0*/  SHF.L.U32 R24, R7, R24, RZ ;  /* 0x0000001807187219 */ /* 0x000fe200000006ff */
[----:B------:R-:W4:Y:S01]  /*278d0*/  LDC R19, c[0x0][0x638] ;  /* 0x00018e00ff137b82 */ /* 0x000f220000000800 */
[----:B------:R-:W-:-:S07]  /*278e0*/  LOP3.LUT R149, RZ, R5, RZ, 0x33, !PT ;  /* 0x00000005ff957212 */ /* 0x000fce00078e33ff */
[----:B------:R-:W0:Y:S01]  /*278f0*/  LDC R21, c[0x0][0x610] ;  /* 0x00018400ff157b82 */ /* 0x000e220000000800 */
[----:B-1----:R-:W-:Y:S05]  /*27900*/  @!P0 BRA `(.L_x_93) ;  /* 0x0000000000288947 */ /* 0x002fea0003800000 */
        /* <DEDUP_REMOVED lines=10> */
.L_x_93:
[----:B------:R-:W1:Y:S01]  /*279b0*/  LDC R4, c[0x0][0x65c] ;  /* 0x00019700ff047b82 */ /* 0x000e620000000800 */
[----:B--2---:R-:W-:Y:S01]  /*279c0*/  SHF.R.U64 R2, R2, R17, R3 ;  /* 0x0000001102027219 */ /* 0x004fe20000001203 */
[----:B0-----:R-:W-:Y:S01]  /*279d0*/  VIADD R5, R16, 0xffffffff ;  /* 0xffffffff10057836 */ /* 0x001fe20000000000 */
[----:B------:R-:W-:Y:S01]  /*279e0*/  LOP3.LUT R149, R8, R149, RZ, 0xc0, !PT ;  /* 0x0000009508957212 */ /* 0x000fe200078ec0ff */
[----:B------:R-:W-:Y:S01]  /*279f0*/  IMAD.MOV R11, RZ, RZ, -R11 ;  /* 0x000000ffff0b7224 */ /* 0x000fe200078e0a0b */
[----:B------:R-:W-:Y:S01]  /*27a00*/  R2UR UR48, R23 ;  /* 0x00000000173072ca */ /* 0x000fe200000e0000 */
[----:B------:R-:W-:Y:S01]  /*27a10*/  IMAD.MOV R3, RZ, RZ, -R2 ;  /* 0x000000ffff037224 */ /* 0x000fe200078e0a02 */
[----:B------:R-:W-:Y:S01]  /*27a20*/  LOP3.LUT R5, R10, R5, RZ, 0xc0, !PT ;  /* 0x000000050a057212 */ /* 0x000fe200078ec0ff */
[----:B------:R-:W-:Y:S02]  /*27a30*/  IMAD R149, R24, R2, R149 ;  /* 0x0000000218957224 */ /* 0x000fe400078e0295 */
[----:B----4-:R-:W-:-:S02]  /*27a40*/  IMAD R2, R3, R19, R14 ;  /* 0x0000001303027224 */ /* 0x010fc400078e020e */
[----:B------:R-:W-:Y:S02]  /*27a50*/  IMAD.MOV.U32 R3, RZ, RZ, 0x1 ;  /* 0x00000001ff037424 */ /* 0x000fe400078e00ff */
[----:B------:R-:W-:Y:S01]  /*27a60*/  IMAD R2, R2, R16, R5 ;  /* 0x0000001002027224 */ /* 0x000fe200078e0205 */
[----:B-1----:R-:W-:-:S13]  /*27a70*/  ISETP.NE.AND P0, PT, R4, 0x1, PT ;  /* 0x000000010400780c */ /* 0x002fda0003f05270 */
[----:B------:R-:W-:-:S04]  /*27a80*/  @P0 IMAD R22, R15, R11, R18 ;  /* 0x0000000b0f160224 */ /* 0x000fc800078e0212 */
[----:B------:R-:W-:-:S05]  /*27a90*/  IMAD R149, R149, R21, R22 ;  /* 0x0000001595957224 */ /* 0x000fca00078e0216 */
[----:B------:R-:W-:Y:S02]  /*27aa0*/  SEL R4, R2, R149, !P0 ;  /* 0x0000009502047207 */ /* 0x000fe40004000000 */
[----:B------:R-:W-:-:S03]  /*27ab0*/  SEL R149, R149, R2, !P0 ;  /* 0x0000000295957207 */ /* 0x000fc60004000000 */
[----:B------:R2:W-:Y:S04]  /*27ac0*/  STL [R1+0x368], R4 ;  /* 0x0003680401007387 */ /* 0x0005e80000100800 */
.L_x_91:
[----:B------:R4:W-:Y:S01]  /*27ad0*/  STL [R1+0x36c], R149 ;  /* 0x00036c9501007387 */ /* 0x0009e20000100800 */
[----:B------:R-:W-:Y:S01]  /*27ae0*/  LOP3.LUT P0, RZ, R3, 0xff, RZ, 0xc0, !PT ;  /* 0x000000ff03ff7812 */ /* 0x000fe2000780c0ff */
[----:B------:R-:W-:-:S04]  /*27af0*/  UIMAD.WIDE.U32 UR12, UR42, -0x45d1745d, URZ ;  /* 0xba2e8ba32a0c78a5 */ /* 0x000fc8000f8e003f */
[----:B------:R-:W-:-:S04]  /*27b00*/  USHF.R.U32.HI UR12, URZ, 0x3, UR13 ;  /* 0x000000033f0c7899 */ /* 0x000fc8000801160d */
[----:B------:R-:W-:-:S04]  /*27b10*/  UIMAD UR42, UR12, -0xb, UR42 ;  /* 0xfffffff50c2a78a4 */ /* 0x000fc8000f8e022a */
[----:B----4-:R-:W-:Y:S08]  /*27b20*/  @P0 BRA `(.L_x_94) ;  /* 0xfffffd9400a80947 */ /* 0x010ff0000383ffff */
[----:B------:R-:W-:Y:S05]  /*27b30*/  EXIT ;  /* 0x000000000000794d */ /* 0x000fea0003800000 */
.L_x_4:
[----:B------:R-:W2:Y:S01]  /*27b40*/  LDL R14, [R1+0x374] ;  /* 0x00037400010e7983 */ /* 0x000ea20000100800 */
[----:B------:R-:W-:-:S03]  /*27b50*/  ULDC.64 UR6, c[0x0][0x650] ;  /* 0x0001940000067ab9 */ /* 0x000fc60000000a00 */
[----:B------:R-:W3:Y:S01]  /*27b60*/  LDL R18, [R1+0x370] ;  /* 0x0003700001127983 */ /* 0x000ee20000100800 */
[----:B------:R-:W-:Y:S01]  /*27b70*/  PRMT R0, RZ, 0x7610, R0 ;  /* 0x00007610ff007816 */ /* 0x000fe20000000000 */
[----:B------:R-:W-:Y:S02]  /*27b80*/  IMAD.MOV.U32 R8, RZ, RZ, -0x1 ;  /* 0xffffffffff087424 */ /* 0x000fe400078e00ff */
[----:B------:R-:W-:Y:S02]  /*27b90*/  IMAD.MOV.U32 R4, RZ, RZ, -0x1 ;  /* 0xffffffffff047424 */ /* 0x000fe400078e00ff */
[----:B------:R-:W-:Y:S01]  /*27ba0*/  IMAD.MOV.U32 R10, RZ, RZ, -0x1 ;  /* 0xffffffffff0a7424 */ /* 0x000fe200078e00ff */
[----:B--2---:R-:W-:-:S04]  /*27bb0*/  ISETP.GE.U32.AND P0, PT, R14, UR6, PT ;  /* 0x000000060e007c0c */ /* 0x004fc8000bf06070 */
[----:B---3--:R-:W-:-:S13]  /*27bc0*/  ISETP.GE.U32.AND.EX P0, PT, R18, UR7, PT, P0 ;  /* 0x0000000712007c0c */ /* 0x008fda000bf06100 */
[----:B------:R-:W-:Y:S05]  /*27bd0*/  @P0 BRA `(.L_x_95) ;  /* 0x0000000400680947 */ /* 0x000fea0003800000 */
        /* <DEDUP_REMOVED lines=18> */
.L_x_96:
[-CC-:B------:R-:W-:Y:S01]  /*27d00*/  SHF.R.U64 R10, R10, R4.reuse, R11.reuse ;  /* 0x000000040a0a7219 */ /* 0x180fe2000000120b */
[----:B------:R-:W0:Y:S01]  /*27d10*/  LDC R8, c[0x0][0x618] ;  /* 0x00018600ff087b82 */ /* 0x000e220000000800 */
[----:B------:R-:W-:Y:S01]  /*27d20*/  SHF.R.U32.HI R0, RZ, R4, R11 ;  /* 0x00000004ff007219 */ /* 0x000fe2000001160b */
[----:B------:R-:W-:Y:S01]  /*27d30*/  IMAD.MOV.U32 R7, RZ, RZ, R18 ;  /* 0x000000ffff077224 */ /* 0x000fe200078e0012 */
[----:B------:R-:W-:Y:S01]  /*27d40*/  IADD3 R3, P0, RZ, -R10, RZ ;  /* 0x8000000aff037210 */ /* 0x000fe20007f1e0ff */
[----:B------:R-:W-:Y:S01]  /*27d50*/  ULDC UR6, c[0x0][0x150] ;  /* 0x0000540000067ab9 */ /* 0x000fe20000000800 */
        /* <DEDUP_REMOVED lines=13> */
[-C--:B0-----:R-:W-:Y:S02]  /*27e30*/  SHF.R.U64 R4, R6, R8.reuse, R3 ;  /* 0x0000000806047219 */ /* 0x081fe40000001203 */
[----:B------:R-:W-:Y:S02]  /*27e40*/  I2FP.F32.U32 R6, R5 ;  /* 0x0000000500067245 */ /* 0x000fe40000201000 */
[----:B------:R-:W0:Y:S01]  /*27e50*/  LDC R9, c[0x0][0x658] ;  /* 0x00019600ff097b82 */ /* 0x000e220000000800 */
[----:B-1----:R-:W-:Y:S01]  /*27e60*/  ISETP.NE.U32.AND P0, PT, R18, RZ, PT ;  /* 0x000000ff1200720c */ /* 0x002fe20003f05070 */
[----:B---3--:R-:W-:Y:S01]  /*27e70*/  IMAD.MOV R0, RZ, RZ, -R11 ;  /* 0x000000ffff007224 */ /* 0x008fe200078e0a0b */
[----:B------:R-:W-:Y:S01]  /*27e80*/  SHF.R.U32.HI R3, RZ, R8, R3 ;  /* 0x00000008ff037219 */ /* 0x000fe20000011603 */
[----:B------:R-:W-:Y:S01]  /*27e90*/  FMUL R6, R6, UR6 ;  /* 0x0000000606067c20 */ /* 0x000fe20008400000 */
[----:B------:R-:W-:Y:S01]  /*27ea0*/  ISETP.NE.AND.EX P0, PT, R19, RZ, PT, P0 ;  /* 0x000000ff1300720c */ /* 0x000fe20003f05300 */
[----:B------:R-:W-:-:S02]  /*27eb0*/  IMAD.MOV.U32 R8, RZ, RZ, -0x1 ;  /* 0xffffffffff087424 */ /* 0x000fc400078e00ff */
[----:B------:R-:W1:Y:S01]  /*27ec0*/  LDC R14, c[0x0][0x148] ;  /* 0x00005200ff0e7b82 */ /* 0x000e620000000800 */
[----:B--2---:R-:W-:Y:S02]  /*27ed0*/  IMAD R17, R13, R0, R2 ;  /* 0x000000000d117224 */ /* 0x004fe400078e0202 */
[----:B------:R-:W-:-:S05]  /*27ee0*/  IMAD.MOV.U32 R2, RZ, RZ, 0x1 ;  /* 0x00000001ff027424 */ /* 0x000fca00078e00ff */
[----:B------:R-:W2:Y:S01]  /*27ef0*/  LDC R16, c[0x0][0x600] ;  /* 0x00018000ff107b82 */ /* 0x000ea20000000800 */
[-CC-:B----4-:R-:W-:Y:S02]  /*27f00*/  SHF.R.U64 R13, R4, R12.reuse, R3.reuse ;  /* 0x0000000c040d7219 */ /* 0x190fe40000001203 */
[----:B------:R-:W-:Y:S02]  /*27f10*/  SHF.R.U32.HI R0, RZ, R12, R3 ;  /* 0x0000000cff007219 */ /* 0x000fe40000011603 */
[----:B------:R3:W4:Y:S03]  /*27f20*/  F2I.U32.TRUNC.NTZ R12, R6 ;  /* 0x00000006000c7305 */ /* 0x000726000020f000 */
[----:B------:R-:W1:Y:S01]  /*27f30*/  LDC R20, c[0x0][0x648] ;  /* 0x00019200ff147b82 */ /* 0x000e620000000800 */
[-C--:B0-----:R-:W-:Y:S02]  /*27f40*/  SHF.R.U64 R15, R13, R9.reuse, R0 ;  /* 0x000000090d0f7219 */ /* 0x081fe40000001200 */
[----:B------:R-:W-:-:S02]  /*27f50*/  SHF.L.U32 R8, R8, R9, RZ ;  /* 0x0000000908087219 */ /* 0x000fc400000006ff */
[-C--:B------:R-:W-:Y:S01]  /*27f60*/  SHF.L.U32 R22, R2, R9.reuse, RZ ;  /* 0x0000000902167219 */ /* 0x080fe200000006ff */
[----:B------:R-:W-:Y:S01]  /*27f70*/  IMAD.MOV.U32 R2, RZ, RZ, R15 ;  /* 0x000000ffff027224 */ /* 0x000fe200078e000f */
[----:B------:R-:W-:Y:S01]  /*27f80*/  SHF.R.U32.HI R3, RZ, R9, R0 ;  /* 0x00000009ff037219 */ /* 0x000fe20000011600 */
[----:B------:R-:W0:Y:S01]  /*27f90*/  LDC R21, c[0x0][0x638] ;  /* 0x00018e00ff157b82 */ /* 0x000e220000000800 */
[----:B------:R-:W-:-:S07]  /*27fa0*/  LOP3.LUT R24, RZ, R8, RZ, 0x33, !PT ;  /* 0x00000008ff187212 */ /* 0x000fce00078e33ff */
[----:B------:R-:W0:Y:S01]  /*27fb0*/  LDC R23, c[0x0][0x610] ;  /* 0x00018400ff177b82 */ /* 0x000e220000000800 */
[----:B---34-:R-:W-:Y:S05]  /*27fc0*/  @!P0 BRA `(.L_x_97) ;  /* 0x0000000000288947 */ /* 0x018fea0003800000 */
[----:B------:R-:W3:Y:S02]  /*27fd0*/  LDC R0, c[0x0][0x64c] ;  /* 0x00019300ff007b82 */ /* 0x000ee40000000800 */
[----:B---3--:R-:W-:-:S05]  /*27fe0*/  IADD3 R9, P0, R15, R0, RZ ;  /* 0x000000000f097210 */ /* 0x008fca0007f1e0ff */
        /* <DEDUP_REMOVED lines=8> */
.L_x_97:
[----:B------:R-:W3:Y:S01]  /*28070*/  LDC R0, c[0x0][0x65c] ;  /* 0x00019700ff007b82 */ /* 0x000ee20000000800 */
[----:B-1----:R-:W-:Y:S01]  /*28080*/  SHF.R.U64 R3, R2, R20, R3 ;  /* 0x0000001402037219 */ /* 0x002fe20000001203 */
[----:B--2---:R-:W-:Y:S02]  /*28090*/  VIADD R7, R16, 0xffffffff ;  /* 0xffffffff10077836 */ /* 0x004fe40000000000 */
[----:B------:R-:W-:Y:S02]  /*280a0*/  IMAD.MOV R12, RZ, RZ, -R12 ;  /* 0x000000ffff0c7224 */ /* 0x000fe400078e0a0c */
[----:B------:R-:W-:Y:S01]  /*280b0*/  IMAD.MOV R2, RZ, RZ, -R3 ;  /* 0x000000ffff027224 */ /* 0x000fe200078e0a03 */
[----:B---3--:R-:W-:Y:S02]  /*280c0*/  ISETP.NE.AND P0, PT, R0, 0x1, PT ;  /* 0x000000010000780c */ /* 0x008fe40003f05270 */
[----:B------:R-:W-:-:S05]  /*280d0*/  LOP3.LUT R0, R13, R24, RZ, 0xc0, !PT ;  /* 0x000000180d007212 */ /* 0x000fca00078ec0ff */
[----:B------:R-:W-:Y:S01]  /*280e0*/  IMAD R8, R22, R3, R0 ;  /* 0x0000000316087224 */ /* 0x000fe200078e0200 */
[----:B------:R-:W-:Y:S01]  /*280f0*/  LOP3.LUT R3, R4, R7, RZ, 0xc0, !PT ;  /* 0x0000000704037212 */ /* 0x000fe200078ec0ff */
[----:B0-----:R-:W-:Y:S02]  /*28100*/  IMAD R0, R2, R21, R15 ;  /* 0x0000001502007224 */ /* 0x001fe400078e020f */
[----:B------:R-:W-:Y:S02]  /*28110*/  IMAD.MOV.U32 R2, RZ, RZ, 0x1 ;  /* 0x00000001ff027424 */ /* 0x000fe400078e00ff */
[----:B------:R-:W-:Y:S02]  /*28120*/  @P0 IMAD R17, R14, R12, R5 ;  /* 0x0000000c0e110224 */ /* 0x000fe400078e0205 */
[----:B------:R-:W-:Y:S01]  /*28130*/  IMAD R3, R0, R16, R3 ;  /* 0x0000001000037224 */ /* 0x000fe200078e0203 */
[----:B------:R-:W-:Y:S01]  /*28140*/  PRMT R0, R2, 0x7610, R0 ;  /* 0x0000761002007816 */ /* 0x000fe20000000000 */
[----:B------:R-:W-:-:S05]  /*28150*/  IMAD R8, R8, R23, R17 ;  /* 0x0000001708087224 */ /* 0x000fca00078e0211 */
[----:B------:R-:W-:Y:S02]  /*28160*/  SEL R4, R3, R8, !P0 ;  /* 0x0000000803047207 */ /* 0x000fe40004000000 */
[----:B------:R-:W-:-:S07]  /*28170*/  SEL R8, R8, R3, !P0 ;  /* 0x0000000308087207 */ /* 0x000fce0004000000 */
.L_x_95:
[----:B------:R-:W-:-:S08]  /*28180*/  NOP ;  /* 0x0000000000007918 */ /* 0x000fd00000000000 */
[----:B------:R-:W0:-:S00]  /*28190*/  USETMAXREG.DEALLOC.CTAPOOL 0x18 ;  /* 0x00000018000079c8 */ /* 0x000e0000080e0500 */
[----:B------:R-:W-:-:S13]  /*281a0*/  ISETP.NE.AND P0, PT, RZ, UR5, PT ;  /* 0x00000005ff007c0c */ /* 0x000fda000bf05270 */
[----:B------:R-:W-:Y:S05]  /*281b0*/  @P0 EXIT ;  /* 0x000000000000094d */ /* 0x000fea0003800000 */
[----:B0-----:R-:W-:Y:S01]  /*281c0*/  LOP3.LUT P0, RZ, R0, 0xff, RZ, 0xc0, !PT ;  /* 0x000000ff00ff7812 */ /* 0x001fe2000780c0ff */
[----:B------:R-:W-:Y:S02]  /*281d0*/  IMAD.MOV.U32 R6, RZ, RZ, 0x1 ;  /* 0x00000001ff067424 */ /* 0x000fe400078e00ff */
[----:B------:R-:W-:-:S10]  /*281e0*/  IMAD.MOV.U32 R7, RZ, RZ, RZ ;  /* 0x000000ffff077224 */ /* 0x000fd400078e00ff */
[----:B------:R-:W-:Y:S05]  /*281f0*/  @!P0 BRA `(.L_x_98) ;  /* 0x0000000c00548947 */ /* 0x000fea0003800000 */
[----:B------:R-:W0:Y:S01]  /*28200*/  LDC R0, c[0x0][0x28c] ;  /* 0x0000a300ff007b82 */ /* 0x000e220000000800 */
[----:B------:R-:W1:Y:S01]  /*28210*/  S2R R2, SR_TID.X ;  /* 0x0000000000027919 */ /* 0x000e620000002100 */
[----:B------:R-:W-:Y:S01]  /*28220*/  ULDC UR8, c[0x0][0x658] ;  /* 0x0001960000087ab9 */ /* 0x000fe20000000800 */
[----:B------:R-:W-:Y:S01]  /*28230*/  UMOV UR7, 0xffffffff ;  /* 0xffffffff00077882 */ /* 0x000fe20000000000 */
[----:B------:R-:W-:Y:S01]  /*28240*/  ULDC UR6, c[0x0][0xc] ;  /* 0x0000030000067ab9 */ /* 0x000fe20000000800 */
[----:B------:R-:W-:Y:S01]  /*28250*/  USHF.L.U32 UR9, UR7, UR8, URZ ;  /* 0x0000000807097299 */ /* 0x000fe2000800063f */
[----:B------:R-:W-:Y:S01]  /*28260*/  BSSY B0, `(.L_x_98) ;  /* 0x00000ce000007945 */ /* 0x000fe20003800000 */
[----:B------:R-:W-:Y:S01]  /*28270*/  UMOV UR10, 0x1 ;  /* 0x00000001000a7882 */ /* 0x000fe20000000000 */
[----:B------:R-:W-:Y:S01]  /*28280*/  ULDC UR7, c[0x0][0x10] ;  /* 0x0000040000077ab9 */ /* 0x000fe20000000800 */
[----:B------:R-:W-:Y:S01]  /*28290*/  USHF.L.U32 UR19, UR10, UR8, URZ ;  /* 0x000000080a137299 */ /* 0x000fe2000800063f */
[----:B------:R-:W-:Y:S01]  /*282a0*/  IMAD.MOV.U32 R9, RZ, RZ, 0x1 ;  /* 0x00000001ff097424 */ /* 0x000fe200078e00ff */
[----:B------:R-:W-:Y:S01]  /*282b0*/  UIMAD.WIDE.U32 UR6, UR6, UR7, URZ ;  /* 0x00000007060672a5 */ /* 0x000fe2000f8e003f */
[----:B------:R-:W-:Y:S01]  /*282c0*/  IMAD.MOV.U32 R6, RZ, RZ, 0x1 ;  /* 0x00000001ff067424 */ /* 0x000fe200078e00ff */
[----:B------:R-:W-:Y:S01]  /*282d0*/  ULDC UR8, c[0x0][0x14] ;  /* 0x0000050000087ab9 */ /* 0x000fe20000000800 */
[----:B------:R-:W-:Y:S01]  /*282e0*/  IMAD.MOV.U32 R7, RZ, RZ, RZ ;  /* 0x000000ffff077224 */ /* 0x000fe200078e00ff */
[----:B------:R-:W-:-:S02]  /*282f0*/  UIMAD.WIDE.U32 UR22, UR6, UR8, URZ ;  /* 0x00000008061672a5 */ /* 0x000fc4000f8e003f */
[----:B------:R-:W-:Y:S01]  /*28300*/  UIMAD UR13, UR7, UR8, URZ ;  /* 0x00000008070d72a4 */ /* 0x000fe2000f8e023f */
[----:B------:R-:W-:Y:S01]  /*28310*/  ULDC UR5, c[0x0][0x600] ;  /* 0x0001800000057ab9 */ /* 0x000fe20000000800 */
[----:B------:R-:W-:Y:S02]  /*28320*/  ULOP3.LUT UR21, UR4, 0x2, URZ, 0xfc, !UPT ;  /* 0x0000000204157892 */ /* 0x000fe4000f8efc3f */
[----:B------:R-:W-:Y:S01]  /*28330*/  UIADD3 UR5, UR5, -0x1, URZ ;  /* 0xffffffff05057890 */ /* 0x000fe2000fffe03f */
[----:B0-----:R-:W-:Y:S01]  /*28340*/  VIADD R0, R0, 0x1f ;  /* 0x0000001f00007836 */ /* 0x001fe20000000000 */
[----:B------:R-:W-:Y:S02]  /*28350*/  ULOP3.LUT UR18, URZ, UR9, URZ, 0x33, !UPT ;  /* 0x000000093f127292 */ /* 0x000fe4000f8e333f */
[----:B------:R-:W-:Y:S02]  /*28360*/  UIADD3 UR13, UR23, UR13, URZ ;  /* 0x0000000d170d7290 */ /* 0x000fe4000fffe03f */
[----:B------:R-:W-:Y:S01]  /*28370*/  SHF.R.S32.HI R3, RZ, 0x1f, R0 ;  /* 0x0000001fff037819 */ /* 0x000fe20000011400 */
[----:B------:R-:W-:-:S03]  /*28380*/  ULDC.64 UR24, c[0x0][0x198] ;  /* 0x0000660000187ab9 */ /* 0x000fc60000000a00 */
[----:B------:R-:W-:Y:S02]  /*28390*/  LEA.HI R0, R3, R0, RZ, 0x5 ;  /* 0x0000000003007211 */ /* 0x000fe400078f28ff */
[C---:B-1----:R-:W-:Y:S02]  /*283a0*/  LOP3.LUT P2, RZ, R2.reuse, 0x7f, RZ, 0xc0, !PT ;  /* 0x0000007f02ff7812 */ /* 0x042fe4000784c0ff */
[----:B------:R-:W-:Y:S02]  /*283b0*/  SHF.R.S32.HI R0, RZ, 0x5, R0 ;  /* 0x00000005ff007819 */ /* 0x000fe40000011400 */
[----:B------:R-:W-:-:S03]  /*283c0*/  LOP3.LUT P0, RZ, R2, 0x1f, RZ, 0xc0, !PT ;  /* 0x0000001f02ff7812 */ /* 0x000fc6000780c0ff */
[----:B------:R-:W-:Y:S01]  /*283d0*/  VIADD R14, R0, 0x1 ;  /* 0x00000001000e7836 */ /* 0x000fe20000000000 */
[----:B------:R-:W-:-:S13]  /*283e0*/  PLOP3.LUT P0, PT, P0, P2, PT, 0x8a, 0x0 ;  /* 0x000000000000781c */ /* 0x000fda0000705172 */
.L_x_110:
[----:B------:R-:W-:-:S03]  /*283f0*/  UMOV UR6, 0xffffffff ;  /* 0xffffffff00067882 */ /* 0x000fc60000000000 */
[----:B------:R-:W-:Y:S05]  /*28400*/  BRA.DIV UR6, `(.L_x_99) ;  /* 0x0000001206c87947 */ /* 0x000fea000b800000 */
[----:B------:R-:W-:-:S13]  /*28410*/  ELECT P1, URZ, PT ;  /* 0x00000000003f782f */ /* 0x000fda0003820000 */
.L_x_128:
[----:B------:R-:W0:Y:S01]  /*28420*/  LDC R2, c[0x0][0x28c] ;  /* 0x0000a300ff027b82 */ /* 0x000e220000000800 */
[----:B------:R-:W-:Y:S01]  /*28430*/  BSSY B1, `(.L_x_100) ;  /* 0x0000038000017945 */ /* 0x000fe20003800000 */
[----:B0-----:R-:W-:-:S13]  /*28440*/  ISETP.LT.OR P1, PT, R2, 0x1, !P1 ;  /* 0x000000010200780c */ /* 0x001fda0004f21670 */
[----:B------:R-:W-:Y:S05]  /*28450*/  @P1 BRA `(.L_x_101) ;  /* 0x0000000000d41947 */ /* 0x000fea0003800000 */
[----:B------:R-:W-:Y:S02]  /*28460*/  IMAD R4, R4, 0x70, RZ ;  /* 0x0000007004047824 */ /* 0x000fe400078e02ff */
[----:B------:R-:W-:Y:S02]  /*28470*/  IMAD.SHL.U32 R8, R8, 0x200, RZ ;  /* 0x0000020008087824 */ /* 0x000fe400078e00ff */
[----:B------:R-:W-:Y:S02]  /*28480*/  IMAD.MOV.U32 R13, RZ, RZ, RZ ;  /* 0x000000ffff0d7224 */ /* 0x000fe400078e00ff */
[----:B------:R-:W-:Y:S02]  /*28490*/  IMAD.MOV.U32 R2, RZ, RZ, R14 ;  /* 0x000000ffff027224 */ /* 0x000fe400078e000e */
[----:B------:R-:W-:Y:S02]  /*284a0*/  IMAD.MOV.U32 R3, RZ, RZ, R6 ;  /* 0x000000ffff037224 */ /* 0x000fe400078e0006 */
[----:B------:R-:W-:-:S07]  /*284b0*/  IMAD.MOV.U32 R5, RZ, RZ, R7 ;  /* 0x000000ffff057224 */ /* 0x000fce00078e0007 */
.L_x_105:
[----:B------:R-:W0:Y:S01]  /*284c0*/  S2R R12, SR_CgaCtaId ;  /* 0x00000000000c7919 */ /* 0x000e220000008800 */
[----:B------:R-:W-:-:S04]  /*284d0*/  MOV R11, 0x400 ;  /* 0x00000400000b7802 */ /* 0x000fc80000000f00 */
[----:B0-----:R-:W-:Y:S02]  /*284e0*/  LEA R18, R12, R11, 0x18 ;  /* 0x0000000b0c127211 */ /* 0x001fe400078ec0ff */
[----:B------:R-:W-:Y:S01]  /*284f0*/  SHF.L.U32 R11, R3, 0x1f, RZ ;  /* 0x0000001f030b7819 */ /* 0x000fe200000006ff */
[----:B------:R-:W0:Y:S02]  /*28500*/  @!P2 LDC R12, c[0x0][0x500] ;  /* 0x00014000ff0cab82 */ /* 0x000e240000000800 */
[----:B------:R-:W-:-:S04]  /*28510*/  IMAD R16, R5, 0x8, R18 ;  /* 0x0000000805107824 */ /* 0x000fc800078e0212 */
[----:B------:R-:W1:Y:S02]  /*28520*/  SYNCS.PHASECHK.TRANS64.TRYWAIT P1, [R16+URZ+0x58], R11 ;  /* 0x0000580b100075a7 */ /* 0x000e64000802017f */
[----:B-1----:R-:W-:Y:S05]  /*28530*/  @!P1 BRA `(.L_x_102) ;  /* 0x00000010009c9947 */ /* 0x002fea0003800000 */
.L_x_129:
[----:B------:R-:W-:Y:S01]  /*28540*/  UPRMT UR6, UR21, 0x9910, URZ ;  /* 0x0000991015067896 */ /* 0x000fe2000800003f */
[----:B0-----:R0:W-:Y:S03]  /*28550*/  @!P2 SYNCS.ARRIVE.TRANS64 RZ, [R16+URZ], R12 ;  /* 0x0000000c10ffa9a7 */ /* 0x0011e6000800003f */
[----:B------:R-:W-:-:S06]  /*28560*/  UISETP.NE.AND UP0, UPT, UR6, 0x2, UPT ;  /* 0x000000020600788c */ /* 0x000fcc000bf05270 */
[----:B------:R-:W-:-:S13]  /*28570*/  PLOP3.LUT P1, PT, PT, PT, UP0, 0x80, 0x0 ;  /* 0x000000000000781c */ /* 0x000fda0003f2f008 */
[----:B0-----:R-:W-:Y:S05]  /*28580*/  @P1 BRA `(.L_x_103) ;  /* 0x0000000000041947 */ /* 0x001fea0003800000 */
[----:B------:R-:W-:Y:S01]  /*28590*/  BPT.TRAP 0x1 ;  /* 0x000000040000795c */ /* 0x000fe20000300000 */
.L_x_103:
[----:B------:R-:W-:Y:S05]  /*285a0*/  @P0 BRA `(.L_x_104) ;  /* 0x0000000000040947 */ /* 0x000fea0003800000 */
[----:B------:R-:W-:Y:S01]  /*285b0*/  BPT.TRAP 0x1 ;  /* 0x000000040000795c */ /* 0x000fe20000300000 */
.L_x_104:
[C-C-:B-1----:R-:W-:Y:S01]  /*285c0*/  IMAD R11, R5.reuse, 0x4000, R18.reuse ;  /* 0x00004000050b7824 */ /* 0x142fe200078e0212 */
[----:B------:R-:W-:Y:S01]  /*285d0*/  R2UR UR9, R16 ;  /* 0x00000000100972ca */ /* 0x000fe200000e0000 */
[----:B------:R-:W-:Y:S01]  /*285e0*/  IMAD R18, R5, 0xe00, R18 ;  /* 0x00000e0005127824 */ /* 0x000fe200078e0212 */
[----:B------:R-:W-:Y:S01]  /*285f0*/  UIADD3 UR6, UP0, UR24, 0xf0, URZ ;  /* 0x000000f018067890 */ /* 0x000fe2000ff1e03f */
[----:B------:R-:W-:Y:S01]  /*28600*/  VIADD R2, R2, 0xffffffff ;  /* 0xffffffff02027836 */ /* 0x000fe20000000000 */
[----:B------:R-:W-:Y:S01]  /*28610*/  R2UR UR7, R11 ;  /* 0x000000000b0772ca */ /* 0x000fe200000e0000 */
[----:B------:R-:W-:Y:S01]  /*28620*/  UIADD3 UR26, UP1, UR24, 0x1f0, URZ ;  /* 0x000001f0181a7890 */ /* 0x000fe2000ff3e03f */
[----:B------:R-:W-:Y:S01]  /*28630*/  R2UR UR8, R18 ;  /* 0x00000000120872ca */ /* 0x000fe200000e0000 */
[----:B------:R-:W-:Y:S01]  /*28640*/  VIADD R5, R5, 0x1 ;  /* 0x0000000105057836 */ /* 0x000fe20000000000 */
[----:B------:R-:W-:Y:S01]  /*28650*/  R2UR UR11, R8 ;  /* 0x00000000080b72ca */ /* 0x000fe200000e0000 */
[----:B------:R-:W-:Y:S01]  /*28660*/  UIADD3.X UR27, URZ, UR25, URZ, UP1, !UPT ;  /* 0x000000193f1b7290 */ /* 0x000fe20008ffe43f */
[C---:B------:R-:W-:Y:S01]  /*28670*/  R2UR UR10, R13.reuse ;  /* 0x000000000d0a72ca */ /* 0x040fe200000e0000 */
[----:B------:R-:W-:Y:S01]  /*28680*/  UMOV UR14, 0x0 ;  /* 0x00000000000e7882 */ /* 0x000fe20000000000 */
[----:B------:R-:W-:Y:S01]  /*28690*/  R2UR UR12, R10 ;  /* 0x000000000a0c72ca */ /* 0x000fe200000e0000 */
[----:B------:R-:W-:Y:S01]  /*286a0*/  UMOV UR15, 0x10000000 ;  /* 0x10000000000f7882 */ /* 0x000fe20000000000 */
[----:B------:R-:W-:Y:S01]  /*286b0*/  R2UR UR20, R4 ;  /* 0x00000000041472ca */ /* 0x000fe200000e0000 */
[----:B------:R-:W-:Y:S01]  /*286c0*/  VIADD R13, R13, 0x20 ;  /* 0x000000200d0d7836 */ /* 0x000fe20000000000 */
[----:B------:R-:W-:Y:S01]  /*286d0*/  ISETP.GT.AND P3, PT, R2, 0x1, PT ;  /* 0x000000010200780c */ /* 0x000fe20003f64270 */
[----:B------:R-:W-:Y:S01]  /*286e0*/  UIADD3 UR16, UR7, 0x180, URZ ;  /* 0x0000018007107890 */ /* 0x000fe2000fffe03f */
[----:B------:R-:W-:Y:S01]  /*286f0*/  ISETP.NE.AND P1, PT, R5, 0xb, PT ;  /* 0x0000000b0500780c */ /* 0x000fe20003f25270 */
[----:B------:R-:W-:-:S02]  /*28700*/  UIADD3.X UR7, URZ, UR25, URZ, UP0, !UPT ;  /* 0x000000193f077290 */ /* 0x000fc400087fe43f */
[----:B------:R-:W-:Y:S01]  /*28710*/  UIADD3 UR17, UR8, 0x2c180, URZ ;  /* 0x0002c18008117890 */ /* 0x000fe2000fffe03f */
[----:B------:R-:W-:Y:S02]  /*28720*/  SEL R12, RZ, 0x1, P1 ;  /* 0x00000001ff0c7807 */ /* 0x000fe40000800000 */
[----:B------:R-:W-:Y:S01]  /*28730*/  UMOV UR8, UR16 ;  /* 0x0000001000087c82 */ /* 0x000fe20008000000 */
[----:B------:R-:W-:Y:S02]  /*28740*/  SEL R5, R5, RZ, P1 ;  /* 0x000000ff05057207 */ /* 0x000fe40000800000 */
[----:B------:R-:W-:Y:S01]  /*28750*/  LOP3.LUT R3, R3, R12, RZ, 0x3c, !PT ;  /* 0x0000000c03037212 */ /* 0x000fe200078e3cff */
[----:B------:R0:W-:Y:S02]  /*28760*/  UTMALDG.3D [UR8], [UR6], desc[UR14] ;  /* 0x00000e08060075b4 */ /* 0x0001e40008011000 */
[----:B0-----:R-:W-:Y:S01]  /*28770*/  UMOV UR8, UR17 ;  /* 0x0000001100087c82 */ /* 0x001fe20008000000 */
[----:B------:R-:W-:-:S02]  /*28780*/  UMOV UR11, UR20 ;  /* 0x00000014000b7c82 */ /* 0x000fc40008000000 */
[----:B------:R0:W-:Y:S02]  /*28790*/  UTMALDG.3D [UR8], [UR26], desc[UR14] ;  /* 0x00000e081a0075b4 */ /* 0x0001e40008011000 */
[----:B0-----:R-:W-:Y:S05]  /*287a0*/  @P3 BRA `(.L_x_105) ;  /* 0xfffffffc00443947 */ /* 0x001fea000383ffff */
.L_x_101:
[----:B------:R-:W-:Y:S05]  /*287b0*/  BSYNC B1 ;  /* 0x0000000000017941 */ /* 0x000fea0003800000 */
.L_x_100:
[----:B------:R-:W2:Y:S01]  /*287c0*/  LDL.LU R16, [R1+0x370] ;  /* 0x0003700001107983 */ /* 0x000ea20000300800 */
[----:B------:R-:W-:Y:S01]  /*287d0*/  LOP3.LUT P1, RZ, R9, 0xff, RZ, 0xc0, !PT ;  /* 0x000000ff09ff7812 */ /* 0x000fe2000782c0ff */
[C---:B------:R-:W-:Y:S01]  /*287e0*/  IMAD.IADD R4, R0.reuse, 0x1, R7 ;  /* 0x0000000100047824 */ /* 0x040fe200078e0207 */
[----:B------:R-:W-:Y:S01]  /*287f0*/  ULDC.64 UR6, c[0x0][0x650] ;  /* 0x0001940000067ab9 */ /* 0x000fe20000000a00 */
[----:B------:R-:W3:Y:S01]  /*28800*/  LDL.LU R15, [R1+0x374] ;  /* 0x00037400010f7983 */ /* 0x000ee20000300800 */
[----:B------:R-:W-:Y:S01]  /*28810*/  ISETP.GE.U32.AND P3, PT, R0, 0xb, PT ;  /* 0x0000000b0000780c */ /* 0x000fe20003f66070 */
[----:B------:R-:W-:Y:S01]  /*28820*/  BSSY B1, `(.L_x_106) ;  /* 0x000006f000017945 */ /* 0x000fe20003800000 */
[----:B------:R-:W-:Y:S01]  /*28830*/  IMAD.MOV.U32 R8, RZ, RZ, -0x1 ;  /* 0xffffffffff087424 */ /* 0x000fe200078e00ff */
[----:B------:R-:W-:Y:S01]  /*28840*/  PRMT R9, RZ, 0x7610, R9 ;  /* 0x00007610ff097816 */ /* 0x000fe20000000009 */
[----:B------:R-:W-:-:S05]  /*28850*/  IMAD.MOV.U32 R10, RZ, RZ, -0x1 ;  /* 0xffffffffff0a7424 */ /* 0x000fca00078e00ff */
[----:B------:R-:W0:Y:S01]  /*28860*/  @P1 S2R R3, SR_CgaCtaId ;  /* 0x0000000000031919 */ /* 0x000e220000008800 */
[----:B------:R-:W-:-:S04]  /*28870*/  @P1 MOV R2, 0x400 ;  /* 0x0000040000021802 */ /* 0x000fc80000000f00 */
[----:B0-----:R-:W-:-:S04]  /*28880*/  @P1 LEA R2, R3, R2, 0x18 ;  /* 0x0000000203021211 */ /* 0x001fc800078ec0ff */
[----:B------:R0:W-:Y:S01]  /*28890*/  @P1 SYNCS.ARRIVE.TRANS64.A1T0 RZ, [R2+URZ+0xc8], RZ ;  /* 0x0000c8ff02ff19a7 */ /* 0x0001e2000810003f */
[----:B------:R-:W-:-:S04]  /*288a0*/  ISETP.GT.U32.AND P1, PT, R4, 0xa, PT ;  /* 0x0000000a0400780c */ /* 0x000fc80003f24070 */
[----:B------:R-:W-:Y:S01]  /*288b0*/  ISETP.LT.U32.AND P1, PT, R0, 0xb, P1 ;  /* 0x0000000b0000780c */ /* 0x000fe20000f21070 */
[----:B0-----:R-:W-:-:S05]  /*288c0*/  IMAD.WIDE.U32 R2, R4, -0x45d1745d, RZ ;  /* 0xba2e8ba304027825 */ /* 0x001fca00078e00ff */
[----:B------:R-:W-:Y:S02]  /*288d0*/  SHF.R.U32.HI R5, RZ, 0x3, R3 ;  /* 0x00000003ff057819 */ /* 0x000fe40000011603 */
[----:B------:R-:W-:Y:S02]  /*288e0*/  SEL R3, RZ, 0x1, !P1 ;  /* 0x00000001ff037807 */ /* 0x000fe40004800000 */
[----:B------:R-:W-:Y:S01]  /*288f0*/  PRMT R2, RZ, 0x7610, R2 ;  /* 0x00007610ff027816 */ /* 0x000fe20000000002 */
[----:B------:R-:W-:Y:S01]  /*28900*/  IMAD R7, R5, -0xb, R4 ;  /* 0xfffffff505077824 */ /* 0x000fe200078e0204 */
[----:B------:R-:W-:Y:S01]  /*28910*/  LOP3.LUT R6, R6, R3, RZ, 0x3c, !PT ;  /* 0x0000000306067212 */ /* 0x000fe200078e3cff */
[----:B------:R-:W-:-:S03]  /*28920*/  IMAD.MOV.U32 R4, RZ, RZ, -0x1 ;  /* 0xffffffffff047424 */ /* 0x000fc600078e00ff */
[----:B------:R-:W-:Y:S02]  /*28930*/  @P3 LOP3.LUT R6, R6, 0x1, R5, 0x78, !PT ;  /* 0x0000000106063812 */ /* 0x000fe400078e7805 */
[----:B---3--:R-:W-:-:S04]  /*28940*/  IADD3 R15, P1, R15, UR22, RZ ;  /* 0x000000160f0f7c10 */ /* 0x008fc8000ff3e0ff */
[----:B--2---:R-:W-:Y:S01]  /*28950*/  IADD3.X R16, R16, UR13, RZ, P1, !PT ;  /* 0x0000000d10107c10 */ /* 0x004fe20008ffe4ff */
[----:B------:R0:W-:Y:S01]  /*28960*/  STL [R1+0x374], R15 ;  /* 0x0003740f01007387 */ /* 0x0001e20000100800 */
[----:B------:R-:W-:-:S03]  /*28970*/  ISETP.GE.U32.AND P1, PT, R15, UR6, PT ;  /* 0x000000060f007c0c */ /* 0x000fc6000bf26070 */
[----:B------:R0:W-:Y:S01]  /*28980*/  STL [R1+0x370], R16 ;  /* 0x0003701001007387 */ /* 0x0001e20000100800 */
[----:B------:R-:W-:-:S13]  /*28990*/  ISETP.GE.U32.AND.EX P1, PT, R16, UR7, PT, P1 ;  /* 0x0000000710007c0c */ /* 0x000fda000bf26110 */
[----:B0-----:R-:W-:Y:S05]  /*289a0*/  @P1 BRA `(.L_x_107) ;  /* 0x0000000400581947 */ /* 0x001fea0003800000 */
[----:B------:R-:W0:Y:S01]  /*289b0*/  S2R R8, SR_CTAID.X ;  /* 0x0000000000087919 */ /* 0x000e220000002500 */
[----:B------:R-:W1:Y:S01]  /*289c0*/  LDC R11, c[0x0][0x65c] ;  /* 0x00019700ff0b7b82 */ /* 0x000e620000000800 */
[----:B------:R-:W-:Y:S01]  /*289d0*/  ULDC UR6, c[0x0][0x150] ;  /* 0x0000540000067ab9 */ /* 0x000fe20000000800 */
[----:B------:R-:W-:Y:S01]  /*289e0*/  ULDC UR9, c[0x0][0x630] ;  /* 0x00018c0000097ab9 */ /* 0x000fe20000000800 */
[----:B------:R-:W2:Y:S05]  /*289f0*/  S2R R5, SR_CTAID.Y ;  /* 0x0000000000057919 */ /* 0x000eaa0000002600 */
[----:B------:R-:W3:Y:S08]  /*28a00*/  LDC R3, c[0x0][0x144] ;  /* 0x00005100ff037b82 */ /* 0x000ef00000000800 */
[----:B------:R-:W4:Y:S01]  /*28a10*/  LDC R12, c[0x0][0x148] ;  /* 0x00005200ff0c7b82 */ /* 0x000f220000000800 */
[----:B-1----:R-:W-:-:S02]  /*28a20*/  ISETP.NE.AND P4, PT, R11, 0x1, PT ;  /* 0x000000010b00780c */ /* 0x002fc40003f85270 */
[----:B0-----:R-:W-:Y:S02]  /*28a30*/  I2FP.F32.U32 R2, R8 ;  /* 0x0000000800027245 */ /* 0x001fe40000201000 */
[----:B--2---:R-:W-:-:S03]  /*28a40*/  I2FP.F32.U32 R4, R5 ;  /* 0x0000000500047245 */ /* 0x004fc60000201000 */
[----:B------:R-:W-:Y:S01]  /*28a50*/  FMUL R2, R2, UR6 ;  /* 0x0000000602027c20 */ /* 0x000fe20008400000 */
[----:B------:R-:W-:Y:S02]  /*28a60*/  ULDC UR6, c[0x0][0x154] ;  /* 0x0000550000067ab9 */ /* 0x000fe40000000800 */
[----:B------:R-:W-:Y:S01]  /*28a70*/  FMUL R10, R4, UR6 ;  /* 0x00000006040a7c20 */ /* 0x000fe20008400000 */
[----:B------:R-:W-:Y:S02]  /*28a80*/  ULDC.64 UR6, c[0x0][0x628] ;  /* 0x00018a0000067ab9 */ /* 0x000fe40000000a00 */
[----:B------:R-:W0:Y:S01]  /*28a90*/  F2I.U32.TRUNC.NTZ R2, R2 ;  /* 0x0000000200027305 */ /* 0x000e22000020f000 */
[----:B------:R-:W-:-:S04]  /*28aa0*/  ISETP.NE.U32.AND P1, PT, RZ, UR6, PT ;  /* 0x00000006ff007c0c */ /* 0x000fc8000bf25070 */
[----:B------:R-:W-:-:S03]  /*28ab0*/  ISETP.NE.AND.EX P1, PT, RZ, UR7, PT, P1 ;  /* 0x00000007ff007c0c */ /* 0x000fc6000bf25310 */
[----:B------:R-:W1:Y:S01]  /*28ac0*/  F2I.U32.TRUNC.NTZ R10, R10 ;  /* 0x0000000a000a7305 */ /* 0x000e62000020f000 */
[----:B0-----:R-:W-:Y:S02]  /*28ad0*/  IMAD.MOV R4, RZ, RZ, -R2 ;  /* 0x000000ffff047224 */ /* 0x001fe400078e0a02 */
[----:B------:R-:W-:Y:S02]  /*28ae0*/  IMAD.MOV.U32 R2, RZ, RZ, R15 ;  /* 0x000000ffff027224 */ /* 0x000fe400078e000f */
[----:B---3--:R-:W-:Y:S02]  /*28af0*/  IMAD R8, R3, R4, R8 ;  /* 0x0000000403087224 */ /* 0x008fe400078e0208 */
[----:B-1----:R-:W-:-:S04]  /*28b00*/  IMAD.MOV R3, RZ, RZ, -R10 ;  /* 0x000000ffff037224 */ /* 0x002fc800078e0a0a */
[----:B----4-:R-:W-:Y:S02]  /*28b10*/  @P4 IMAD R8, R12, R3, R5 ;  /* 0x000000030c084224 */ /* 0x010fe400078e0205 */
[----:B------:R-:W-:Y:S01]  /*28b20*/  IMAD.MOV.U32 R3, RZ, RZ, R16 ;  /* 0x000000ffff037224 */ /* 0x000fe200078e0010 */
[----:B------:R-:W-:Y:S06]  /*28b30*/  @!P1 BRA `(.L_x_108) ;  /* 0x0000000000289947 */ /* 0x000fec0003800000 */
[----:B------:R-:W-:Y:S02]  /*28b40*/  ULDC UR8, c[0x0][0x634] ;  /* 0x00018d0000087ab9 */ /* 0x000fe40000000800 */
[----:B------:R-:W-:-:S05]  /*28b50*/  IADD3 R3, P1, R15, UR8, RZ ;  /* 0x000000080f037c10 */ /* 0x000fca000ff3e0ff */
[----:B------:R-:W-:-:S04]  /*28b60*/  IMAD.X R11, RZ, RZ, R16, P1 ;  /* 0x000000ffff0b7224 */ /* 0x000fc800008e0610 */
[----:B------:R-:W-:-:S04]  /*28b70*/  IMAD.WIDE.U32 R4, R11, UR6, RZ ;  /* 0x000000060b047c25 */ /* 0x000fc8000f8e00ff */
[----:B------:R-:W-:-:S04]  /*28b80*/  IMAD.WIDE.U32 R4, P1, R3, UR7, R4 ;  /* 0x0000000703047c25 */ /* 0x000fc8000f820004 */
[----:B------:R-:W-:-:S04]  /*28b90*/  IMAD.WIDE.U32 R2, R3, UR6, RZ ;  /* 0x0000000603027c25 */ /* 0x000fc8000f8e00ff */
[----:B------:R-:W-:Y:S01]  /*28ba0*/  IMAD.MOV.U32 R2, RZ, RZ, R5 ;  /* 0x000000ffff027224 */ /* 0x000fe200078e0005 */
[----:B------:R-:W-:Y:S01]  /*28bb0*/  IADD3 RZ, P3, R3, R4, RZ ;  /* 0x0000000403ff7210 */ /* 0x000fe20007f7e0ff */
[----:B------:R-:W-:-:S04]  /*28bc0*/  IMAD.X R3, RZ, RZ, RZ, P1 ;  /* 0x000000ffff037224 */ /* 0x000fc800008e06ff */
[----:B------:R-:W-:-:S08]  /*28bd0*/  IMAD.WIDE.U32.X R2, R11, UR7, R2, P3 ;  /* 0x000000070b027c25 */ /* 0x000fd000098e0402 */
.L_x_108:
[--C-:B------:R-:W-:Y:S01]  /*28be0*/  SHF.R.U64 R10, R2, UR9, R3.reuse ;  /* 0x00000009020a7c19 */ /* 0x100fe20008001203 */
[----:B------:R-:W-:Y:S01]  /*28bf0*/  ULDC.64 UR6, c[0x0][0x620] ;  /* 0x0001880000067ab9 */ /* 0x000fe20000000a00 */
[----:B------:R-:W-:Y:S01]  /*28c00*/  SHF.R.U32.HI R2, RZ, UR9, R3 ;  /* 0x00000009ff027c19 */ /* 0x000fe20008011603 */
[----:B------:R-:W-:Y:S01]  /*28c10*/  IMAD.MOV.U32 R3, RZ, RZ, R16 ;  /* 0x000000ffff037224 */ /* 0x000fe200078e0010 */
[----:B------:R-:W-:Y:S01]  /*28c20*/  IADD3 R11, P1, RZ, -R10, RZ ;  /* 0x8000000aff0b7210 */ /* 0x000fe20007f3e0ff */
[----:B------:R-:W-:-:S04]  /*28c30*/  ULDC.64 UR8, c[0x0][0x640] ;  /* 0x0001900000087ab9 */ /* 0x000fc80000000a00 */
[----:B------:R-:W-:Y:S01]  /*28c40*/  IMAD.X R2, RZ, RZ, ~R2, P1 ;  /* 0x000000ffff027224 */ /* 0x000fe200008e0e02 */
[----:B------:R-:W-:-:S03]  /*28c50*/  ISETP.NE.U32.AND P1, PT, RZ, UR8, PT ;  /* 0x00000008ff007c0c */ /* 0x000fc6000bf25070 */
[----:B------:R-:W-:Y:S01]  /*28c60*/  IMAD R2, R2, UR6, RZ ;  /* 0x0000000602027c24 */ /* 0x000fe2000f8e02ff */
[----:B------:R-:W-:-:S03]  /*28c70*/  ISETP.NE.AND.EX P1, PT, RZ, UR9, PT, P1 ;  /* 0x00000009ff007c0c */ /* 0x000fc6000bf25310 */
[----:B------:R-:W-:Y:S02]  /*28c80*/  IMAD R5, R11, UR7, R2 ;  /* 0x000000070b057c24 */ /* 0x000fe4000f8e0202 */
[----:B------:R-:W-:-:S04]  /*28c90*/  IMAD.MOV.U32 R2, RZ, RZ, R15 ;  /* 0x000000ffff027224 */ /* 0x000fc800078e000f */
[----:B------:R-:W-:Y:S01]  /*28ca0*/  IMAD.WIDE.U32 R2, R11, UR6, R2 ;  /* 0x000000060b027c25 */ /* 0x000fe2000f8e0002 */
[----:B------:R-:W-:-:S03]  /*28cb0*/  ULDC UR6, c[0x0][0x618] ;  /* 0x0001860000067ab9 */ /* 0x000fc60000000800 */
[----:B------:R-:W-:-:S05]  /*28cc0*/  IMAD.IADD R3, R3, 0x1, R5 ;  /* 0x0000000103037824 */ /* 0x000fca00078e0205 */
[--C-:B------:R-:W-:Y:S02]  /*28cd0*/  SHF.R.U64 R11, R2, UR6, R3.reuse ;  /* 0x00000006020b7c19 */ /* 0x100fe40008001203 */
[----:B------:R-:W-:Y:S01]  /*28ce0*/  SHF.R.U32.HI R2, RZ, UR6, R3 ;  /* 0x00000006ff027c19 */ /* 0x000fe20008011603 */
[----:B------:R-:W-:-:S03]  /*28cf0*/  ULDC UR6, c[0x0][0x608] ;  /* 0x0001820000067ab9 */ /* 0x000fc60000000800 */
[--C-:B------:R-:W-:Y:S02]  /*28d00*/  SHF.R.U64 R12, R11, UR6, R2.reuse ;  /* 0x000000060b0c7c19 */ /* 0x100fe40008001202 */
[----:B------:R-:W-:Y:S01]  /*28d10*/  SHF.R.U32.HI R3, RZ, UR6, R2 ;  /* 0x00000006ff037c19 */ /* 0x000fe20008011602 */
[----:B------:R-:W-:-:S03]  /*28d20*/  ULDC UR6, c[0x0][0x658] ;  /* 0x0001960000067ab9 */ /* 0x000fc60000000800 */
[--C-:B------:R-:W-:Y:S02]  /*28d30*/  SHF.R.U64 R13, R12, UR6, R3.reuse ;  /* 0x000000060c0d7c19 */ /* 0x100fe40008001203 */
[----:B------:R-:W-:-:S03]  /*28d40*/  SHF.R.U32.HI R15, RZ, UR6, R3 ;  /* 0x00000006ff0f7c19 */ /* 0x000fc60008011603 */
[----:B------:R-:W-:Y:S02]  /*28d50*/  IMAD.MOV.U32 R2, RZ, RZ, R13 ;  /* 0x000000ffff027224 */ /* 0x000fe400078e000d */
        /* <DEDUP_REMOVED lines=12> */
.L_x_109:
[----:B------:R-:W-:Y:S01]  /*28e20*/  ULDC UR6, c[0x0][0x648] ;  /* 0x0001920000067ab9 */ /* 0x000fe20000000800 */
[----:B------:R-:W-:Y:S02]  /*28e30*/  LOP3.LUT R12, R12, UR18, RZ, 0xc0, !PT ;  /* 0x000000120c0c7c12 */ /* 0x000fe4000f8ec0ff */
[----:B------:R-:W-:Y:S01]  /*28e40*/  SHF.R.U64 R3, R2, UR6, R3 ;  /* 0x0000000602037c19 */ /* 0x000fe20008001203 */
[----:B------:R-:W-:-:S04]  /*28e50*/  ULDC UR6, c[0x0][0x638] ;  /* 0x00018e0000067ab9 */ /* 0x000fc80000000800 */
[----:B------:R-:W-:Y:S02]  /*28e60*/  IMAD.MOV R2, RZ, RZ, -R3 ;  /* 0x000000ffff027224 */ /* 0x000fe400078e0a03 */
[----:B------:R-:W-:Y:S02]  /*28e70*/  IMAD R5, R3, UR19, R12 ;  /* 0x0000001303057c24 */ /* 0x000fe4000f8e020c */
[----:B------:R-:W-:Y:S01]  /*28e80*/  IMAD R13, R2, UR6, R13 ;  /* 0x00000006020d7c24 */ /* 0x000fe2000f8e020d */
[----:B------:R-:W-:Y:S01]  /*28e90*/  ULDC UR6, c[0x0][0x610] ;  /* 0x0001840000067ab9 */ /* 0x000fe20000000800 */
[----:B------:R-:W-:Y:S01]  /*28ea0*/  LOP3.LUT R2, R11, UR5, RZ, 0xc0, !PT ;  /* 0x000000050b027c12 */ /* 0x000fe2000f8ec0ff */
[----:B------:R-:W-:Y:S01]  /*28eb0*/  IMAD R8, R5, UR6, R8 ;  /* 0x0000000605087c24 */ /* 0x000fe2000f8e0208 */
[----:B------:R-:W-:-:S03]  /*28ec0*/  ULDC UR6, c[0x0][0x600] ;  /* 0x0001800000067ab9 */ /* 0x000fc60000000800 */
[----:B------:R-:W-:Y:S02]  /*28ed0*/  IMAD R13, R13, UR6, R2 ;  /* 0x000000060d0d7c24 */ /* 0x000fe4000f8e0202 */
[----:B------:R-:W-:-:S03]  /*28ee0*/  IMAD.MOV.U32 R2, RZ, RZ, 0x1 ;  /* 0x00000001ff027424 */ /* 0x000fc600078e00ff */
[----:B------:R-:W-:Y:S02]  /*28ef0*/  SEL R4, R13, R8, !P4 ;  /* 0x000000080d047207 */ /* 0x000fe40006000000 */
[----:B------:R-:W-:-:S07]  /*28f00*/  SEL R8, R8, R13, !P4 ;  /* 0x0000000d08087207 */ /* 0x000fce0006000000 */
.L_x_107:
[----:B------:R-:W-:Y:S05]  /*28f10*/  BSYNC B1 ;  /* 0x0000000000017941 */ /* 0x000fea0003800000 */
.L_x_106:
[----:B------:R-:W-:-:S13]  /*28f20*/  LOP3.LUT P1, RZ, R2, 0xff, RZ, 0xc0, !PT ;  /* 0x000000ff02ff7812 */ /* 0x000fda000782c0ff */
[----:B------:R-:W-:Y:S05]  /*28f30*/  @P1 BRA `(.L_x_110) ;  /* 0xfffffff4002c1947 */ /* 0x000fea000383ffff */
[----:B------:R-:W-:Y:S05]  /*28f40*/  BSYNC B0 ;  /* 0x0000000000007941 */ /* 0x000fea0003800000 */
.L_x_98:
[----:B------:R-:W-:-:S03]  /*28f50*/  UMOV UR6, 0xffffffff ;  /* 0xffffffff00067882 */ /* 0x000fc60000000000 */
[----:B------:R-:W-:Y:S05]  /*28f60*/  BRA.DIV UR6, `(.L_x_111) ;  /* 0x0000000a06247947 */ /* 0x000fea000b800000 */
[----:B------:R-:W-:-:S13]  /*28f70*/  ELECT P0, URZ, PT ;  /* 0x00000000003f782f */ /* 0x000fda0003800000 */
.L_x_132:
[----:B------:R-:W-:Y:S04]  /*28f80*/  BSSY B0, `(.L_x_112) ;  /* 0x000006b000007945 */ /* 0x000fe80003800000 */
[----:B------:R-:W-:Y:S05]  /*28f90*/  @!P0 BRA `(.L_x_113) ;  /* 0x0000000400a48947 */ /* 0x000fea0003800000 */
[----:B------:R-:W-:-:S04]  /*28fa0*/  ULOP3.LUT UR6, UR4, 0x2, URZ, 0xfc, !UPT ;  /* 0x0000000204067892 */ /* 0x000fc8000f8efc3f */
[----:B------:R-:W-:-:S06]  /*28fb0*/  UISETP.NE.AND UP0, UPT, UR6, 0x3, UPT ;  /* 0x000000030600788c */ /* 0x000fcc000bf05270 */
[----:B------:R-:W-:-:S13]  /*28fc0*/  PLOP3.LUT P0, PT, PT, PT, UP0, 0x80, 0x0 ;  /* 0x000000000000781c */ /* 0x000fda0003f0f008 */
[----:B------:R-:W-:Y:S05]  /*28fd0*/  @!P0 BRA `(.L_x_114) ;  /* 0x0000000000048947 */ /* 0x000fea0003800000 */
[----:B------:R-:W-:Y:S01]  /*28fe0*/  BPT.TRAP 0x1 ;  /* 0x000000040000795c */ /* 0x000fe20000300000 */
.L_x_114:
[----:B------:R-:W0:Y:S01]  /*28ff0*/  S2R R3, SR_CgaCtaId ;  /* 0x0000000000037919 */ /* 0x000e220000008800 */
[----:B------:R-:W-:Y:S02]  /*29000*/  MOV R0, 0x400 ;  /* 0x0000040000007802 */ /* 0x000fe40000000f00 */
[----:B------:R-:W-:Y:S02]  /*29010*/  SHF.L.U32 R2, R6, 0x1f, RZ ;  /* 0x0000001f06027819 */ /* 0x000fe400000006ff */
[----:B0-----:R-:W-:-:S05]  /*29020*/  LEA R0, R3, R0, 0x18 ;  /* 0x0000000003007211 */ /* 0x001fca00078ec0ff */
[----:B------:R-:W-:-:S04]  /*29030*/  VIADD R0, R0, 0x58 ;  /* 0x0000005800007836 */ /* 0x000fc80000000000 */
[----:B------:R-:W-:-:S04]  /*29040*/  IMAD R3, R7, 0x8, R0 ;  /* 0x0000000807037824 */ /* 0x000fc800078e0200 */
[----:B------:R-:W0:Y:S02]  /*29050*/  SYNCS.PHASECHK.TRANS64.TRYWAIT P0, [R3+URZ], R2 ;  /* 0x00000002030075a7 */ /* 0x000e24000800017f */
[----:B0-----:R-:W-:Y:S05]  /*29060*/  @!P0 BRA `(.L_x_115) ;  /* 0x0000000800088947 */ /* 0x001fea0003800000 */
.L_x_133:
[----:B------:R-:W-:-:S05]  /*29070*/  VIADD R7, R7, 0x1 ;  /* 0x0000000107077836 */ /* 0x000fca0000000000 */
[----:B------:R-:W-:-:S04]  /*29080*/  ISETP.NE.AND P0, PT, R7, 0xb, PT ;  /* 0x0000000b0700780c */ /* 0x000fc80003f05270 */
[----:B0-----:R-:W-:Y:S02]  /*29090*/  SEL R3, RZ, 0x1, P0 ;  /* 0x00000001ff037807 */ /* 0x001fe40000000000 */
[----:B------:R-:W-:Y:S02]  /*290a0*/  SEL R7, R7, RZ, P0 ;  /* 0x000000ff07077207 */ /* 0x000fe40000000000 */
[----:B------:R-:W-:-:S03]  /*290b0*/  LOP3.LUT R6, R6, R3, RZ, 0x3c, !PT ;  /* 0x0000000306067212 */ /* 0x000fc600078e3cff */
[----:B------:R-:W-:Y:S01]  /*290c0*/  IMAD R3, R7, 0x8, R0 ;  /* 0x0000000807037824 */ /* 0x000fe200078e0200 */
[----:B------:R-:W-:-:S04]  /*290d0*/  SHF.L.U32 R2, R6, 0x1f, RZ ;  /* 0x0000001f06027819 */ /* 0x000fc800000006ff */
[----:B------:R-:W0:Y:S02]  /*290e0*/  SYNCS.PHASECHK.TRANS64.TRYWAIT P0, [R3+URZ], R2 ;  /* 0x00000002030075a7 */ /* 0x000e24000800017f */
[----:B0-----:R-:W-:Y:S05]  /*290f0*/  @!P0 BRA `(.L_x_116) ;  /* 0x0000000400f88947 */ /* 0x001fea0003800000 */
.L_x_134:
[----:B0-----:R-:W-:-:S05]  /*29100*/  VIADD R2, R7, 0x1 ;  /* 0x0000000107027836 */ /* 0x001fca0000000000 */
[----:B------:R-:W-:-:S04]  /*29110*/  ISETP.NE.AND P0, PT, R2, 0xb, PT ;  /* 0x0000000b0200780c */ /* 0x000fc80003f05270 */
[----:B------:R-:W-:Y:S02]  /*29120*/  SEL R3, RZ, 0x1, P0 ;  /* 0x00000001ff037807 */ /* 0x000fe40000000000 */
[----:B------:R-:W-:Y:S02]  /*29130*/  SEL R5, R2, RZ, P0 ;  /* 0x000000ff02057207 */ /* 0x000fe40000000000 */
[----:B------:R-:W-:-:S03]  /*29140*/  LOP3.LUT R6, R6, R3, RZ, 0x3c, !PT ;  /* 0x0000000306067212 */ /* 0x000fc600078e3cff */
[----:B------:R-:W-:Y:S01]  /*29150*/  IMAD R3, R5, 0x8, R0 ;  /* 0x0000000805037824 */ /* 0x000fe200078e0200 */
[----:B------:R-:W-:-:S04]  /*29160*/  SHF.L.U32 R2, R6, 0x1f, RZ ;  /* 0x0000001f06027819 */ /* 0x000fc800000006ff */
[----:B------:R-:W0:Y:S02]  /*29170*/  SYNCS.PHASECHK.TRANS64.TRYWAIT P0, [R3+URZ], R2 ;  /* 0x00000002030075a7 */ /* 0x000e24000800017f */
[----:B0-----:R-:W-:Y:S05]  /*29180*/  @!P0 BRA `(.L_x_117) ;  /* 0x0000000400e88947 */ /* 0x001fea0003800000 */
.L_x_135:
        /* <DEDUP_REMOVED lines=9> */
.L_x_136:
        /* <DEDUP_REMOVED lines=9> */
.L_x_137:
        /* <DEDUP_REMOVED lines=9> */
.L_x_138:
        /* <DEDUP_REMOVED lines=9> */
.L_x_139:
        /* <DEDUP_REMOVED lines=9> */
.L_x_140:
        /* <DEDUP_REMOVED lines=9> */
.L_x_141:
        /* <DEDUP_REMOVED lines=9> */
.L_x_142:
[----:B0-----:R-:W-:-:S05]  /*29580*/  VIADD R2, R5, 0x1 ;  /* 0x0000000105027836 */ /* 0x001fca0000000000 */
[----:B------:R-:W-:-:S04]  /*29590*/  ISETP.NE.AND P0, PT, R2, 0xb, PT ;  /* 0x0000000b0200780c */ /* 0x000fc80003f05270 */
[----:B------:R-:W-:Y:S02]  /*295a0*/  SEL R4, RZ, 0x1, P0 ;  /* 0x00000001ff047807 */ /* 0x000fe40000000000 */
[----:B------:R-:W-:Y:S02]  /*295b0*/  SEL R3, R2, RZ, P0 ;  /* 0x000000ff02037207 */ /* 0x000fe40000000000 */
[----:B------:R-:W-:-:S03]  /*295c0*/  LOP3.LUT R4, R7, R4, RZ, 0x3c, !PT ;  /* 0x0000000407047212 */ /* 0x000fc600078e3cff */
[----:B------:R-:W-:Y:S01]  /*295d0*/  IMAD R3, R3, 0x8, R0 ;  /* 0x0000000803037824 */ /* 0x000fe200078e0200 */
[----:B------:R-:W-:-:S07]  /*295e0*/  SHF.L.U32 R0, R4, 0x1f, RZ ;  /* 0x0000001f04007819 */ /* 0x000fce00000006ff */
.L_x_125:
[----:B0-----:R0:W1:Y:S02]  /*295f0*/  SYNCS.PHASECHK.TRANS64.TRYWAIT P0, [R3+URZ], R0 ;  /* 0x00000000030075a7 */ /* 0x001064000800017f */
[----:B-1----:R-:W-:Y:S05]  /*29600*/  @!P0 NANOSLEEP.SYNCS 0x989680 ;  /* 0x009896800000895d */ /* 0x002fea0003900000 */
[----:B------:R-:W1:Y:S02]  /*29610*/  @!P0 SYNCS.PHASECHK.TRANS64 P0, [R3+URZ], R0 ;  /* 0x00000000030085a7 */ /* 0x000e64000800007f */
[----:B-1----:R-:W-:Y:S05]  /*29620*/  @!P0 BRA `(.L_x_125) ;  /* 0xfffffffc00f08947 */ /* 0x002fea000383ffff */
.L_x_113:
[----:B------:R-:W-:Y:S05]  /*29630*/  BSYNC B0 ;  /* 0x0000000000007941 */ /* 0x000fea0003800000 */
.L_x_112:
[----:B------:R-:W-:Y:S05]  /*29640*/  EXIT ;  /* 0x000000000000794d */ /* 0x000fea0003800000 */
.L_x_18:
[----:B-1----:R-:W-:-:S04]  /*29650*/  IMAD.U32 R3, RZ, RZ, UR12 ;  /* 0x0000000cff037e24 */ /* 0x002fc8000f8e00ff */
[----:B------:R1:W4:Y:S03]  /*29660*/  SYNCS.PHASECHK.TRANS64.TRYWAIT P0, [R3+URZ], R2 ;  /* 0x00000002030075a7 */ /* 0x000326000800017f */
[----:B----4-:R-:W-:Y:S05]  /*29670*/  @!P0 NANOSLEEP.SYNCS 0x989680 ;  /* 0x009896800000895d */ /* 0x010fea0003900000 */
[----:B------:R-:W4:Y:S02]  /*29680*/  @!P0 SYNCS.PHASECHK.TRANS64 P0, [R3+URZ], R2 ;  /* 0x00000002030085a7 */ /* 0x000f24000800007f */
[----:B----4-:R-:W-:Y:S05]  /*29690*/  @!P0 BRA `(.L_x_18) ;  /* 0xfffffffc00ec8947 */ /* 0x010fea000383ffff */
[----:B------:R-:W-:Y:S05]  /*296a0*/  BRA `(.L_x_17) ;  /* 0xfffffd9000947947 */ /* 0x000fea000383ffff */
.L_x_24:
[----:B-----5:R1:W-:Y:S02]  /*296b0*/  STL [R1+0x37c], R0 ;  /* 0x00037c0001007387 */ /* 0x0203e40000100800 */
[----:B-1----:R-:W-:-:S04]  /*296c0*/  IMAD.U32 R0, RZ, RZ, UR14 ;  /* 0x0000000eff007e24 */ /* 0x002fc8000f8e00ff */
[----:B------:R1:W4:Y:S03]  /*296d0*/  SYNCS.PHASECHK.TRANS64.TRYWAIT P0, [R0+URZ], R11 ;  /* 0x0000000b000075a7 */ /* 0x000326000800017f */
[----:B----4-:R-:W-:Y:S05]  /*296e0*/  @!P0 NANOSLEEP.SYNCS 0x989680 ;  /* 0x009896800000895d */ /* 0x010fea0003900000 */
[----:B------:R1:W4:Y:S02]  /*296f0*/  @!P0 SYNCS.PHASECHK.TRANS64 P0, [R0+URZ], R11 ;  /* 0x0000000b000085a7 */ /* 0x000324000800007f */
[----:B-1----:R1:W5:Y:S02]  /*29700*/  LDL.LU R0, [R1+0x37c] ;  /* 0x00037c0001007983 */ /* 0x0023640000300800 */
[----:B-1--4-:R-:W-:Y:S05]  /*29710*/  @!P0 BRA `(.L_x_24) ;  /* 0xfffffffc00e48947 */ /* 0x012fea000383ffff */
[----:B------:R-:W-:Y:S05]  /*29720*/  BRA `(.L_x_23) ;  /* 0xfffffdc400e87947 */ /* 0x000fea000383ffff */
.L_x_99:
[----:B------:R-:W-:Y:S01]  /*29730*/  BSSY B1, `(.L_x_126) ;  /* 0x0000006000017945 */ /* 0x000fe20003800000 */
[----:B------:R-:W-:-:S07]  /*29740*/  IMAD.MOV.U32 R2, RZ, RZ, -0x1 ;  /* 0xffffffffff027424 */ /* 0x000fce00078e00ff */
[----:B------:R-:W-:Y:S05]  /*29750*/  WARPSYNC.COLLECTIVE R2, `(.L_x_127) ;  /* 0x00000000020c7348 */ /* 0x000fea0003c00000 */
[----:B------:R-:W-:Y:S02]  /*29760*/  ELECT P1, UR62, PT ;  /* 0x00000000003e782f */ /* 0x000fe40003820000 */
[----:B------:R-:W-:Y:S01]  /*29770*/  MOV R2, UR62 ;  /* 0x0000003e00027c02 */ /* 0x000fe20008000f00 */
[----:B------:R-:W-:Y:S10]  /*29780*/  ENDCOLLECTIVE ;  /* 0x000000000000791b */ /* 0x000ff40003800000 */
.L_x_127:
[----:B------:R-:W-:Y:S05]  /*29790*/  BSYNC B1 ;  /* 0x0000000000017941 */ /* 0x000fea0003800000 */
.L_x_126:
[----:B------:R-:W-:Y:S05]  /*297a0*/  BRA `(.L_x_128) ;  /* 0xffffffec001c7947 */ /* 0x000fea000383ffff */
.L_x_102:
[----:B-1----:R1:W2:Y:S02]  /*297b0*/  SYNCS.PHASECHK.TRANS64.TRYWAIT P1, [R16+URZ+0x58], R11 ;  /* 0x0000580b100075a7 */ /* 0x0022a4000802017f */
[----:B--2---:R-:W-:Y:S05]  /*297c0*/  @!P1 NANOSLEEP.SYNCS 0x989680 ;  /* 0x009896800000995d */ /* 0x004fea0003900000 */
[----:B------:R-:W2:Y:S02]  /*297d0*/  @!P1 SYNCS.PHASECHK.TRANS64 P1, [R16+URZ+0x58], R11 ;  /* 0x0000580b100095a7 */ /* 0x000ea4000802007f */
[----:B--2---:R-:W-:Y:S05]  /*297e0*/  @!P1 BRA `(.L_x_102) ;  /* 0xfffffffc00f09947 */ /* 0x004fea000383ffff */
[----:B------:R-:W-:Y:S05]  /*297f0*/  BRA `(.L_x_129) ;  /* 0xffffffec00507947 */ /* 0x000fea000383ffff */
.L_x_111:
[----:B------:R-:W-:Y:S01]  /*29800*/  BSSY B0, `(.L_x_130) ;  /* 0x0000006000007945 */ /* 0x000fe20003800000 */
[----:B------:R-:W-:-:S07]  /*29810*/  IMAD.MOV.U32 R2, RZ, RZ, -0x1 ;  /* 0xffffffffff027424 */ /* 0x000fce00078e00ff */
[----:B------:R-:W-:Y:S05]  /*29820*/  WARPSYNC.COLLECTIVE R2, `(.L_x_131) ;  /* 0x00000000020c7348 */ /* 0x000fea0003c00000 */
[----:B------:R-:W-:Y:S02]  /*29830*/  ELECT P1, UR62, PT ;  /* 0x00000000003e782f */ /* 0x000fe40003820000 */
[----:B------:R-:W-:Y:S01]  /*29840*/  MOV R2, UR62 ;  /* 0x0000003e00027c02 */ /* 0x000fe20008000f00 */
[----:B------:R-:W-:Y:S10]  /*29850*/  ENDCOLLECTIVE ;  /* 0x000000000000791b */ /* 0x000ff40003800000 */
.L_x_131:
[----:B------:R-:W-:Y:S05]  /*29860*/  BSYNC B0 ;  /* 0x0000000000007941 */ /* 0x000fea0003800000 */
.L_x_130:
[----:B------:R-:W-:Y:S01]  /*29870*/  PLOP3.LUT P0, PT, P1, PT, PT, 0x80, 0x0 ;  /* 0x000000000000781c */ /* 0x000fe20000f0f070 */
[----:B------:R-:W-:-:S12]  /*29880*/  BRA `(.L_x_132) ;  /* 0xfffffff400bc7947 */ /* 0x000fd8000383ffff */
.L_x_115:
[----:B0-----:R0:W1:Y:S02]  /*29890*/  SYNCS.PHASECHK.TRANS64.TRYWAIT P0, [R3+URZ], R2 ;  /* 0x00000002030075a7 */ /* 0x001064000800017f */
[----:B-1----:R-:W-:Y:S05]  /*298a0*/  @!P0 NANOSLEEP.SYNCS 0x989680 ;  /* 0x009896800000895d */ /* 0x002fea0003900000 */
[----:B------:R-:W1:Y:S02]  /*298b0*/  @!P0 SYNCS.PHASECHK.TRANS64 P0, [R3+URZ], R2 ;  /* 0x00000002030085a7 */ /* 0x000e64000800007f */
[----:B-1----:R-:W-:Y:S05]  /*298c0*/  @!P0 BRA `(.L_x_115) ;  /* 0xfffffffc00f08947 */ /* 0x002fea000383ffff */
[----:B------:R-:W-:Y:S05]  /*298d0*/  BRA `(.L_x_133) ;  /* 0xfffffff400e47947 */ /* 0x000fea000383ffff */
.L_x_116:
[----:B0-----:R0:W1:Y:S02]  /*298e0*/  SYNCS.PHASECHK.TRANS64.TRYWAIT P0, [R3+URZ], R2 ;  /* 0x00000002030075a7 */ /* 0x001064000800017f */
[----:B-1----:R-:W-:Y:S05]  /*298f0*/  @!P0 NANOSLEEP.SYNCS 0x989680 ;  /* 0x009896800000895d */ /* 0x002fea0003900000 */
[----:B------:R-:W1:Y:S02]  /*29900*/  @!P0 SYNCS.PHASECHK.TRANS64 P0, [R3+URZ], R2 ;  /* 0x00000002030085a7 */ /* 0x000e64000800007f */
[----:B-1----:R-:W-:Y:S05]  /*29910*/  @!P0 BRA `(.L_x_116) ;  /* 0xfffffffc00f08947 */ /* 0x002fea000383ffff */
[----:B------:R-:W-:Y:S05]  /*29920*/  BRA `(.L_x_134) ;  /* 0xfffffff400f47947 */ /* 0x000fea000383ffff */
.L_x_117:
[----:B0-----:R0:W1:Y:S02]  /*29930*/  SYNCS.PHASECHK.TRANS64.TRYWAIT P0, [R3+URZ], R2 ;  /* 0x00000002030075a7 */ /* 0x001064000800017f */
[----:B-1----:R-:W-:Y:S05]  /*29940*/  @!P0 NANOSLEEP.SYNCS 0x989680 ;  /* 0x009896800000895d */ /* 0x002fea0003900000 */
[----:B------:R-:W1:Y:S02]  /*29950*/  @!P0 SYNCS.PHASECHK.TRANS64 P0, [R3+URZ], R2 ;  /* 0x00000002030085a7 */ /* 0x000e64000800007f */
[----:B-1----:R-:W-:Y:S05]  /*29960*/  @!P0 BRA `(.L_x_117) ;  /* 0xfffffffc00f08947 */ /* 0x002fea000383ffff */
[----:B------:R-:W-:Y:S05]  /*29970*/  BRA `(.L_x_135) ;  /* 0xfffffff800047947 */ /* 0x000fea000383ffff */
.L_x_118:
[----:B0-----:R0:W1:Y:S02]  /*29980*/  SYNCS.PHASECHK.TRANS64.TRYWAIT P0, [R3+URZ], R2 ;  /* 0x00000002030075a7 */ /* 0x001064000800017f */
[----:B-1----:R-:W-:Y:S05]  /*29990*/  @!P0 NANOSLEEP.SYNCS 0x989680 ;  /* 0x009896800000895d */ /* 0x002fea0003900000 */
[----:B------:R-:W1:Y:S02]  /*299a0*/  @!P0 SYNCS.PHASECHK.TRANS64 P0, [R3+URZ], R2 ;  /* 0x00000002030085a7 */ /* 0x000e64000800007f */
[----:B-1----:R-:W-:Y:S05]  /*299b0*/  @!P0 BRA `(.L_x_118) ;  /* 0xfffffffc00f08947 */ /* 0x002fea000383ffff */
[----:B------:R-:W-:Y:S05]  /*299c0*/  BRA `(.L_x_136) ;  /* 0xfffffff800147947 */ /* 0x000fea000383ffff */
.L_x_119:
[----:B0-----:R0:W1:Y:S02]  /*299d0*/  SYNCS.PHASECHK.TRANS64.TRYWAIT P0, [R3+URZ], R2 ;  /* 0x00000002030075a7 */ /* 0x001064000800017f */
[----:B-1----:R-:W-:Y:S05]  /*299e0*/  @!P0 NANOSLEEP.SYNCS 0x989680 ;  /* 0x009896800000895d */ /* 0x002fea0003900000 */
[----:B------:R-:W1:Y:S02]  /*299f0*/  @!P0 SYNCS.PHASECHK.TRANS64 P0, [R3+URZ], R2 ;  /* 0x00000002030085a7 */ /* 0x000e64000800007f */
[----:B-1----:R-:W-:Y:S05]  /*29a00*/  @!P0 BRA `(.L_x_119) ;  /* 0xfffffffc00f08947 */ /* 0x002fea000383ffff */
[----:B------:R-:W-:Y:S05]  /*29a10*/  BRA `(.L_x_137) ;  /* 0xfffffff800247947 */ /* 0x000fea000383ffff */
.L_x_120:
[----:B0-----:R0:W1:Y:S02]  /*29a20*/  SYNCS.PHASECHK.TRANS64.TRYWAIT P0, [R3+URZ], R2 ;  /* 0x00000002030075a7 */ /* 0x001064000800017f */
[----:B-1----:R-:W-:Y:S05]  /*29a30*/  @!P0 NANOSLEEP.SYNCS 0x989680 ;  /* 0x009896800000895d */ /* 0x002fea0003900000 */
[----:B------:R-:W1:Y:S02]  /*29a40*/  @!P0 SYNCS.PHASECHK.TRANS64 P0, [R3+URZ], R2 ;  /* 0x00000002030085a7 */ /* 0x000e64000800007f */
[----:B-1----:R-:W-:Y:S05]  /*29a50*/  @!P0 BRA `(.L_x_120) ;  /* 0xfffffffc00f08947 */ /* 0x002fea000383ffff */
[----:B------:R-:W-:Y:S05]  /*29a60*/  BRA `(.L_x_138) ;  /* 0xfffffff800347947 */ /* 0x000fea000383ffff */
.L_x_121:
[----:B0-----:R0:W1:Y:S02]  /*29a70*/  SYNCS.PHASECHK.TRANS64.TRYWAIT P0, [R3+URZ], R2 ;  /* 0x00000002030075a7 */ /* 0x001064000800017f */
[----:B-1----:R-:W-:Y:S05]  /*29a80*/  @!P0 NANOSLEEP.SYNCS 0x989680 ;  /* 0x009896800000895d */ /* 0x002fea0003900000 */
[----:B------:R-:W1:Y:S02]  /*29a90*/  @!P0 SYNCS.PHASECHK.TRANS64 P0, [R3+URZ], R2 ;  /* 0x00000002030085a7 */ /* 0x000e64000800007f */
[----:B-1----:R-:W-:Y:S05]  /*29aa0*/  @!P0 BRA `(.L_x_121) ;  /* 0xfffffffc00f08947 */ /* 0x002fea000383ffff */
[----:B------:R-:W-:Y:S05]  /*29ab0*/  BRA `(.L_x_139) ;  /* 0xfffffff800447947 */ /* 0x000fea000383ffff */
.L_x_122:
[----:B0-----:R0:W1:Y:S02]  /*29ac0*/  SYNCS.PHASECHK.TRANS64.TRYWAIT P0, [R3+URZ], R2 ;  /* 0x00000002030075a7 */ /* 0x001064000800017f */
[----:B-1----:R-:W-:Y:S05]  /*29ad0*/  @!P0 NANOSLEEP.SYNCS 0x989680 ;  /* 0x009896800000895d */ /* 0x002fea0003900000 */
[----:B------:R-:W1:Y:S02]  /*29ae0*/  @!P0 SYNCS.PHASECHK.TRANS64 P0, [R3+URZ], R2 ;  /* 0x00000002030085a7 */ /* 0x000e64000800007f */
[----:B-1----:R-:W-:Y:S05]  /*29af0*/  @!P0 BRA `(.L_x_122) ;  /* 0xfffffffc00f08947 */ /* 0x002fea000383ffff */
[----:B------:R-:W-:Y:S05]  /*29b00*/  BRA `(.L_x_140) ;  /* 0xfffffff800547947 */ /* 0x000fea000383ffff */
.L_x_123:
[----:B0-----:R0:W1:Y:S02]  /*29b10*/  SYNCS.PHASECHK.TRANS64.TRYWAIT P0, [R3+URZ], R2 ;  /* 0x00000002030075a7 */ /* 0x001064000800017f */
[----:B-1----:R-:W-:Y:S05]  /*29b20*/  @!P0 NANOSLEEP.SYNCS 0x989680 ;  /* 0x009896800000895d */ /* 0x002fea0003900000 */
[----:B------:R-:W1:Y:S02]  /*29b30*/  @!P0 SYNCS.PHASECHK.TRANS64 P0, [R3+URZ], R2 ;  /* 0x00000002030085a7 */ /* 0x000e64000800007f */
[----:B-1----:R-:W-:Y:S05]  /*29b40*/  @!P0 BRA `(.L_x_123) ;  /* 0xfffffffc00f08947 */ /* 0x002fea000383ffff */
[----:B------:R-:W-:Y:S05]  /*29b50*/  BRA `(.L_x_141) ;  /* 0xfffffff800647947 */ /* 0x000fea000383ffff */
.L_x_124:
[----:B0-----:R0:W1:Y:S02]  /*29b60*/  SYNCS.PHASECHK.TRANS64.TRYWAIT P0, [R3+URZ], R2 ;  /* 0x00000002030075a7 */ /* 0x001064000800017f */
[----:B-1----:R-:W-:Y:S05]  /*29b70*/  @!P0 NANOSLEEP.SYNCS 0x989680 ;  /* 0x009896800000895d */ /* 0x002fea0003900000 */
[----:B------:R-:W1:Y:S02]  /*29b80*/  @!P0 SYNCS.PHASECHK.TRANS64 P0, [R3+URZ], R2 ;  /* 0x00000002030085a7 */ /* 0x000e64000800007f */
[----:B-1----:R-:W-:Y:S05]  /*29b90*/  @!P0 BRA `(.L_x_124) ;  /* 0xfffffffc00f08947 */ /* 0x002fea000383ffff */
[----:B------:R-:W-:Y:S05]  /*29ba0*/  BRA `(.L_x_142) ;  /* 0xfffffff800747947 */ /* 0x000fea000383ffff */
.L_x_143:
[----:B------:R-:W-:-:S00]  /*29bb0*/  BRA `(.L_x_143) ;  /* 0xfffffffc00fc7947 */ /* 0x000fc0000383ffff */
[----:B------:R-:W-:-:S00]  /*29bc0*/  NOP ;  /* 0x0000000000007918 */ /* 0x000fc00000000000 */
        /* <DEDUP_REMOVED lines=11> */
.L_x_144:


//--------------------- .nv.shared._ZN7cutlass13device_kernelINS_4gemm6kernel13GemmUniversalIN4cute5tupleIJiiiiEEENS1_10collective13CollectiveMmaINS1_37MainloopSm90TmaGmmaWarpSpecializedFP8ILi11ENS5_IJNS4_1CILi1EEESB_SB_EEENS1_35KernelTmaWarpSpecializedCooperativeEEENS5_IJNSA_ILi512EEENSA_ILi112EEENSA_ILi32EEEEEENS_12float_e4m3_tENS5_IJlSB_lEEESJ_SK_NS4_8TiledMMAINS4_8MMA_AtomIJNS4_4SM904GMMA30MMA_64x16x32_F32E4M3E4M3_SS_TNILNSO_7ScaleInE1ELSQ_1EEEEEENS4_6LayoutINS5_IJNSA_ILi2EEESB_SB_EEENS5_IJSB_NSA_ILi0EEESW_EEEEENS5_IJNS4_10UnderscoreESZ_SZ_EEEEENS4_13SM90_TMA_LOADENS4_14ComposedLayoutINS4_7SwizzleILi1ELi4ELi3EEENS4_18smem_ptr_flag_bitsILi8EEENST_INS5_IJNSA_ILi8EEESH_EEENS5_IJSH_SB_EEEEEEEvNS4_8identityES12_S1C_vS1D_EENS_8epilogue10collective6detail29Sm90TmaWarpSpecializedAdapterINS1G_15DefaultEpilogueISJ_SK_SK_NS1F_6thread17LinearCombinationISJ_Li1EffLNS1K_9ScaleType4KindE0ELNS_15FloatRoundStyleE2ESJ_EENS1_15EpilogueDefaultEEEEEvvEEEEvNT_6ParamsE --------------------------
	.section	.nv.shared._ZN7cutlass13device_kernelINS_4gemm6kernel13GemmUniversalIN4cute5tupleIJiiiiEEENS1_10collective13CollectiveMmaINS1_37MainloopSm90TmaGmmaWarpSpecializedFP8ILi11ENS5_IJNS4_1CILi1EEESB_SB_EEENS1_35KernelTmaWarpSpecializedCooperativeEEENS5_IJNSA_ILi512EEENSA_ILi112EEENSA_ILi32EEEEEENS_12float_e4m3_tENS5_IJlSB_lEEESJ_SK_NS4_8TiledMMAINS4_8MMA_AtomIJNS4_4SM904GMMA30MMA_64x16x32_F32E4M3E4M3_SS_TNILNSO_7ScaleInE1ELSQ_1EEEEEENS4_6LayoutINS5_IJNSA_ILi2EEESB_SB_EEENS5_IJSB_NSA_ILi0EEESW_EEEEENS5_IJNS4_10UnderscoreESZ_SZ_EEEEENS4_13SM90_TMA_LOADENS4_14ComposedLayoutINS4_7SwizzleILi1ELi4ELi3EEENS4_18smem_ptr_flag_bitsILi8EEENST_INS5_IJNSA_ILi8EEESH_EEENS5_IJSH_SB_EEEEEEEvNS4_8identityES12_S1C_vS1D_EENS_8epilogue10collective6detail29Sm90TmaWarpSpecializedAdapterINS1G_15DefaultEpilogueISJ_SK_SK_NS1F_6thread17LinearCombinationISJ_Li1EffLNS1K_9ScaleType4KindE0ELNS_15FloatRoundStyleE2ESJ_EENS1_15EpilogueDefaultEEEEEvvEEEEvNT_6ParamsE,"aw",@nobits
	.sectionflags	@""
	.align	16
	.zero		1024


//--------------------- .nv.shared.reserved.0     --------------------------
	.section	.nv.shared.reserved.0,"aw",@nobits
	.weak		__nv_reservedSMEM_offset_0_alias
	.size		__nv_reservedSMEM_offset_0_alias, 0, 0
	.other		__nv_reservedSMEM_offset_0_alias,@"STO_CUDA_RESERVED_SHARED STV_DEFAULT"
__nv_reservedSMEM_offset_0_alias:
	.zero		0


//--------------------- .nv.global                --------------------------
	.section	.nv.global,"aw",@nobits
.nv.global:
	.type		_ZN39_INTERNAL_5ec39f0f_4_k_cu_b7ba557c_43984cute1_E,@object
	.size		_ZN39_INTERNAL_5ec39f0f_4_k_cu_b7ba557c_43984cute1_E,(_ZN39_INTERNAL_5ec39f0f_4_k_cu_b7ba557c_43984cuda3std3__45__cpo6cbeginE - _ZN39_INTERNAL_5ec39f0f_4_k_cu_b7ba557c_43984cute1_E)
_ZN39_INTERNAL_5ec39f0f_4_k_cu_b7ba557c_43984cute1_E:
	.zero		1
	.type		_ZN39_INTERNAL_5ec39f0f_4_k_cu_b7ba557c_43984cuda3std3__45__cpo6cbeginE,@object
	.size		_ZN39_INTERNAL_5ec39f0f_4_k_cu_b7ba557c_43984cuda3std3__45__cpo6cbeginE,(_ZN39_INTERNAL_5ec39f0f_4_k_cu_b7ba557c_43984cuda3std3__48in_placeE - _ZN39_INTERNAL_5ec39f0f_4_k_cu_b7ba557c_43984cuda3std3__45__cpo6cbeginE)
_ZN39_INTERNAL_5ec39f0f_4_k_cu_b7ba557c_43984cuda3std3__45__cpo6cbeginE:
	.zero		1
	.type		_ZN39_INTERNAL_5ec39f0f_4_k_cu_b7ba557c_43984cuda3std3__48in_placeE,@object
	.size		_ZN39_INTERNAL_5ec39f0f_4_k_cu_b7ba557c_43984cuda3std3__48in_placeE,(_ZN39_INTERNAL_5ec39f0f_4_k_cu_b7ba557c_43984cuda3std6ranges3__45__cpo9iter_moveE - _ZN39_INTERNAL_5ec39f0f_4_k_cu_b7ba557c_43984cuda3std3__48in_placeE)
_ZN39_INTERNAL_5ec39f0f_4_k_cu_b7ba557c_43984cuda3std3__48in_placeE:
	.zero		1
	.type		_ZN39_INTERNAL_5ec39f0f_4_k_cu_b7ba557c_43984cuda3std6ranges3__45__cpo9iter_moveE,@object
	.size		_ZN39_INTERNAL_5ec39f0f_4_k_cu_b7ba557c_43984cuda3std6ranges3__45__cpo9iter_moveE,(_ZN39_INTERNAL_5ec39f0f_4_k_cu_b7ba557c_43984cuda3std3__45__cpo5beginE - _ZN39_INTERNAL_5ec39f0f_4_k_cu_b7ba557c_43984cuda3std6ranges3__45__cpo9iter_moveE)
_ZN39_INTERNAL_5ec39f0f_4_k_cu_b7ba557c_43984cuda3std6ranges3__45__cpo9iter_moveE:
	.zero		1
	.type		_ZN39_INTERNAL_5ec39f0f_4_k_cu_b7ba557c_43984cuda3std3__45__cpo5beginE,@object
	.size		_ZN39_INTERNAL_5ec39f0f_4_k_cu_b7ba557c_43984cuda3std3__45__cpo5beginE,(_ZN39_INTERNAL_5ec39f0f_4_k_cu_b7ba557c_43984cuda3std3__441_GLOBAL__N__5ec39f0f_4_k_cu_b7ba557c_43986ignoreE - _ZN39_INTERNAL_5ec39f0f_4_k_cu_b7ba557c_43984cuda3std3__45__cpo5beginE)
_ZN39_INTERNAL_5ec39f0f_4_k_cu_b7ba557c_43984cuda3std3__45__cpo5beginE:
	.zero		1
	.type		_ZN39_INTERNAL_5ec39f0f_4_k_cu_b7ba557c_43984cuda3std3__441_GLOBAL__N__5ec39f0f_4_k_cu_b7ba557c_43986ignoreE,@object
	.size		_ZN39_INTERNAL_5ec39f0f_4_k_cu_b7ba557c_43984cuda3std3__441_GLOBAL__N__5ec39f0f_4_k_cu_b7ba557c_43986ignoreE,(_ZN39_INTERNAL_5ec39f0f_4_k_cu_b7ba557c_43984cute7productE - _ZN39_INTERNAL_5ec39f0f_4_k_cu_b7ba557c_43984cuda3std3__441_GLOBAL__N__5ec39f0f_4_k_cu_b7ba557c_43986ignoreE)
_ZN39_INTERNAL_5ec39f0f_4_k_cu_b7ba557c_43984cuda3std3__441_GLOBAL__N__5ec39f0f_4_k_cu_b7ba557c_43986ignoreE:
	.zero		1
	.type		_ZN39_INTERNAL_5ec39f0f_4_k_cu_b7ba557c_43984cute7productE,@object
	.size		_ZN39_INTERNAL_5ec39f0f_4_k_cu_b7ba557c_43984cute7productE,(_ZN39_INTERNAL_5ec39f0f_4_k_cu_b7ba557c_43984cuda3std3__45__cpo3endE - _ZN39_INTERNAL_5ec39f0f_4_k_cu_b7ba557c_43984cute7productE)
_ZN39_INTERNAL_5ec39f0f_4_k_cu_b7ba557c_43984cute7productE:
	.zero		1
	.type		_ZN39_INTERNAL_5ec39f0f_4_k_cu_b7ba557c_43984cuda3std3__45__cpo3endE,@object
	.size		_ZN39_INTERNAL_5ec39f0f_4_k_cu_b7ba557c_43984cuda3std3__45__cpo3endE,(_ZN39_INTERNAL_5ec39f0f_4_k_cu_b7ba557c_43984cuda3std3__419piecewise_constructE - _ZN39_INTERNAL_5ec39f0f_4_k_cu_b7ba557c_43984cuda3std3__45__cpo3endE)
_ZN39_INTERNAL_5ec39f0f_4_k_cu_b7ba557c_43984cuda3std3__45__cpo3endE:
	.zero		1
	.type		_ZN39_INTERNAL_5ec39f0f_4_k_cu_b7ba557c_43984cuda3std3__419piecewise_constructE,@object
	.size		_ZN39_INTERNAL_5ec39f0f_4_k_cu_b7ba557c_43984cuda3std3__419piecewise_constructE,(_ZN39_INTERNAL_5ec39f0f_4_k_cu_b7ba557c_43984cuda3std3__45__cpo4cendE - _ZN39_INTERNAL_5ec39f0f_4_k_cu_b7ba557c_43984cuda3std3__419piecewise_constructE)
_ZN39_INTERNAL_5ec39f0f_4_k_cu_b7ba557c_43984cuda3std3__419piecewise_constructE:
	.zero		1
	.type		_ZN39_INTERNAL_5ec39f0f_4_k_cu_b7ba557c_43984cuda3std3__45__cpo4cendE,@object
	.size		_ZN39_INTERNAL_5ec39f0f_4_k_cu_b7ba557c_43984cuda3std3__45__cpo4cendE,(_ZN39_INTERNAL_5ec39f0f_4_k_cu_b7ba557c_43984cuda3std6ranges3__45__cpo4swapE - _ZN39_INTERNAL_5ec39f0f_4_k_cu_b7ba557c_43984cuda3std3__45__cpo4cendE)
_ZN39_INTERNAL_5ec39f0f_4_k_cu_b7ba557c_43984cuda3std3__45__cpo4cendE:
	.zero		1
	.type		_ZN39_INTERNAL_5ec39f0f_4_k_cu_b7ba557c_43984cuda3std6ranges3__45__cpo4swapE,@object
	.size		_ZN39_INTERNAL_5ec39f0f_4_k_cu_b7ba557c_43984cuda3std6ranges3__45__cpo4swapE,(.L_7 - _ZN39_INTERNAL_5ec39f0f_4_k_cu_b7ba557c_43984cuda3std6ranges3__45__cpo4swapE)
_ZN39_INTERNAL_5ec39f0f_4_k_cu_b7ba557c_43984cuda3std6ranges3__45__cpo4swapE:
	.zero		1
.L_7:


//--------------------- .nv.constant0._ZN7cutlass13device_kernelINS_4gemm6kernel13GemmUniversalIN4cute5tupleIJiiiiEEENS1_10collective13CollectiveMmaINS1_37MainloopSm90TmaGmmaWarpSpecializedFP8ILi11ENS5_IJNS4_1CILi1EEESB_SB_EEENS1_35KernelTmaWarpSpecializedCooperativeEEENS5_IJNSA_ILi512EEENSA_ILi112EEENSA_ILi32EEEEEENS_12float_e4m3_tENS5_IJlSB_lEEESJ_SK_NS4_8TiledMMAINS4_8MMA_AtomIJNS4_4SM904GMMA30MMA_64x16x32_F32E4M3E4M3_SS_TNILNSO_7ScaleInE1ELSQ_1EEEEEENS4_6LayoutINS5_IJNSA_ILi2EEESB_SB_EEENS5_IJSB_NSA_ILi0EEESW_EEEEENS5_IJNS4_10UnderscoreESZ_SZ_EEEEENS4_13SM90_TMA_LOADENS4_14ComposedLayoutINS4_7SwizzleILi1ELi4ELi3EEENS4_18smem_ptr_flag_bitsILi8EEENST_INS5_IJNSA_ILi8EEESH_EEENS5_IJSH_SB_EEEEEEEvNS4_8identityES12_S1C_vS1D_EENS_8epilogue10collective6detail29Sm90TmaWarpSpecializedAdapterINS1G_15DefaultEpilogueISJ_SK_SK_NS1F_6thread17LinearCombinationISJ_Li1EffLNS1K_9ScaleType4KindE0ELNS_15FloatRoundStyleE2ESJ_EENS1_15EpilogueDefaultEEEEEvvEEEEvNT_6ParamsE --------------------------
	.section	.nv.constant0._ZN7cutlass13device_kernelINS_4gemm6kernel13GemmUniversalIN4cute5tupleIJiiiiEEENS1_10collective13CollectiveMmaINS1_37MainloopSm90TmaGmmaWarpSpecializedFP8ILi11ENS5_IJNS4_1CILi1EEESB_SB_EEENS1_35KernelTmaWarpSpecializedCooperativeEEENS5_IJNSA_ILi512EEENSA_ILi112EEENSA_ILi32EEEEEENS_12float_e4m3_tENS5_IJlSB_lEEESJ_SK_NS4_8TiledMMAINS4_8MMA_AtomIJNS4_4SM904GMMA30MMA_64x16x32_F32E4M3E4M3_SS_TNILNSO_7ScaleInE1ELSQ_1EEEEEENS4_6LayoutINS5_IJNSA_ILi2EEESB_SB_EEENS5_IJSB_NSA_ILi0EEESW_EEEEENS5_IJNS4_10UnderscoreESZ_SZ_EEEEENS4_13SM90_TMA_LOADENS4_14ComposedLayoutINS4_7SwizzleILi1ELi4ELi3EEENS4_18smem_ptr_flag_bitsILi8EEENST_INS5_IJNSA_ILi8EEESH_EEENS5_IJSH_SB_EEEEEEEvNS4_8identityES12_S1C_vS1D_EENS_8epilogue10collective6detail29Sm90TmaWarpSpecializedAdapterINS1G_15DefaultEpilogueISJ_SK_SK_NS1F_6thread17LinearCombinationISJ_Li1EffLNS1K_9ScaleType4KindE0ELNS_15FloatRoundStyleE2ESJ_EENS1_15EpilogueDefaultEEEEEvvEEEEvNT_6ParamsE,"a",@progbits
	.sectionflags	@""
	.align	4
.nv.constant0._ZN7cutlass13device_kernelINS_4gemm6kernel13GemmUniversalIN4cute5tupleIJiiiiEEENS1_10collective13CollectiveMmaINS1_37MainloopSm90TmaGmmaWarpSpecializedFP8ILi11ENS5_IJNS4_1CILi1EEESB_SB_EEENS1_35KernelTmaWarpSpecializedCooperativeEEENS5_IJNSA_ILi512EEENSA_ILi112EEENSA_ILi32EEEEEENS_12float_e4m3_tENS5_IJlSB_lEEESJ_SK_NS4_8TiledMMAINS4_8MMA_AtomIJNS4_4SM904GMMA30MMA_64x16x32_F32E4M3E4M3_SS_TNILNSO_7ScaleInE1ELSQ_1EEEEEENS4_6LayoutINS5_IJNSA_ILi2EEESB_SB_EEENS5_IJSB_NSA_ILi0EEESW_EEEEENS5_IJNS4_10UnderscoreESZ_SZ_EEEEENS4_13SM90_TMA_LOADENS4_14ComposedLayoutINS4_7SwizzleILi1ELi4ELi3EEENS4_18smem_ptr_flag_bitsILi8EEENST_INS5_IJNSA_ILi8EEESH_EEENS5_IJSH_SB_EEEEEEEvNS4_8identityES12_S1C_vS1D_EENS_8epilogue10collective6detail29Sm90TmaWarpSpecializedAdapterINS1G_15DefaultEpilogueISJ_SK_SK_NS1F_6thread17LinearCombinationISJ_Li1EffLNS1K_9ScaleType4KindE0ELNS_15FloatRoundStyleE2ESJ_EENS1_15EpilogueDefaultEEEEEvvEEEEvNT_6ParamsE:
	.zero		1664


//--------------------- SYMBOLS --------------------------

	.type		.nv.reservedSmem.offset0,@object
	.size		.nv.reservedSmem.offset0,0x4
